	.target	sm_80

	.elftype	@"ET_EXEC"


//--------------------- .note.nv.tkinfo           --------------------------
	.section	.note.nv.tkinfo,"",@"SHT_NOTE"
	.sectionflags	@"SHF_NOTE_NV_TKINFO"
	.tkinfo
        /*0018*/ 	.word	0x00000002
        /*0030*/ 	.string	""
        /*0030*/ 	.string	"ptxas"
        /*0030*/ 	.string	"Cuda compilation tools, release 13.0, V13.0.88"
        /*0030*/ 	.string	"Build cuda_13.0.r13.0/compiler.36424714_0"
        /*0030*/ 	.string	"-arch sm_80 -m 64 "



//--------------------- .note.nv.cuinfo           --------------------------
	.section	.note.nv.cuinfo,"",@"SHT_NOTE"
	.sectionflags	@"SHF_NOTE_NV_CUINFO"
        /*0018*/ 	.short	0x0002
        /*001a*/ 	.short	0x0050
        /*001c*/ 	.short	0x0082
	.zero		2


//--------------------- .nv.info                  --------------------------
	.section	.nv.info,"",@"SHT_CUDA_INFO"
	.align	4


	//----- nvinfo : EIATTR_REGCOUNT
	.align		4
        /*0000*/ 	.byte	0x04, 0x2f
        /*0002*/ 	.short	(.L_29 - .L_28)
	.align		4
.L_28:
        /*0004*/ 	.word	index@(_ZN4vllm26cross_device_reduce_1stageIfLi2EEEvPNS_8RankDataENS_11RankSignalsEPNS_6SignalEPT_ii)
        /*0008*/ 	.word	0x00000019


	//----- nvinfo : EIATTR_FRAME_SIZE
	.align		4
.L_29:
        /*000c*/ 	.byte	0x04, 0x11
        /*000e*/ 	.short	(.L_31 - .L_30)
	.align		4
.L_30:
        /*0010*/ 	.word	index@(_ZN4vllm26cross_device_reduce_1stageIfLi2EEEvPNS_8RankDataENS_11RankSignalsEPNS_6SignalEPT_ii)
        /*0014*/ 	.word	0x00000040


	//----- nvinfo : EIATTR_REGCOUNT
	.align		4
.L_31:
        /*0018*/ 	.byte	0x04, 0x2f
        /*001a*/ 	.short	(.L_33 - .L_32)
	.align		4
.L_32:
        /*001c*/ 	.word	index@(_ZN4vllm26cross_device_reduce_2stageIfLi2EEEvPNS_8RankDataENS_11RankSignalsEPNS_6SignalEPT_ii)
        /*0020*/ 	.word	0x00000026


	//----- nvinfo : EIATTR_FRAME_SIZE
	.align		4
.L_33:
        /*0024*/ 	.byte	0x04, 0x11
        /*0026*/ 	.short	(.L_35 - .L_34)
	.align		4
.L_34:
        /*0028*/ 	.word	index@(_ZN4vllm26cross_device_reduce_2stageIfLi2EEEvPNS_8RankDataENS_11RankSignalsEPNS_6SignalEPT_ii)
        /*002c*/ 	.word	0x00000040


	//----- nvinfo : EIATTR_REGCOUNT
	.align		4
.L_35:
        /*0030*/ 	.byte	0x04, 0x2f
        /*0032*/ 	.short	(.L_37 - .L_36)
	.align		4
.L_36:
        /*0034*/ 	.word	index@(_ZN4vllm26cross_device_reduce_1stageIfLi4EEEvPNS_8RankDataENS_11RankSignalsEPNS_6SignalEPT_ii)
        /*0038*/ 	.word	0x00000026


	//----- nvinfo : EIATTR_FRAME_SIZE
	.align		4
.L_37:
        /*003c*/ 	.byte	0x04, 0x11
        /*003e*/ 	.short	(.L_39 - .L_38)
	.align		4
.L_38:
        /*0040*/ 	.word	index@(_ZN4vllm26cross_device_reduce_1stageIfLi4EEEvPNS_8RankDataENS_11RankSignalsEPNS_6SignalEPT_ii)
        /*0044*/ 	.word	0x00000040


	//----- nvinfo : EIATTR_REGCOUNT
	.align		4
.L_39:
        /*0048*/ 	.byte	0x04, 0x2f
        /*004a*/ 	.short	(.L_41 - .L_40)
	.align		4
.L_40:
        /*004c*/ 	.word	index@(_ZN4vllm26cross_device_reduce_2stageIfLi4EEEvPNS_8RankDataENS_11RankSignalsEPNS_6SignalEPT_ii)
        /*0050*/ 	.word	0x00000038


	//----- nvinfo : EIATTR_FRAME_SIZE
	.align		4
.L_41:
        /*0054*/ 	.byte	0x04, 0x11
        /*0056*/ 	.short	(.L_43 - .L_42)
	.align		4
.L_42:
        /*0058*/ 	.word	index@(_ZN4vllm26cross_device_reduce_2stageIfLi4EEEvPNS_8RankDataENS_11RankSignalsEPNS_6SignalEPT_ii)
        /*005c*/ 	.word	0x00000040


	//----- nvinfo : EIATTR_REGCOUNT
	.align		4
.L_43:
        /*0060*/ 	.byte	0x04, 0x2f
        /*0062*/ 	.short	(.L_45 - .L_44)
	.align		4
.L_44:
        /*0064*/ 	.word	index@(_ZN4vllm26cross_device_reduce_1stageIfLi6EEEvPNS_8RankDataENS_11RankSignalsEPNS_6SignalEPT_ii)
        /*0068*/ 	.word	0x00000030


	//----- nvinfo : EIATTR_FRAME_SIZE
	.align		4
.L_45:
        /*006c*/ 	.byte	0x04, 0x11
        /*006e*/ 	.short	(.L_47 - .L_46)
	.align		4
.L_46:
        /*0070*/ 	.word	index@(_ZN4vllm26cross_device_reduce_1stageIfLi6EEEvPNS_8RankDataENS_11RankSignalsEPNS_6SignalEPT_ii)
        /*0074*/ 	.word	0x00000040


	//----- nvinfo : EIATTR_REGCOUNT
	.align		4
.L_47:
        /*0078*/ 	.byte	0x04, 0x2f
        /*007a*/ 	.short	(.L_49 - .L_48)
	.align		4
.L_48:
        /*007c*/ 	.word	index@(_ZN4vllm26cross_device_reduce_2stageIfLi6EEEvPNS_8RankDataENS_11RankSignalsEPNS_6SignalEPT_ii)
        /*0080*/ 	.word	0x00000048


	//----- nvinfo : EIATTR_FRAME_SIZE
	.align		4
.L_49:
        /*0084*/ 	.byte	0x04, 0x11
        /*0086*/ 	.short	(.L_51 - .L_50)
	.align		4
.L_50:
        /*0088*/ 	.word	index@(_ZN4vllm26cross_device_reduce_2stageIfLi6EEEvPNS_8RankDataENS_11RankSignalsEPNS_6SignalEPT_ii)
        /*008c*/ 	.word	0x00000040


	//----- nvinfo : EIATTR_REGCOUNT
	.align		4
.L_51:
        /*0090*/ 	.byte	0x04, 0x2f
        /*0092*/ 	.short	(.L_53 - .L_52)
	.align		4
.L_52:
        /*0094*/ 	.word	index@(_ZN4vllm26cross_device_reduce_1stageIfLi8EEEvPNS_8RankDataENS_11RankSignalsEPNS_6SignalEPT_ii)
        /*0098*/ 	.word	0x0000003e


	//----- nvinfo : EIATTR_FRAME_SIZE
	.align		4
.L_53:
        /*009c*/ 	.byte	0x04, 0x11
        /*009e*/ 	.short	(.L_55 - .L_54)
	.align		4
.L_54:
        /*00a0*/ 	.word	index@(_ZN4vllm26cross_device_reduce_1stageIfLi8EEEvPNS_8RankDataENS_11RankSignalsEPNS_6SignalEPT_ii)
        /*00a4*/ 	.word	0x00000040


	//----- nvinfo : EIATTR_REGCOUNT
	.align		4
.L_55:
        /*00a8*/ 	.byte	0x04, 0x2f
        /*00aa*/ 	.short	(.L_57 - .L_56)
	.align		4
.L_56:
        /*00ac*/ 	.word	index@(_ZN4vllm26cross_device_reduce_2stageIfLi8EEEvPNS_8RankDataENS_11RankSignalsEPNS_6SignalEPT_ii)
        /*00b0*/ 	.word	0x0000005c


	//----- nvinfo : EIATTR_FRAME_SIZE
	.align		4
.L_57:
        /*00b4*/ 	.byte	0x04, 0x11
        /*00b6*/ 	.short	(.L_59 - .L_58)
	.align		4
.L_58:
        /*00b8*/ 	.word	index@(_ZN4vllm26cross_device_reduce_2stageIfLi8EEEvPNS_8RankDataENS_11RankSignalsEPNS_6SignalEPT_ii)
        /*00bc*/ 	.word	0x00000040


	//----- nvinfo : EIATTR_REGCOUNT
	.align		4
.L_59:
        /*00c0*/ 	.byte	0x04, 0x2f
        /*00c2*/ 	.short	(.L_61 - .L_60)
	.align		4
.L_60:
        /*00c4*/ 	.word	index@(_ZN4vllm26cross_device_reduce_1stageI6__halfLi2EEEvPNS_8RankDataENS_11RankSignalsEPNS_6SignalEPT_ii)
        /*00c8*/ 	.word	0x0000001e


	//----- nvinfo : EIATTR_FRAME_SIZE
	.align		4
.L_61:
        /*00cc*/ 	.byte	0x04, 0x11
        /*00ce*/ 	.short	(.L_63 - .L_62)
	.align		4
.L_62:
        /*00d0*/ 	.word	index@(_ZN4vllm26cross_device_reduce_1stageI6__halfLi2EEEvPNS_8RankDataENS_11RankSignalsEPNS_6SignalEPT_ii)
        /*00d4*/ 	.word	0x00000040


	//----- nvinfo : EIATTR_REGCOUNT
	.align		4
.L_63:
        /*00d8*/ 	.byte	0x04, 0x2f
        /*00da*/ 	.short	(.L_65 - .L_64)
	.align		4
.L_64:
        /*00dc*/ 	.word	index@(_ZN4vllm26cross_device_reduce_2stageI6__halfLi2EEEvPNS_8RankDataENS_11RankSignalsEPNS_6SignalEPT_ii)
        /*00e0*/ 	.word	0x0000002c


	//----- nvinfo : EIATTR_FRAME_SIZE
	.align		4
.L_65:
        /*00e4*/ 	.byte	0x04, 0x11
        /*00e6*/ 	.short	(.L_67 - .L_66)
	.align		4
.L_66:
        /*00e8*/ 	.word	index@(_ZN4vllm26cross_device_reduce_2stageI6__halfLi2EEEvPNS_8RankDataENS_11RankSignalsEPNS_6SignalEPT_ii)
        /*00ec*/ 	.word	0x00000040


	//----- nvinfo : EIATTR_REGCOUNT
	.align		4
.L_67:
        /*00f0*/ 	.byte	0x04, 0x2f
        /*00f2*/ 	.short	(.L_69 - .L_68)
	.align		4
.L_68:
        /*00f4*/ 	.word	index@(_ZN4vllm26cross_device_reduce_1stageI6__halfLi4EEEvPNS_8RankDataENS_11RankSignalsEPNS_6SignalEPT_ii)
        /*00f8*/ 	.word	0x0000002c


	//----- nvinfo : EIATTR_FRAME_SIZE
	.align		4
.L_69:
        /*00fc*/ 	.byte	0x04, 0x11
        /*00fe*/ 	.short	(.L_71 - .L_70)
	.align		4
.L_70:
        /*0100*/ 	.word	index@(_ZN4vllm26cross_device_reduce_1stageI6__halfLi4EEEvPNS_8RankDataENS_11RankSignalsEPNS_6SignalEPT_ii)
        /*0104*/ 	.word	0x00000040


	//----- nvinfo : EIATTR_REGCOUNT
	.align		4
.L_71:
        /*0108*/ 	.byte	0x04, 0x2f
        /*010a*/ 	.short	(.L_73 - .L_72)
	.align		4
.L_72:
        /*010c*/ 	.word	index@(_ZN4vllm26cross_device_reduce_2stageI6__halfLi4EEEvPNS_8RankDataENS_11RankSignalsEPNS_6SignalEPT_ii)
        /*0110*/ 	.word	0x0000003e


	//----- nvinfo : EIATTR_FRAME_SIZE
	.align		4
.L_73:
        /*0114*/ 	.byte	0x04, 0x11
        /*0116*/ 	.short	(.L_75 - .L_74)
	.align		4
.L_74:
        /*0118*/ 	.word	index@(_ZN4vllm26cross_device_reduce_2stageI6__halfLi4EEEvPNS_8RankDataENS_11RankSignalsEPNS_6SignalEPT_ii)
        /*011c*/ 	.word	0x00000040


	//----- nvinfo : EIATTR_REGCOUNT
	.align		4
.L_75:
        /*0120*/ 	.byte	0x04, 0x2f
        /*0122*/ 	.short	(.L_77 - .L_76)
	.align		4
.L_76:
        /*0124*/ 	.word	index@(_ZN4vllm26cross_device_reduce_1stageI6__halfLi6EEEvPNS_8RankDataENS_11RankSignalsEPNS_6SignalEPT_ii)
        /*0128*/ 	.word	0x00000038


	//----- nvinfo : EIATTR_FRAME_SIZE
	.align		4
.L_77:
        /*012c*/ 	.byte	0x04, 0x11
        /*012e*/ 	.short	(.L_79 - .L_78)
	.align		4
.L_78:
        /*0130*/ 	.word	index@(_ZN4vllm26cross_device_reduce_1stageI6__halfLi6EEEvPNS_8RankDataENS_11RankSignalsEPNS_6SignalEPT_ii)
        /*0134*/ 	.word	0x00000040


	//----- nvinfo : EIATTR_REGCOUNT
	.align		4
.L_79:
        /*0138*/ 	.byte	0x04, 0x2f
        /*013a*/ 	.short	(.L_81 - .L_80)
	.align		4
.L_80:
        /*013c*/ 	.word	index@(_ZN4vllm26cross_device_reduce_2stageI6__halfLi6EEEvPNS_8RankDataENS_11RankSignalsEPNS_6SignalEPT_ii)
        /*0140*/ 	.word	0x0000004f


	//----- nvinfo : EIATTR_FRAME_SIZE
	.align		4
.L_81:
        /*0144*/ 	.byte	0x04, 0x11
        /*0146*/ 	.short	(.L_83 - .L_82)
	.align		4
.L_82:
        /*0148*/ 	.word	index@(_ZN4vllm26cross_device_reduce_2stageI6__halfLi6EEEvPNS_8RankDataENS_11RankSignalsEPNS_6SignalEPT_ii)
        /*014c*/ 	.word	0x00000040


	//----- nvinfo : EIATTR_REGCOUNT
	.align		4
.L_83:
        /*0150*/ 	.byte	0x04, 0x2f
        /*0152*/ 	.short	(.L_85 - .L_84)
	.align		4
.L_84:
        /*0154*/ 	.word	index@(_ZN4vllm26cross_device_reduce_1stageI6__halfLi8EEEvPNS_8RankDataENS_11RankSignalsEPNS_6SignalEPT_ii)
        /*0158*/ 	.word	0x00000046


	//----- nvinfo : EIATTR_FRAME_SIZE
	.align		4
.L_85:
        /*015c*/ 	.byte	0x04, 0x11
        /*015e*/ 	.short	(.L_87 - .L_86)
	.align		4
.L_86:
        /*0160*/ 	.word	index@(_ZN4vllm26cross_device_reduce_1stageI6__halfLi8EEEvPNS_8RankDataENS_11RankSignalsEPNS_6SignalEPT_ii)
        /*0164*/ 	.word	0x00000040


	//----- nvinfo : EIATTR_REGCOUNT
	.align		4
.L_87:
        /*0168*/ 	.byte	0x04, 0x2f
        /*016a*/ 	.short	(.L_89 - .L_88)
	.align		4
.L_88:
        /*016c*/ 	.word	index@(_ZN4vllm26cross_device_reduce_2stageI6__halfLi8EEEvPNS_8RankDataENS_11RankSignalsEPNS_6SignalEPT_ii)
        /*0170*/ 	.word	0x00000063


	//----- nvinfo : EIATTR_FRAME_SIZE
	.align		4
.L_89:
        /*0174*/ 	.byte	0x04, 0x11
        /*0176*/ 	.short	(.L_91 - .L_90)
	.align		4
.L_90:
        /*0178*/ 	.word	index@(_ZN4vllm26cross_device_reduce_2stageI6__halfLi8EEEvPNS_8RankDataENS_11RankSignalsEPNS_6SignalEPT_ii)
        /*017c*/ 	.word	0x00000040


	//----- nvinfo : EIATTR_REGCOUNT
	.align		4
.L_91:
        /*0180*/ 	.byte	0x04, 0x2f
        /*0182*/ 	.short	(.L_93 - .L_92)
	.align		4
.L_92:
        /*0184*/ 	.word	index@(_ZN4vllm26cross_device_reduce_1stageI13__nv_bfloat16Li2EEEvPNS_8RankDataENS_11RankSignalsEPNS_6SignalEPT_ii)
        /*0188*/ 	.word	0x0000001e


	//----- nvinfo : EIATTR_FRAME_SIZE
	.align		4
.L_93:
        /*018c*/ 	.byte	0x04, 0x11
        /*018e*/ 	.short	(.L_95 - .L_94)
	.align		4
.L_94:
        /*0190*/ 	.word	index@(_ZN4vllm26cross_device_reduce_1stageI13__nv_bfloat16Li2EEEvPNS_8RankDataENS_11RankSignalsEPNS_6SignalEPT_ii)
        /*0194*/ 	.word	0x00000040


	//----- nvinfo : EIATTR_REGCOUNT
	.align		4
.L_95:
        /*0198*/ 	.byte	0x04, 0x2f
        /*019a*/ 	.short	(.L_97 - .L_96)
	.align		4
.L_96:
        /*019c*/ 	.word	index@(_ZN4vllm26cross_device_reduce_2stageI13__nv_bfloat16Li2EEEvPNS_8RankDataENS_11RankSignalsEPNS_6SignalEPT_ii)
        /*01a0*/ 	.word	0x0000002c


	//----- nvinfo : EIATTR_FRAME_SIZE
	.align		4
.L_97:
        /*01a4*/ 	.byte	0x04, 0x11
        /*01a6*/ 	.short	(.L_99 - .L_98)
	.align		4
.L_98:
        /*01a8*/ 	.word	index@(_ZN4vllm26cross_device_reduce_2stageI13__nv_bfloat16Li2EEEvPNS_8RankDataENS_11RankSignalsEPNS_6SignalEPT_ii)
        /*01ac*/ 	.word	0x00000040


	//----- nvinfo : EIATTR_REGCOUNT
	.align		4
.L_99:
        /*01b0*/ 	.byte	0x04, 0x2f
        /*01b2*/ 	.short	(.L_101 - .L_100)
	.align		4
.L_100:
        /*01b4*/ 	.word	index@(_ZN4vllm26cross_device_reduce_1stageI13__nv_bfloat16Li4EEEvPNS_8RankDataENS_11RankSignalsEPNS_6SignalEPT_ii)
        /*01b8*/ 	.word	0x0000002c


	//----- nvinfo : EIATTR_FRAME_SIZE
	.align		4
.L_101:
        /*01bc*/ 	.byte	0x04, 0x11
        /*01be*/ 	.short	(.L_103 - .L_102)
	.align		4
.L_102:
        /*01c0*/ 	.word	index@(_ZN4vllm26cross_device_reduce_1stageI13__nv_bfloat16Li4EEEvPNS_8RankDataENS_11RankSignalsEPNS_6SignalEPT_ii)
        /*01c4*/ 	.word	0x00000040


	//----- nvinfo : EIATTR_REGCOUNT
	.align		4
.L_103:
        /*01c8*/ 	.byte	0x04, 0x2f
        /*01ca*/ 	.short	(.L_105 - .L_104)
	.align		4
.L_104:
        /*01cc*/ 	.word	index@(_ZN4vllm26cross_device_reduce_2stageI13__nv_bfloat16Li4EEEvPNS_8RankDataENS_11RankSignalsEPNS_6SignalEPT_ii)
        /*01d0*/ 	.word	0x0000003e


	//----- nvinfo : EIATTR_FRAME_SIZE
	.align		4
.L_105:
        /*01d4*/ 	.byte	0x04, 0x11
        /*01d6*/ 	.short	(.L_107 - .L_106)
	.align		4
.L_106:
        /*01d8*/ 	.word	index@(_ZN4vllm26cross_device_reduce_2stageI13__nv_bfloat16Li4EEEvPNS_8RankDataENS_11RankSignalsEPNS_6SignalEPT_ii)
        /*01dc*/ 	.word	0x00000040


	//----- nvinfo : EIATTR_REGCOUNT
	.align		4
.L_107:
        /*01e0*/ 	.byte	0x04, 0x2f
        /*01e2*/ 	.short	(.L_109 - .L_108)
	.align		4
.L_108:
        /*01e4*/ 	.word	index@(_ZN4vllm26cross_device_reduce_1stageI13__nv_bfloat16Li6EEEvPNS_8RankDataENS_11RankSignalsEPNS_6SignalEPT_ii)
        /*01e8*/ 	.word	0x00000038


	//----- nvinfo : EIATTR_FRAME_SIZE
	.align		4
.L_109:
        /*01ec*/ 	.byte	0x04, 0x11
        /*01ee*/ 	.short	(.L_111 - .L_110)
	.align		4
.L_110:
        /*01f0*/ 	.word	index@(_ZN4vllm26cross_device_reduce_1stageI13__nv_bfloat16Li6EEEvPNS_8RankDataENS_11RankSignalsEPNS_6SignalEPT_ii)
        /*01f4*/ 	.word	0x00000040


	//----- nvinfo : EIATTR_REGCOUNT
	.align		4
.L_111:
        /*01f8*/ 	.byte	0x04, 0x2f
        /*01fa*/ 	.short	(.L_113 - .L_112)
	.align		4
.L_112:
        /*01fc*/ 	.word	index@(_ZN4vllm26cross_device_reduce_2stageI13__nv_bfloat16Li6EEEvPNS_8RankDataENS_11RankSignalsEPNS_6SignalEPT_ii)
        /*0200*/ 	.word	0x0000004f


	//----- nvinfo : EIATTR_FRAME_SIZE
	.align		4
.L_113:
        /*0204*/ 	.byte	0x04, 0x11
        /*0206*/ 	.short	(.L_115 - .L_114)
	.align		4
.L_114:
        /*0208*/ 	.word	index@(_ZN4vllm26cross_device_reduce_2stageI13__nv_bfloat16Li6EEEvPNS_8RankDataENS_11RankSignalsEPNS_6SignalEPT_ii)
        /*020c*/ 	.word	0x00000040


	//----- nvinfo : EIATTR_REGCOUNT
	.align		4
.L_115:
        /*0210*/ 	.byte	0x04, 0x2f
        /*0212*/ 	.short	(.L_117 - .L_116)
	.align		4
.L_116:
        /*0214*/ 	.word	index@(_ZN4vllm26cross_device_reduce_1stageI13__nv_bfloat16Li8EEEvPNS_8RankDataENS_11RankSignalsEPNS_6SignalEPT_ii)
        /*0218*/ 	.word	0x00000046


	//----- nvinfo : EIATTR_FRAME_SIZE
	.align		4
.L_117:
        /*021c*/ 	.byte	0x04, 0x11
        /*021e*/ 	.short	(.L_119 - .L_118)
	.align		4
.L_118:
        /*0220*/ 	.word	index@(_ZN4vllm26cross_device_reduce_1stageI13__nv_bfloat16Li8EEEvPNS_8RankDataENS_11RankSignalsEPNS_6SignalEPT_ii)
        /*0224*/ 	.word	0x00000040


	//----- nvinfo : EIATTR_REGCOUNT
	.align		4
.L_119:
        /*0228*/ 	.byte	0x04, 0x2f
        /*022a*/ 	.short	(.L_121 - .L_120)
	.align		4
.L_120:
        /*022c*/ 	.word	index@(_ZN4vllm26cross_device_reduce_2stageI13__nv_bfloat16Li8EEEvPNS_8RankDataENS_11RankSignalsEPNS_6SignalEPT_ii)
        /*0230*/ 	.word	0x00000063


	//----- nvinfo : EIATTR_FRAME_SIZE
	.align		4
.L_121:
        /*0234*/ 	.byte	0x04, 0x11
        /*0236*/ 	.short	(.L_123 - .L_122)
	.align		4
.L_122:
        /*0238*/ 	.word	index@(_ZN4vllm26cross_device_reduce_2stageI13__nv_bfloat16Li8EEEvPNS_8RankDataENS_11RankSignalsEPNS_6SignalEPT_ii)
        /*023c*/ 	.word	0x00000040


	//----- nvinfo : EIATTR_MIN_STACK_SIZE
	.align		4
.L_123:
        /*0240*/ 	.byte	0x04, 0x12
        /*0242*/ 	.short	(.L_125 - .L_124)
	.align		4
.L_124:
        /*0244*/ 	.word	index@(_ZN4vllm26cross_device_reduce_2stageI13__nv_bfloat16Li8EEEvPNS_8RankDataENS_11RankSignalsEPNS_6SignalEPT_ii)
        /*0248*/ 	.word	0x00000040


	//----- nvinfo : EIATTR_MIN_STACK_SIZE
	.align		4
.L_125:
        /*024c*/ 	.byte	0x04, 0x12
        /*024e*/ 	.short	(.L_127 - .L_126)
	.align		4
.L_126:
        /*0250*/ 	.word	index@(_ZN4vllm26cross_device_reduce_1stageI13__nv_bfloat16Li8EEEvPNS_8RankDataENS_11RankSignalsEPNS_6SignalEPT_ii)
        /*0254*/ 	.word	0x00000040


	//----- nvinfo : EIATTR_MIN_STACK_SIZE
	.align		4
.L_127:
        /*0258*/ 	.byte	0x04, 0x12
        /*025a*/ 	.short	(.L_129 - .L_128)
	.align		4
.L_128:
        /*025c*/ 	.word	index@(_ZN4vllm26cross_device_reduce_2stageI13__nv_bfloat16Li6EEEvPNS_8RankDataENS_11RankSignalsEPNS_6SignalEPT_ii)
        /*0260*/ 	.word	0x00000040


	//----- nvinfo : EIATTR_MIN_STACK_SIZE
	.align		4
.L_129:
        /*0264*/ 	.byte	0x04, 0x12
        /*0266*/ 	.short	(.L_131 - .L_130)
	.align		4
.L_130:
        /*0268*/ 	.word	index@(_ZN4vllm26cross_device_reduce_1stageI13__nv_bfloat16Li6EEEvPNS_8RankDataENS_11RankSignalsEPNS_6SignalEPT_ii)
        /*026c*/ 	.word	0x00000040


	//----- nvinfo : EIATTR_MIN_STACK_SIZE
	.align		4
.L_131:
        /*0270*/ 	.byte	0x04, 0x12
        /*0272*/ 	.short	(.L_133 - .L_132)
	.align		4
.L_132:
        /*0274*/ 	.word	index@(_ZN4vllm26cross_device_reduce_2stageI13__nv_bfloat16Li4EEEvPNS_8RankDataENS_11RankSignalsEPNS_6SignalEPT_ii)
        /*0278*/ 	.word	0x00000040


	//----- nvinfo : EIATTR_MIN_STACK_SIZE
	.align		4
.L_133:
        /*027c*/ 	.byte	0x04, 0x12
        /*027e*/ 	.short	(.L_135 - .L_134)
	.align		4
.L_134:
        /*0280*/ 	.word	index@(_ZN4vllm26cross_device_reduce_1stageI13__nv_bfloat16Li4EEEvPNS_8RankDataENS_11RankSignalsEPNS_6SignalEPT_ii)
        /*0284*/ 	.word	0x00000040


	//----- nvinfo : EIATTR_MIN_STACK_SIZE
	.align		4
.L_135:
        /*0288*/ 	.byte	0x04, 0x12
        /*028a*/ 	.short	(.L_137 - .L_136)
	.align		4
.L_136:
        /*028c*/ 	.word	index@(_ZN4vllm26cross_device_reduce_2stageI13__nv_bfloat16Li2EEEvPNS_8RankDataENS_11RankSignalsEPNS_6SignalEPT_ii)
        /*0290*/ 	.word	0x00000040


	//----- nvinfo : EIATTR_MIN_STACK_SIZE
	.align		4
.L_137:
        /*0294*/ 	.byte	0x04, 0x12
        /*0296*/ 	.short	(.L_139 - .L_138)
	.align		4
.L_138:
        /*0298*/ 	.word	index@(_ZN4vllm26cross_device_reduce_1stageI13__nv_bfloat16Li2EEEvPNS_8RankDataENS_11RankSignalsEPNS_6SignalEPT_ii)
        /*029c*/ 	.word	0x00000040


	//----- nvinfo : EIATTR_MIN_STACK_SIZE
	.align		4
.L_139:
        /*02a0*/ 	.byte	0x04, 0x12
        /*02a2*/ 	.short	(.L_141 - .L_140)
	.align		4
.L_140:
        /*02a4*/ 	.word	index@(_ZN4vllm26cross_device_reduce_2stageI6__halfLi8EEEvPNS_8RankDataENS_11RankSignalsEPNS_6SignalEPT_ii)
        /*02a8*/ 	.word	0x00000040


	//----- nvinfo : EIATTR_MIN_STACK_SIZE
	.align		4
.L_141:
        /*02ac*/ 	.byte	0x04, 0x12
        /*02ae*/ 	.short	(.L_143 - .L_142)
	.align		4
.L_142:
        /*02b0*/ 	.word	index@(_ZN4vllm26cross_device_reduce_1stageI6__halfLi8EEEvPNS_8RankDataENS_11RankSignalsEPNS_6SignalEPT_ii)
        /*02b4*/ 	.word	0x00000040


	//----- nvinfo : EIATTR_MIN_STACK_SIZE
	.align		4
.L_143:
        /*02b8*/ 	.byte	0x04, 0x12
        /*02ba*/ 	.short	(.L_145 - .L_144)
	.align		4
.L_144:
        /*02bc*/ 	.word	index@(_ZN4vllm26cross_device_reduce_2stageI6__halfLi6EEEvPNS_8RankDataENS_11RankSignalsEPNS_6SignalEPT_ii)
        /*02c0*/ 	.word	0x00000040


	//----- nvinfo : EIATTR_MIN_STACK_SIZE
	.align		4
.L_145:
        /*02c4*/ 	.byte	0x04, 0x12
        /*02c6*/ 	.short	(.L_147 - .L_146)
	.align		4
.L_146:
        /*02c8*/ 	.word	index@(_ZN4vllm26cross_device_reduce_1stageI6__halfLi6EEEvPNS_8RankDataENS_11RankSignalsEPNS_6SignalEPT_ii)
        /*02cc*/ 	.word	0x00000040


	//----- nvinfo : EIATTR_MIN_STACK_SIZE
	.align		4
.L_147:
        /*02d0*/ 	.byte	0x04, 0x12
        /*02d2*/ 	.short	(.L_149 - .L_148)
	.align		4
.L_148:
        /*02d4*/ 	.word	index@(_ZN4vllm26cross_device_reduce_2stageI6__halfLi4EEEvPNS_8RankDataENS_11RankSignalsEPNS_6SignalEPT_ii)
        /*02d8*/ 	.word	0x00000040


	//----- nvinfo : EIATTR_MIN_STACK_SIZE
	.align		4
.L_149:
        /*02dc*/ 	.byte	0x04, 0x12
        /*02de*/ 	.short	(.L_151 - .L_150)
	.align		4
.L_150:
        /*02e0*/ 	.word	index@(_ZN4vllm26cross_device_reduce_1stageI6__halfLi4EEEvPNS_8RankDataENS_11RankSignalsEPNS_6SignalEPT_ii)
        /*02e4*/ 	.word	0x00000040


	//----- nvinfo : EIATTR_MIN_STACK_SIZE
	.align		4
.L_151:
        /*02e8*/ 	.byte	0x04, 0x12
        /*02ea*/ 	.short	(.L_153 - .L_152)
	.align		4
.L_152:
        /*02ec*/ 	.word	index@(_ZN4vllm26cross_device_reduce_2stageI6__halfLi2EEEvPNS_8RankDataENS_11RankSignalsEPNS_6SignalEPT_ii)
        /*02f0*/ 	.word	0x00000040


	//----- nvinfo : EIATTR_MIN_STACK_SIZE
	.align		4
.L_153:
        /*02f4*/ 	.byte	0x04, 0x12
        /*02f6*/ 	.short	(.L_155 - .L_154)
	.align		4
.L_154:
        /*02f8*/ 	.word	index@(_ZN4vllm26cross_device_reduce_1stageI6__halfLi2EEEvPNS_8RankDataENS_11RankSignalsEPNS_6SignalEPT_ii)
        /*02fc*/ 	.word	0x00000040


	//----- nvinfo : EIATTR_MIN_STACK_SIZE
	.align		4
.L_155:
        /*0300*/ 	.byte	0x04, 0x12
        /*0302*/ 	.short	(.L_157 - .L_156)
	.align		4
.L_156:
        /*0304*/ 	.word	index@(_ZN4vllm26cross_device_reduce_2stageIfLi8EEEvPNS_8RankDataENS_11RankSignalsEPNS_6SignalEPT_ii)
        /*0308*/ 	.word	0x00000040


	//----- nvinfo : EIATTR_MIN_STACK_SIZE
	.align		4
.L_157:
        /*030c*/ 	.byte	0x04, 0x12
        /*030e*/ 	.short	(.L_159 - .L_158)
	.align		4
.L_158:
        /*0310*/ 	.word	index@(_ZN4vllm26cross_device_reduce_1stageIfLi8EEEvPNS_8RankDataENS_11RankSignalsEPNS_6SignalEPT_ii)
        /*0314*/ 	.word	0x00000040


	//----- nvinfo : EIATTR_MIN_STACK_SIZE
	.align		4
.L_159:
        /*0318*/ 	.byte	0x04, 0x12
        /*031a*/ 	.short	(.L_161 - .L_160)
	.align		4
.L_160:
        /*031c*/ 	.word	index@(_ZN4vllm26cross_device_reduce_2stageIfLi6EEEvPNS_8RankDataENS_11RankSignalsEPNS_6SignalEPT_ii)
        /*0320*/ 	.word	0x00000040


	//----- nvinfo : EIATTR_MIN_STACK_SIZE
	.align		4
.L_161:
        /*0324*/ 	.byte	0x04, 0x12
        /*0326*/ 	.short	(.L_163 - .L_162)
	.align		4
.L_162:
        /*0328*/ 	.word	index@(_ZN4vllm26cross_device_reduce_1stageIfLi6EEEvPNS_8RankDataENS_11RankSignalsEPNS_6SignalEPT_ii)
        /*032c*/ 	.word	0x00000040


	//----- nvinfo : EIATTR_MIN_STACK_SIZE
	.align		4
.L_163:
        /*0330*/ 	.byte	0x04, 0x12
        /*0332*/ 	.short	(.L_165 - .L_164)
	.align		4
.L_164:
        /*0334*/ 	.word	index@(_ZN4vllm26cross_device_reduce_2stageIfLi4EEEvPNS_8RankDataENS_11RankSignalsEPNS_6SignalEPT_ii)
        /*0338*/ 	.word	0x00000040


	//----- nvinfo : EIATTR_MIN_STACK_SIZE
	.align		4
.L_165:
        /*033c*/ 	.byte	0x04, 0x12
        /*033e*/ 	.short	(.L_167 - .L_166)
	.align		4
.L_166:
        /*0340*/ 	.word	index@(_ZN4vllm26cross_device_reduce_1stageIfLi4EEEvPNS_8RankDataENS_11RankSignalsEPNS_6SignalEPT_ii)
        /*0344*/ 	.word	0x00000040


	//----- nvinfo : EIATTR_MIN_STACK_SIZE
	.align		4
.L_167:
        /*0348*/ 	.byte	0x04, 0x12
        /*034a*/ 	.short	(.L_169 - .L_168)
	.align		4
.L_168:
        /*034c*/ 	.word	index@(_ZN4vllm26cross_device_reduce_2stageIfLi2EEEvPNS_8RankDataENS_11RankSignalsEPNS_6SignalEPT_ii)
        /*0350*/ 	.word	0x00000040


	//----- nvinfo : EIATTR_MIN_STACK_SIZE
	.align		4
.L_169:
        /*0354*/ 	.byte	0x04, 0x12
        /*0356*/ 	.short	(.L_171 - .L_170)
	.align		4
.L_170:
        /*0358*/ 	.word	index@(_ZN4vllm26cross_device_reduce_1stageIfLi2EEEvPNS_8RankDataENS_11RankSignalsEPNS_6SignalEPT_ii)
        /*035c*/ 	.word	0x00000040
.L_171:


//--------------------- .nv.info._ZN4vllm26cross_device_reduce_2stageI13__nv_bfloat16Li8EEEvPNS_8RankDataENS_11RankSignalsEPNS_6SignalEPT_ii --------------------------
	.section	.nv.info._ZN4vllm26cross_device_reduce_2stageI13__nv_bfloat16Li8EEEvPNS_8RankDataENS_11RankSignalsEPNS_6SignalEPT_ii,"",@"SHT_CUDA_INFO"
	.sectionflags	@""
	.align	4


	//----- nvinfo : EIATTR_CUDA_API_VERSION
	.align		4
        /*0000*/ 	.byte	0x04, 0x37
        /*0002*/ 	.short	(.L_173 - .L_172)
.L_172:
        /*0004*/ 	.word	0x00000082


	//----- nvinfo : EIATTR_SW2861232_WAR
	.align		4
.L_173:
        /*0008*/ 	.byte	0x01, 0x35
	.zero		2


	//----- nvinfo : EIATTR_PARAM_CBANK
	.align		4
        /*000c*/ 	.byte	0x04, 0x0a
        /*000e*/ 	.short	(.L_175 - .L_174)
	.align		4
.L_174:
        /*0010*/ 	.word	index@(.nv.constant0._ZN4vllm26cross_device_reduce_2stageI13__nv_bfloat16Li8EEEvPNS_8RankDataENS_11RankSignalsEPNS_6SignalEPT_ii)
        /*0014*/ 	.short	0x0160
        /*0016*/ 	.short	0x0068


	//----- nvinfo : EIATTR_CBANK_PARAM_SIZE
	.align		4
.L_175:
        /*0018*/ 	.byte	0x03, 0x19
        /*001a*/ 	.short	0x0068


	//----- nvinfo : EIATTR_KPARAM_INFO
	.align		4
        /*001c*/ 	.byte	0x04, 0x17
        /*001e*/ 	.short	(.L_177 - .L_176)
.L_176:
        /*0020*/ 	.word	0x00000000
        /*0024*/ 	.short	0x0005
        /*0026*/ 	.short	0x0064
        /*0028*/ 	.byte	0x00, 0xf0, 0x11, 0x00


	//----- nvinfo : EIATTR_KPARAM_INFO
	.align		4
.L_177:
        /*002c*/ 	.byte	0x04, 0x17
        /*002e*/ 	.short	(.L_179 - .L_178)
.L_178:
        /*0030*/ 	.word	0x00000000
        /*0034*/ 	.short	0x0004
        /*0036*/ 	.short	0x0060
        /*0038*/ 	.byte	0x00, 0xf0, 0x11, 0x00


	//----- nvinfo : EIATTR_KPARAM_INFO
	.align		4
.L_179:
        /*003c*/ 	.byte	0x04, 0x17
        /*003e*/ 	.short	(.L_181 - .L_180)
.L_180:
        /*0040*/ 	.word	0x00000000
        /*0044*/ 	.short	0x0003
        /*0046*/ 	.short	0x0058
        /*0048*/ 	.byte	0x00, 0xf0, 0x21, 0x00


	//----- nvinfo : EIATTR_KPARAM_INFO
	.align		4
.L_181:
        /*004c*/ 	.byte	0x04, 0x17
        /*004e*/ 	.short	(.L_183 - .L_182)
.L_182:
        /*0050*/ 	.word	0x00000000
        /*0054*/ 	.short	0x0002
        /*0056*/ 	.short	0x0050
        /*0058*/ 	.byte	0x00, 0xf0, 0x21, 0x00


	//----- nvinfo : EIATTR_KPARAM_INFO
	.align		4
.L_183:
        /*005c*/ 	.byte	0x04, 0x17
        /*005e*/ 	.short	(.L_185 - .L_184)
.L_184:
        /*0060*/ 	.word	0x00000000
        /*0064*/ 	.short	0x0001
        /*0066*/ 	.short	0x0010
        /*0068*/ 	.byte	0x00, 0xf0, 0x01, 0x01


	//----- nvinfo : EIATTR_KPARAM_INFO
	.align		4
.L_185:
        /*006c*/ 	.byte	0x04, 0x17
        /*006e*/ 	.short	(.L_187 - .L_186)
.L_186:
        /*0070*/ 	.word	0x00000000
        /*0074*/ 	.short	0x0000
        /*0076*/ 	.short	0x0000
        /*0078*/ 	.byte	0x00, 0xf0, 0x21, 0x00


	//----- nvinfo : EIATTR_MAXREG_COUNT
	.align		4
.L_187:
        /*007c*/ 	.byte	0x03, 0x1b
        /*007e*/ 	.short	0x0080


	//----- nvinfo : EIATTR_NUM_BARRIERS
	.align		4
        /*0080*/ 	.byte	0x02, 0x4c
        /*0082*/ 	.byte	0x01
	.zero		1


	//----- nvinfo : EIATTR_MERCURY_ISA_VERSION
	.align		4
        /*0084*/ 	.byte	0x03, 0x5f
        /*0086*/ 	.short	0x0000


	//----- nvinfo : EIATTR_EXIT_INSTR_OFFSETS
	.align		4
        /*0088*/ 	.byte	0x04, 0x1c
        /*008a*/ 	.short	(.L_189 - .L_188)


	//   ....[0]....
.L_188:
        /*008c*/ 	.word	0x00001350


	//   ....[1]....
        /*0090*/ 	.word	0x00001780


	//----- nvinfo : EIATTR_MAX_THREADS
	.align		4
.L_189:
        /*0094*/ 	.byte	0x04, 0x05
        /*0096*/ 	.short	(.L_191 - .L_190)
.L_190:
        /*0098*/ 	.word	0x00000200
        /*009c*/ 	.word	0x00000001
        /*00a0*/ 	.word	0x00000001


	//----- nvinfo : EIATTR_CRS_STACK_SIZE
	.align		4
.L_191:
        /*00a4*/ 	.byte	0x04, 0x1e
        /*00a6*/ 	.short	(.L_193 - .L_192)
.L_192:
        /*00a8*/ 	.word	0x00000000
.L_193:


//--------------------- .nv.info._ZN4vllm26cross_device_reduce_1stageI13__nv_bfloat16Li8EEEvPNS_8RankDataENS_11RankSignalsEPNS_6SignalEPT_ii --------------------------
	.section	.nv.info._ZN4vllm26cross_device_reduce_1stageI13__nv_bfloat16Li8EEEvPNS_8RankDataENS_11RankSignalsEPNS_6SignalEPT_ii,"",@"SHT_CUDA_INFO"
	.sectionflags	@""
	.align	4


	//----- nvinfo : EIATTR_CUDA_API_VERSION
	.align		4
        /*0000*/ 	.byte	0x04, 0x37
        /*0002*/ 	.short	(.L_195 - .L_194)
.L_194:
        /*0004*/ 	.word	0x00000082


	//----- nvinfo : EIATTR_SW2861232_WAR
	.align		4
.L_195:
        /*0008*/ 	.byte	0x01, 0x35
	.zero		2


	//----- nvinfo : EIATTR_PARAM_CBANK
	.align		4
        /*000c*/ 	.byte	0x04, 0x0a
        /*000e*/ 	.short	(.L_197 - .L_196)
	.align		4
.L_196:
        /*0010*/ 	.word	index@(.nv.constant0._ZN4vllm26cross_device_reduce_1stageI13__nv_bfloat16Li8EEEvPNS_8RankDataENS_11RankSignalsEPNS_6SignalEPT_ii)
        /*0014*/ 	.short	0x0160
        /*0016*/ 	.short	0x0068


	//----- nvinfo : EIATTR_CBANK_PARAM_SIZE
	.align		4
.L_197:
        /*0018*/ 	.byte	0x03, 0x19
        /*001a*/ 	.short	0x0068


	//----- nvinfo : EIATTR_KPARAM_INFO
	.align		4
        /*001c*/ 	.byte	0x04, 0x17
        /*001e*/ 	.short	(.L_199 - .L_198)
.L_198:
        /*0020*/ 	.word	0x00000000
        /*0024*/ 	.short	0x0005
        /*0026*/ 	.short	0x0064
        /*0028*/ 	.byte	0x00, 0xf0, 0x11, 0x00


	//----- nvinfo : EIATTR_KPARAM_INFO
	.align		4
.L_199:
        /*002c*/ 	.byte	0x04, 0x17
        /*002e*/ 	.short	(.L_201 - .L_200)
.L_200:
        /*0030*/ 	.word	0x00000000
        /*0034*/ 	.short	0x0004
        /*0036*/ 	.short	0x0060
        /*0038*/ 	.byte	0x00, 0xf0, 0x11, 0x00


	//----- nvinfo : EIATTR_KPARAM_INFO
	.align		4
.L_201:
        /*003c*/ 	.byte	0x04, 0x17
        /*003e*/ 	.short	(.L_203 - .L_202)
.L_202:
        /*0040*/ 	.word	0x00000000
        /*0044*/ 	.short	0x0003
        /*0046*/ 	.short	0x0058
        /*0048*/ 	.byte	0x00, 0xf0, 0x21, 0x00


	//----- nvinfo : EIATTR_KPARAM_INFO
	.align		4
.L_203:
        /*004c*/ 	.byte	0x04, 0x17
        /*004e*/ 	.short	(.L_205 - .L_204)
.L_204:
        /*0050*/ 	.word	0x00000000
        /*0054*/ 	.short	0x0002
        /*0056*/ 	.short	0x0050
        /*0058*/ 	.byte	0x00, 0xf0, 0x21, 0x00


	//----- nvinfo : EIATTR_KPARAM_INFO
	.align		4
.L_205:
        /*005c*/ 	.byte	0x04, 0x17
        /*005e*/ 	.short	(.L_207 - .L_206)
.L_206:
        /*0060*/ 	.word	0x00000000
        /*0064*/ 	.short	0x0001
        /*0066*/ 	.short	0x0010
        /*0068*/ 	.byte	0x00, 0xf0, 0x01, 0x01


	//----- nvinfo : EIATTR_KPARAM_INFO
	.align		4
.L_207:
        /*006c*/ 	.byte	0x04, 0x17
        /*006e*/ 	.short	(.L_209 - .L_208)
.L_208:
        /*0070*/ 	.word	0x00000000
        /*0074*/ 	.short	0x0000
        /*0076*/ 	.short	0x0000
        /*0078*/ 	.byte	0x00, 0xf0, 0x21, 0x00


	//----- nvinfo : EIATTR_MAXREG_COUNT
	.align		4
.L_209:
        /*007c*/ 	.byte	0x03, 0x1b
        /*007e*/ 	.short	0x0080


	//----- nvinfo : EIATTR_NUM_BARRIERS
	.align		4
        /*0080*/ 	.byte	0x02, 0x4c
        /*0082*/ 	.byte	0x01
	.zero		1


	//----- nvinfo : EIATTR_MERCURY_ISA_VERSION
	.align		4
        /*0084*/ 	.byte	0x03, 0x5f
        /*0086*/ 	.short	0x0000


	//----- nvinfo : EIATTR_EXIT_INSTR_OFFSETS
	.align		4
        /*0088*/ 	.byte	0x04, 0x1c
        /*008a*/ 	.short	(.L_211 - .L_210)


	//   ....[0]....
.L_210:
        /*008c*/ 	.word	0x00000df0


	//   ....[1]....
        /*0090*/ 	.word	0x00000e10


	//----- nvinfo : EIATTR_MAX_THREADS
	.align		4
.L_211:
        /*0094*/ 	.byte	0x04, 0x05
        /*0096*/ 	.short	(.L_213 - .L_212)
.L_212:
        /*0098*/ 	.word	0x00000200
        /*009c*/ 	.word	0x00000001
        /*00a0*/ 	.word	0x00000001


	//----- nvinfo : EIATTR_CRS_STACK_SIZE
	.align		4
.L_213:
        /*00a4*/ 	.byte	0x04, 0x1e
        /*00a6*/ 	.short	(.L_215 - .L_214)
.L_214:
        /*00a8*/ 	.word	0x00000000
.L_215:


//--------------------- .nv.info._ZN4vllm26cross_device_reduce_2stageI13__nv_bfloat16Li6EEEvPNS_8RankDataENS_11RankSignalsEPNS_6SignalEPT_ii --------------------------
	.section	.nv.info._ZN4vllm26cross_device_reduce_2stageI13__nv_bfloat16Li6EEEvPNS_8RankDataENS_11RankSignalsEPNS_6SignalEPT_ii,"",@"SHT_CUDA_INFO"
	.sectionflags	@""
	.align	4


	//----- nvinfo : EIATTR_CUDA_API_VERSION
	.align		4
        /*0000*/ 	.byte	0x04, 0x37
        /*0002*/ 	.short	(.L_217 - .L_216)
.L_216:
        /*0004*/ 	.word	0x00000082


	//----- nvinfo : EIATTR_SW2861232_WAR
	.align		4
.L_217:
        /*0008*/ 	.byte	0x01, 0x35
	.zero		2


	//----- nvinfo : EIATTR_PARAM_CBANK
	.align		4
        /*000c*/ 	.byte	0x04, 0x0a
        /*000e*/ 	.short	(.L_219 - .L_218)
	.align		4
.L_218:
        /*0010*/ 	.word	index@(.nv.constant0._ZN4vllm26cross_device_reduce_2stageI13__nv_bfloat16Li6EEEvPNS_8RankDataENS_11RankSignalsEPNS_6SignalEPT_ii)
        /*0014*/ 	.short	0x0160
        /*0016*/ 	.short	0x0068


	//----- nvinfo : EIATTR_CBANK_PARAM_SIZE
	.align		4
.L_219:
        /*0018*/ 	.byte	0x03, 0x19
        /*001a*/ 	.short	0x0068


	//----- nvinfo : EIATTR_KPARAM_INFO
	.align		4
        /*001c*/ 	.byte	0x04, 0x17
        /*001e*/ 	.short	(.L_221 - .L_220)
.L_220:
        /*0020*/ 	.word	0x00000000
        /*0024*/ 	.short	0x0005
        /*0026*/ 	.short	0x0064
        /*0028*/ 	.byte	0x00, 0xf0, 0x11, 0x00


	//----- nvinfo : EIATTR_KPARAM_INFO
	.align		4
.L_221:
        /*002c*/ 	.byte	0x04, 0x17
        /*002e*/ 	.short	(.L_223 - .L_222)
.L_222:
        /*0030*/ 	.word	0x00000000
        /*0034*/ 	.short	0x0004
        /*0036*/ 	.short	0x0060
        /*0038*/ 	.byte	0x00, 0xf0, 0x11, 0x00


	//----- nvinfo : EIATTR_KPARAM_INFO
	.align		4
.L_223:
        /*003c*/ 	.byte	0x04, 0x17
        /*003e*/ 	.short	(.L_225 - .L_224)
.L_224:
        /*0040*/ 	.word	0x00000000
        /*0044*/ 	.short	0x0003
        /*0046*/ 	.short	0x0058
        /*0048*/ 	.byte	0x00, 0xf0, 0x21, 0x00


	//----- nvinfo : EIATTR_KPARAM_INFO
	.align		4
.L_225:
        /*004c*/ 	.byte	0x04, 0x17
        /*004e*/ 	.short	(.L_227 - .L_226)
.L_226:
        /*0050*/ 	.word	0x00000000
        /*0054*/ 	.short	0x0002
        /*0056*/ 	.short	0x0050
        /*0058*/ 	.byte	0x00, 0xf0, 0x21, 0x00


	//----- nvinfo : EIATTR_KPARAM_INFO
	.align		4
.L_227:
        /*005c*/ 	.byte	0x04, 0x17
        /*005e*/ 	.short	(.L_229 - .L_228)
.L_228:
        /*0060*/ 	.word	0x00000000
        /*0064*/ 	.short	0x0001
        /*0066*/ 	.short	0x0010
        /*0068*/ 	.byte	0x00, 0xf0, 0x01, 0x01


	//----- nvinfo : EIATTR_KPARAM_INFO
	.align		4
.L_229:
        /*006c*/ 	.byte	0x04, 0x17
        /*006e*/ 	.short	(.L_231 - .L_230)
.L_230:
        /*0070*/ 	.word	0x00000000
        /*0074*/ 	.short	0x0000
        /*0076*/ 	.short	0x0000
        /*0078*/ 	.byte	0x00, 0xf0, 0x21, 0x00


	//----- nvinfo : EIATTR_MAXREG_COUNT
	.align		4
.L_231:
        /*007c*/ 	.byte	0x03, 0x1b
        /*007e*/ 	.short	0x0080


	//----- nvinfo : EIATTR_NUM_BARRIERS
	.align		4
        /*0080*/ 	.byte	0x02, 0x4c
        /*0082*/ 	.byte	0x01
	.zero		1


	//----- nvinfo : EIATTR_MERCURY_ISA_VERSION
	.align		4
        /*0084*/ 	.byte	0x03, 0x5f
        /*0086*/ 	.short	0x0000


	//----- nvinfo : EIATTR_EXIT_INSTR_OFFSETS
	.align		4
        /*0088*/ 	.byte	0x04, 0x1c
        /*008a*/ 	.short	(.L_233 - .L_232)


	//   ....[0]....
.L_232:
        /*008c*/ 	.word	0x00000f90


	//   ....[1]....
        /*0090*/ 	.word	0x00001300


	//----- nvinfo : EIATTR_MAX_THREADS
	.align		4
.L_233:
        /*0094*/ 	.byte	0x04, 0x05
        /*0096*/ 	.short	(.L_235 - .L_234)
.L_234:
        /*0098*/ 	.word	0x00000200
        /*009c*/ 	.word	0x00000001
        /*00a0*/ 	.word	0x00000001


	//----- nvinfo : EIATTR_CRS_STACK_SIZE
	.align		4
.L_235:
        /*00a4*/ 	.byte	0x04, 0x1e
        /*00a6*/ 	.short	(.L_237 - .L_236)
.L_236:
        /*00a8*/ 	.word	0x00000000
.L_237:


//--------------------- .nv.info._ZN4vllm26cross_device_reduce_1stageI13__nv_bfloat16Li6EEEvPNS_8RankDataENS_11RankSignalsEPNS_6SignalEPT_ii --------------------------
	.section	.nv.info._ZN4vllm26cross_device_reduce_1stageI13__nv_bfloat16Li6EEEvPNS_8RankDataENS_11RankSignalsEPNS_6SignalEPT_ii,"",@"SHT_CUDA_INFO"
	.sectionflags	@""
	.align	4


	//----- nvinfo : EIATTR_CUDA_API_VERSION
	.align		4
        /*0000*/ 	.byte	0x04, 0x37
        /*0002*/ 	.short	(.L_239 - .L_238)
.L_238:
        /*0004*/ 	.word	0x00000082


	//----- nvinfo : EIATTR_SW2861232_WAR
	.align		4
.L_239:
        /*0008*/ 	.byte	0x01, 0x35
	.zero		2


	//----- nvinfo : EIATTR_PARAM_CBANK
	.align		4
        /*000c*/ 	.byte	0x04, 0x0a
        /*000e*/ 	.short	(.L_241 - .L_240)
	.align		4
.L_240:
        /*0010*/ 	.word	index@(.nv.constant0._ZN4vllm26cross_device_reduce_1stageI13__nv_bfloat16Li6EEEvPNS_8RankDataENS_11RankSignalsEPNS_6SignalEPT_ii)
        /*0014*/ 	.short	0x0160
        /*0016*/ 	.short	0x0068


	//----- nvinfo : EIATTR_CBANK_PARAM_SIZE
	.align		4
.L_241:
        /*0018*/ 	.byte	0x03, 0x19
        /*001a*/ 	.short	0x0068


	//----- nvinfo : EIATTR_KPARAM_INFO
	.align		4
        /*001c*/ 	.byte	0x04, 0x17
        /*001e*/ 	.short	(.L_243 - .L_242)
.L_242:
        /*0020*/ 	.word	0x00000000
        /*0024*/ 	.short	0x0005
        /*0026*/ 	.short	0x0064
        /*0028*/ 	.byte	0x00, 0xf0, 0x11, 0x00


	//----- nvinfo : EIATTR_KPARAM_INFO
	.align		4
.L_243:
        /*002c*/ 	.byte	0x04, 0x17
        /*002e*/ 	.short	(.L_245 - .L_244)
.L_244:
        /*0030*/ 	.word	0x00000000
        /*0034*/ 	.short	0x0004
        /*0036*/ 	.short	0x0060
        /*0038*/ 	.byte	0x00, 0xf0, 0x11, 0x00


	//----- nvinfo : EIATTR_KPARAM_INFO
	.align		4
.L_245:
        /*003c*/ 	.byte	0x04, 0x17
        /*003e*/ 	.short	(.L_247 - .L_246)
.L_246:
        /*0040*/ 	.word	0x00000000
        /*0044*/ 	.short	0x0003
        /*0046*/ 	.short	0x0058
        /*0048*/ 	.byte	0x00, 0xf0, 0x21, 0x00


	//----- nvinfo : EIATTR_KPARAM_INFO
	.align		4
.L_247:
        /*004c*/ 	.byte	0x04, 0x17
        /*004e*/ 	.short	(.L_249 - .L_248)
.L_248:
        /*0050*/ 	.word	0x00000000
        /*0054*/ 	.short	0x0002
        /*0056*/ 	.short	0x0050
        /*0058*/ 	.byte	0x00, 0xf0, 0x21, 0x00


	//----- nvinfo : EIATTR_KPARAM_INFO
	.align		4
.L_249:
        /*005c*/ 	.byte	0x04, 0x17
        /*005e*/ 	.short	(.L_251 - .L_250)
.L_250:
        /*0060*/ 	.word	0x00000000
        /*0064*/ 	.short	0x0001
        /*0066*/ 	.short	0x0010
        /*0068*/ 	.byte	0x00, 0xf0, 0x01, 0x01


	//----- nvinfo : EIATTR_KPARAM_INFO
	.align		4
.L_251:
        /*006c*/ 	.byte	0x04, 0x17
        /*006e*/ 	.short	(.L_253 - .L_252)
.L_252:
        /*0070*/ 	.word	0x00000000
        /*0074*/ 	.short	0x0000
        /*0076*/ 	.short	0x0000
        /*0078*/ 	.byte	0x00, 0xf0, 0x21, 0x00


	//----- nvinfo : EIATTR_MAXREG_COUNT
	.align		4
.L_253:
        /*007c*/ 	.byte	0x03, 0x1b
        /*007e*/ 	.short	0x0080


	//----- nvinfo : EIATTR_NUM_BARRIERS
	.align		4
        /*0080*/ 	.byte	0x02, 0x4c
        /*0082*/ 	.byte	0x01
	.zero		1


	//----- nvinfo : EIATTR_MERCURY_ISA_VERSION
	.align		4
        /*0084*/ 	.byte	0x03, 0x5f
        /*0086*/ 	.short	0x0000


	//----- nvinfo : EIATTR_EXIT_INSTR_OFFSETS
	.align		4
        /*0088*/ 	.byte	0x04, 0x1c
        /*008a*/ 	.short	(.L_255 - .L_254)


	//   ....[0]....
.L_254:
        /*008c*/ 	.word	0x00000ba0


	//   ....[1]....
        /*0090*/ 	.word	0x00000bc0


	//----- nvinfo : EIATTR_MAX_THREADS
	.align		4
.L_255:
        /*0094*/ 	.byte	0x04, 0x05
        /*0096*/ 	.short	(.L_257 - .L_256)
.L_256:
        /*0098*/ 	.word	0x00000200
        /*009c*/ 	.word	0x00000001
        /*00a0*/ 	.word	0x00000001


	//----- nvinfo : EIATTR_CRS_STACK_SIZE
	.align		4
.L_257:
        /*00a4*/ 	.byte	0x04, 0x1e
        /*00a6*/ 	.short	(.L_259 - .L_258)
.L_258:
        /*00a8*/ 	.word	0x00000000
.L_259:


//--------------------- .nv.info._ZN4vllm26cross_device_reduce_2stageI13__nv_bfloat16Li4EEEvPNS_8RankDataENS_11RankSignalsEPNS_6SignalEPT_ii --------------------------
	.section	.nv.info._ZN4vllm26cross_device_reduce_2stageI13__nv_bfloat16Li4EEEvPNS_8RankDataENS_11RankSignalsEPNS_6SignalEPT_ii,"",@"SHT_CUDA_INFO"
	.sectionflags	@""
	.align	4


	//----- nvinfo : EIATTR_CUDA_API_VERSION
	.align		4
        /*0000*/ 	.byte	0x04, 0x37
        /*0002*/ 	.short	(.L_261 - .L_260)
.L_260:
        /*0004*/ 	.word	0x00000082


	//----- nvinfo : EIATTR_SW2861232_WAR
	.align		4
.L_261:
        /*0008*/ 	.byte	0x01, 0x35
	.zero		2


	//----- nvinfo : EIATTR_PARAM_CBANK
	.align		4
        /*000c*/ 	.byte	0x04, 0x0a
        /*000e*/ 	.short	(.L_263 - .L_262)
	.align		4
.L_262:
        /*0010*/ 	.word	index@(.nv.constant0._ZN4vllm26cross_device_reduce_2stageI13__nv_bfloat16Li4EEEvPNS_8RankDataENS_11RankSignalsEPNS_6SignalEPT_ii)
        /*0014*/ 	.short	0x0160
        /*0016*/ 	.short	0x0068


	//----- nvinfo : EIATTR_CBANK_PARAM_SIZE
	.align		4
.L_263:
        /*0018*/ 	.byte	0x03, 0x19
        /*001a*/ 	.short	0x0068


	//----- nvinfo : EIATTR_KPARAM_INFO
	.align		4
        /*001c*/ 	.byte	0x04, 0x17
        /*001e*/ 	.short	(.L_265 - .L_264)
.L_264:
        /*0020*/ 	.word	0x00000000
        /*0024*/ 	.short	0x0005
        /*0026*/ 	.short	0x0064
        /*0028*/ 	.byte	0x00, 0xf0, 0x11, 0x00


	//----- nvinfo : EIATTR_KPARAM_INFO
	.align		4
.L_265:
        /*002c*/ 	.byte	0x04, 0x17
        /*002e*/ 	.short	(.L_267 - .L_266)
.L_266:
        /*0030*/ 	.word	0x00000000
        /*0034*/ 	.short	0x0004
        /*0036*/ 	.short	0x0060
        /*0038*/ 	.byte	0x00, 0xf0, 0x11, 0x00


	//----- nvinfo : EIATTR_KPARAM_INFO
	.align		4
.L_267:
        /*003c*/ 	.byte	0x04, 0x17
        /*003e*/ 	.short	(.L_269 - .L_268)
.L_268:
        /*0040*/ 	.word	0x00000000
        /*0044*/ 	.short	0x0003
        /*0046*/ 	.short	0x0058
        /*0048*/ 	.byte	0x00, 0xf0, 0x21, 0x00


	//----- nvinfo : EIATTR_KPARAM_INFO
	.align		4
.L_269:
        /*004c*/ 	.byte	0x04, 0x17
        /*004e*/ 	.short	(.L_271 - .L_270)
.L_270:
        /*0050*/ 	.word	0x00000000
        /*0054*/ 	.short	0x0002
        /*0056*/ 	.short	0x0050
        /*0058*/ 	.byte	0x00, 0xf0, 0x21, 0x00


	//----- nvinfo : EIATTR_KPARAM_INFO
	.align		4
.L_271:
        /*005c*/ 	.byte	0x04, 0x17
        /*005e*/ 	.short	(.L_273 - .L_272)
.L_272:
        /*0060*/ 	.word	0x00000000
        /*0064*/ 	.short	0x0001
        /*0066*/ 	.short	0x0010
        /*0068*/ 	.byte	0x00, 0xf0, 0x01, 0x01


	//----- nvinfo : EIATTR_KPARAM_INFO
	.align		4
.L_273:
        /*006c*/ 	.byte	0x04, 0x17
        /*006e*/ 	.short	(.L_275 - .L_274)
.L_274:
        /*0070*/ 	.word	0x00000000
        /*0074*/ 	.short	0x0000
        /*0076*/ 	.short	0x0000
        /*0078*/ 	.byte	0x00, 0xf0, 0x21, 0x00


	//----- nvinfo : EIATTR_MAXREG_COUNT
	.align		4
.L_275:
        /*007c*/ 	.byte	0x03, 0x1b
        /*007e*/ 	.short	0x0080


	//----- nvinfo : EIATTR_NUM_BARRIERS
	.align		4
        /*0080*/ 	.byte	0x02, 0x4c
        /*0082*/ 	.byte	0x01
	.zero		1


	//----- nvinfo : EIATTR_MERCURY_ISA_VERSION
	.align		4
        /*0084*/ 	.byte	0x03, 0x5f
        /*0086*/ 	.short	0x0000


	//----- nvinfo : EIATTR_EXIT_INSTR_OFFSETS
	.align		4
        /*0088*/ 	.byte	0x04, 0x1c
        /*008a*/ 	.short	(.L_277 - .L_276)


	//   ....[0]....
.L_276:
        /*008c*/ 	.word	0x00000c80


	//   ....[1]....
        /*0090*/ 	.word	0x000010b0


	//   ....[2]....
        /*0094*/ 	.word	0x000015a0


	//----- nvinfo : EIATTR_MAX_THREADS
	.align		4
.L_277:
        /*0098*/ 	.byte	0x04, 0x05
        /*009a*/ 	.short	(.L_279 - .L_278)
.L_278:
        /*009c*/ 	.word	0x00000200
        /*00a0*/ 	.word	0x00000001
        /*00a4*/ 	.word	0x00000001


	//----- nvinfo : EIATTR_CRS_STACK_SIZE
	.align		4
.L_279:
        /*00a8*/ 	.byte	0x04, 0x1e
        /*00aa*/ 	.short	(.L_281 - .L_280)
.L_280:
        /*00ac*/ 	.word	0x00000000
.L_281:


//--------------------- .nv.info._ZN4vllm26cross_device_reduce_1stageI13__nv_bfloat16Li4EEEvPNS_8RankDataENS_11RankSignalsEPNS_6SignalEPT_ii --------------------------
	.section	.nv.info._ZN4vllm26cross_device_reduce_1stageI13__nv_bfloat16Li4EEEvPNS_8RankDataENS_11RankSignalsEPNS_6SignalEPT_ii,"",@"SHT_CUDA_INFO"
	.sectionflags	@""
	.align	4


	//----- nvinfo : EIATTR_CUDA_API_VERSION
	.align		4
        /*0000*/ 	.byte	0x04, 0x37
        /*0002*/ 	.short	(.L_283 - .L_282)
.L_282:
        /*0004*/ 	.word	0x00000082


	//----- nvinfo : EIATTR_SW2861232_WAR
	.align		4
.L_283:
        /*0008*/ 	.byte	0x01, 0x35
	.zero		2


	//----- nvinfo : EIATTR_PARAM_CBANK
	.align		4
        /*000c*/ 	.byte	0x04, 0x0a
        /*000e*/ 	.short	(.L_285 - .L_284)
	.align		4
.L_284:
        /*0010*/ 	.word	index@(.nv.constant0._ZN4vllm26cross_device_reduce_1stageI13__nv_bfloat16Li4EEEvPNS_8RankDataENS_11RankSignalsEPNS_6SignalEPT_ii)
        /*0014*/ 	.short	0x0160
        /*0016*/ 	.short	0x0068


	//----- nvinfo : EIATTR_CBANK_PARAM_SIZE
	.align		4
.L_285:
        /*0018*/ 	.byte	0x03, 0x19
        /*001a*/ 	.short	0x0068


	//----- nvinfo : EIATTR_KPARAM_INFO
	.align		4
        /*001c*/ 	.byte	0x04, 0x17
        /*001e*/ 	.short	(.L_287 - .L_286)
.L_286:
        /*0020*/ 	.word	0x00000000
        /*0024*/ 	.short	0x0005
        /*0026*/ 	.short	0x0064
        /*0028*/ 	.byte	0x00, 0xf0, 0x11, 0x00


	//----- nvinfo : EIATTR_KPARAM_INFO
	.align		4
.L_287:
        /*002c*/ 	.byte	0x04, 0x17
        /*002e*/ 	.short	(.L_289 - .L_288)
.L_288:
        /*0030*/ 	.word	0x00000000
        /*0034*/ 	.short	0x0004
        /*0036*/ 	.short	0x0060
        /*0038*/ 	.byte	0x00, 0xf0, 0x11, 0x00


	//----- nvinfo : EIATTR_KPARAM_INFO
	.align		4
.L_289:
        /*003c*/ 	.byte	0x04, 0x17
        /*003e*/ 	.short	(.L_291 - .L_290)
.L_290:
        /*0040*/ 	.word	0x00000000
        /*0044*/ 	.short	0x0003
        /*0046*/ 	.short	0x0058
        /*0048*/ 	.byte	0x00, 0xf0, 0x21, 0x00


	//----- nvinfo : EIATTR_KPARAM_INFO
	.align		4
.L_291:
        /*004c*/ 	.byte	0x04, 0x17
        /*004e*/ 	.short	(.L_293 - .L_292)
.L_292:
        /*0050*/ 	.word	0x00000000
        /*0054*/ 	.short	0x0002
        /*0056*/ 	.short	0x0050
        /*0058*/ 	.byte	0x00, 0xf0, 0x21, 0x00


	//----- nvinfo : EIATTR_KPARAM_INFO
	.align		4
.L_293:
        /*005c*/ 	.byte	0x04, 0x17
        /*005e*/ 	.short	(.L_295 - .L_294)
.L_294:
        /*0060*/ 	.word	0x00000000
        /*0064*/ 	.short	0x0001
        /*0066*/ 	.short	0x0010
        /*0068*/ 	.byte	0x00, 0xf0, 0x01, 0x01


	//----- nvinfo : EIATTR_KPARAM_INFO
	.align		4
.L_295:
        /*006c*/ 	.byte	0x04, 0x17
        /*006e*/ 	.short	(.L_297 - .L_296)
.L_296:
        /*0070*/ 	.word	0x00000000
        /*0074*/ 	.short	0x0000
        /*0076*/ 	.short	0x0000
        /*0078*/ 	.byte	0x00, 0xf0, 0x21, 0x00


	//----- nvinfo : EIATTR_MAXREG_COUNT
	.align		4
.L_297:
        /*007c*/ 	.byte	0x03, 0x1b
        /*007e*/ 	.short	0x0080


	//----- nvinfo : EIATTR_NUM_BARRIERS
	.align		4
        /*0080*/ 	.byte	0x02, 0x4c
        /*0082*/ 	.byte	0x01
	.zero		1


	//----- nvinfo : EIATTR_MERCURY_ISA_VERSION
	.align		4
        /*0084*/ 	.byte	0x03, 0x5f
        /*0086*/ 	.short	0x0000


	//----- nvinfo : EIATTR_EXIT_INSTR_OFFSETS
	.align		4
        /*0088*/ 	.byte	0x04, 0x1c
        /*008a*/ 	.short	(.L_299 - .L_298)


	//   ....[0]....
.L_298:
        /*008c*/ 	.word	0x00000960


	//   ....[1]....
        /*0090*/ 	.word	0x00000980


	//----- nvinfo : EIATTR_MAX_THREADS
	.align		4
.L_299:
        /*0094*/ 	.byte	0x04, 0x05
        /*0096*/ 	.short	(.L_301 - .L_300)
.L_300:
        /*0098*/ 	.word	0x00000200
        /*009c*/ 	.word	0x00000001
        /*00a0*/ 	.word	0x00000001


	//----- nvinfo : EIATTR_CRS_STACK_SIZE
	.align		4
.L_301:
        /*00a4*/ 	.byte	0x04, 0x1e
        /*00a6*/ 	.short	(.L_303 - .L_302)
.L_302:
        /*00a8*/ 	.word	0x00000000
.L_303:


//--------------------- .nv.info._ZN4vllm26cross_device_reduce_2stageI13__nv_bfloat16Li2EEEvPNS_8RankDataENS_11RankSignalsEPNS_6SignalEPT_ii --------------------------
	.section	.nv.info._ZN4vllm26cross_device_reduce_2stageI13__nv_bfloat16Li2EEEvPNS_8RankDataENS_11RankSignalsEPNS_6SignalEPT_ii,"",@"SHT_CUDA_INFO"
	.sectionflags	@""
	.align	4


	//----- nvinfo : EIATTR_CUDA_API_VERSION
	.align		4
        /*0000*/ 	.byte	0x04, 0x37
        /*0002*/ 	.short	(.L_305 - .L_304)
.L_304:
        /*0004*/ 	.word	0x00000082


	//----- nvinfo : EIATTR_SW2861232_WAR
	.align		4
.L_305:
        /*0008*/ 	.byte	0x01, 0x35
	.zero		2


	//----- nvinfo : EIATTR_PARAM_CBANK
	.align		4
        /*000c*/ 	.byte	0x04, 0x0a
        /*000e*/ 	.short	(.L_307 - .L_306)
	.align		4
.L_306:
        /*0010*/ 	.word	index@(.nv.constant0._ZN4vllm26cross_device_reduce_2stageI13__nv_bfloat16Li2EEEvPNS_8RankDataENS_11RankSignalsEPNS_6SignalEPT_ii)
        /*0014*/ 	.short	0x0160
        /*0016*/ 	.short	0x0068


	//----- nvinfo : EIATTR_CBANK_PARAM_SIZE
	.align		4
.L_307:
        /*0018*/ 	.byte	0x03, 0x19
        /*001a*/ 	.short	0x0068


	//----- nvinfo : EIATTR_KPARAM_INFO
	.align		4
        /*001c*/ 	.byte	0x04, 0x17
        /*001e*/ 	.short	(.L_309 - .L_308)
.L_308:
        /*0020*/ 	.word	0x00000000
        /*0024*/ 	.short	0x0005
        /*0026*/ 	.short	0x0064
        /*0028*/ 	.byte	0x00, 0xf0, 0x11, 0x00


	//----- nvinfo : EIATTR_KPARAM_INFO
	.align		4
.L_309:
        /*002c*/ 	.byte	0x04, 0x17
        /*002e*/ 	.short	(.L_311 - .L_310)
.L_310:
        /*0030*/ 	.word	0x00000000
        /*0034*/ 	.short	0x0004
        /*0036*/ 	.short	0x0060
        /*0038*/ 	.byte	0x00, 0xf0, 0x11, 0x00


	//----- nvinfo : EIATTR_KPARAM_INFO
	.align		4
.L_311:
        /*003c*/ 	.byte	0x04, 0x17
        /*003e*/ 	.short	(.L_313 - .L_312)
.L_312:
        /*0040*/ 	.word	0x00000000
        /*0044*/ 	.short	0x0003
        /*0046*/ 	.short	0x0058
        /*0048*/ 	.byte	0x00, 0xf0, 0x21, 0x00


	//----- nvinfo : EIATTR_KPARAM_INFO
	.align		4
.L_313:
        /*004c*/ 	.byte	0x04, 0x17
        /*004e*/ 	.short	(.L_315 - .L_314)
.L_314:
        /*0050*/ 	.word	0x00000000
        /*0054*/ 	.short	0x0002
        /*0056*/ 	.short	0x0050
        /*0058*/ 	.byte	0x00, 0xf0, 0x21, 0x00


	//----- nvinfo : EIATTR_KPARAM_INFO
	.align		4
.L_315:
        /*005c*/ 	.byte	0x04, 0x17
        /*005e*/ 	.short	(.L_317 - .L_316)
.L_316:
        /*0060*/ 	.word	0x00000000
        /*0064*/ 	.short	0x0001
        /*0066*/ 	.short	0x0010
        /*0068*/ 	.byte	0x00, 0xf0, 0x01, 0x01


	//----- nvinfo : EIATTR_KPARAM_INFO
	.align		4
.L_317:
        /*006c*/ 	.byte	0x04, 0x17
        /*006e*/ 	.short	(.L_319 - .L_318)
.L_318:
        /*0070*/ 	.word	0x00000000
        /*0074*/ 	.short	0x0000
        /*0076*/ 	.short	0x0000
        /*0078*/ 	.byte	0x00, 0xf0, 0x21, 0x00


	//----- nvinfo : EIATTR_MAXREG_COUNT
	.align		4
.L_319:
        /*007c*/ 	.byte	0x03, 0x1b
        /*007e*/ 	.short	0x0080


	//----- nvinfo : EIATTR_NUM_BARRIERS
	.align		4
        /*0080*/ 	.byte	0x02, 0x4c
        /*0082*/ 	.byte	0x01
	.zero		1


	//----- nvinfo : EIATTR_MERCURY_ISA_VERSION
	.align		4
        /*0084*/ 	.byte	0x03, 0x5f
        /*0086*/ 	.short	0x0000


	//----- nvinfo : EIATTR_EXIT_INSTR_OFFSETS
	.align		4
        /*0088*/ 	.byte	0x04, 0x1c
        /*008a*/ 	.short	(.L_321 - .L_320)


	//   ....[0]....
.L_320:
        /*008c*/ 	.word	0x00000970


	//   ....[1]....
        /*0090*/ 	.word	0x00000d40


	//   ....[2]....
        /*0094*/ 	.word	0x00001230


	//----- nvinfo : EIATTR_MAX_THREADS
	.align		4
.L_321:
        /*0098*/ 	.byte	0x04, 0x05
        /*009a*/ 	.short	(.L_323 - .L_322)
.L_322:
        /*009c*/ 	.word	0x00000200
        /*00a0*/ 	.word	0x00000001
        /*00a4*/ 	.word	0x00000001


	//----- nvinfo : EIATTR_CRS_STACK_SIZE
	.align		4
.L_323:
        /*00a8*/ 	.byte	0x04, 0x1e
        /*00aa*/ 	.short	(.L_325 - .L_324)
.L_324:
        /*00ac*/ 	.word	0x00000000
.L_325:


//--------------------- .nv.info._ZN4vllm26cross_device_reduce_1stageI13__nv_bfloat16Li2EEEvPNS_8RankDataENS_11RankSignalsEPNS_6SignalEPT_ii --------------------------
	.section	.nv.info._ZN4vllm26cross_device_reduce_1stageI13__nv_bfloat16Li2EEEvPNS_8RankDataENS_11RankSignalsEPNS_6SignalEPT_ii,"",@"SHT_CUDA_INFO"
	.sectionflags	@""
	.align	4


	//----- nvinfo : EIATTR_CUDA_API_VERSION
	.align		4
        /*0000*/ 	.byte	0x04, 0x37
        /*0002*/ 	.short	(.L_327 - .L_326)
.L_326:
        /*0004*/ 	.word	0x00000082


	//----- nvinfo : EIATTR_SW2861232_WAR
	.align		4
.L_327:
        /*0008*/ 	.byte	0x01, 0x35
	.zero		2


	//----- nvinfo : EIATTR_PARAM_CBANK
	.align		4
        /*000c*/ 	.byte	0x04, 0x0a
        /*000e*/ 	.short	(.L_329 - .L_328)
	.align		4
.L_328:
        /*0010*/ 	.word	index@(.nv.constant0._ZN4vllm26cross_device_reduce_1stageI13__nv_bfloat16Li2EEEvPNS_8RankDataENS_11RankSignalsEPNS_6SignalEPT_ii)
        /*0014*/ 	.short	0x0160
        /*0016*/ 	.short	0x0068


	//----- nvinfo : EIATTR_CBANK_PARAM_SIZE
	.align		4
.L_329:
        /*0018*/ 	.byte	0x03, 0x19
        /*001a*/ 	.short	0x0068


	//----- nvinfo : EIATTR_KPARAM_INFO
	.align		4
        /*001c*/ 	.byte	0x04, 0x17
        /*001e*/ 	.short	(.L_331 - .L_330)
.L_330:
        /*0020*/ 	.word	0x00000000
        /*0024*/ 	.short	0x0005
        /*0026*/ 	.short	0x0064
        /*0028*/ 	.byte	0x00, 0xf0, 0x11, 0x00


	//----- nvinfo : EIATTR_KPARAM_INFO
	.align		4
.L_331:
        /*002c*/ 	.byte	0x04, 0x17
        /*002e*/ 	.short	(.L_333 - .L_332)
.L_332:
        /*0030*/ 	.word	0x00000000
        /*0034*/ 	.short	0x0004
        /*0036*/ 	.short	0x0060
        /*0038*/ 	.byte	0x00, 0xf0, 0x11, 0x00


	//----- nvinfo : EIATTR_KPARAM_INFO
	.align		4
.L_333:
        /*003c*/ 	.byte	0x04, 0x17
        /*003e*/ 	.short	(.L_335 - .L_334)
.L_334:
        /*0040*/ 	.word	0x00000000
        /*0044*/ 	.short	0x0003
        /*0046*/ 	.short	0x0058
        /*0048*/ 	.byte	0x00, 0xf0, 0x21, 0x00


	//----- nvinfo : EIATTR_KPARAM_INFO
	.align		4
.L_335:
        /*004c*/ 	.byte	0x04, 0x17
        /*004e*/ 	.short	(.L_337 - .L_336)
.L_336:
        /*0050*/ 	.word	0x00000000
        /*0054*/ 	.short	0x0002
        /*0056*/ 	.short	0x0050
        /*0058*/ 	.byte	0x00, 0xf0, 0x21, 0x00


	//----- nvinfo : EIATTR_KPARAM_INFO
	.align		4
.L_337:
        /*005c*/ 	.byte	0x04, 0x17
        /*005e*/ 	.short	(.L_339 - .L_338)
.L_338:
        /*0060*/ 	.word	0x00000000
        /*0064*/ 	.short	0x0001
        /*0066*/ 	.short	0x0010
        /*0068*/ 	.byte	0x00, 0xf0, 0x01, 0x01


	//----- nvinfo : EIATTR_KPARAM_INFO
	.align		4
.L_339:
        /*006c*/ 	.byte	0x04, 0x17
        /*006e*/ 	.short	(.L_341 - .L_340)
.L_340:
        /*0070*/ 	.word	0x00000000
        /*0074*/ 	.short	0x0000
        /*0076*/ 	.short	0x0000
        /*0078*/ 	.byte	0x00, 0xf0, 0x21, 0x00


	//----- nvinfo : EIATTR_MAXREG_COUNT
	.align		4
.L_341:
        /*007c*/ 	.byte	0x03, 0x1b
        /*007e*/ 	.short	0x0080


	//----- nvinfo : EIATTR_NUM_BARRIERS
	.align		4
        /*0080*/ 	.byte	0x02, 0x4c
        /*0082*/ 	.byte	0x01
	.zero		1


	//----- nvinfo : EIATTR_MERCURY_ISA_VERSION
	.align		4
        /*0084*/ 	.byte	0x03, 0x5f
        /*0086*/ 	.short	0x0000


	//----- nvinfo : EIATTR_EXIT_INSTR_OFFSETS
	.align		4
        /*0088*/ 	.byte	0x04, 0x1c
        /*008a*/ 	.short	(.L_343 - .L_342)


	//   ....[0]....
.L_342:
        /*008c*/ 	.word	0x000006f0


	//   ....[1]....
        /*0090*/ 	.word	0x00000710


	//----- nvinfo : EIATTR_MAX_THREADS
	.align		4
.L_343:
        /*0094*/ 	.byte	0x04, 0x05
        /*0096*/ 	.short	(.L_345 - .L_344)
.L_344:
        /*0098*/ 	.word	0x00000200
        /*009c*/ 	.word	0x00000001
        /*00a0*/ 	.word	0x00000001


	//----- nvinfo : EIATTR_CRS_STACK_SIZE
	.align		4
.L_345:
        /*00a4*/ 	.byte	0x04, 0x1e
        /*00a6*/ 	.short	(.L_347 - .L_346)
.L_346:
        /*00a8*/ 	.word	0x00000000
.L_347:


//--------------------- .nv.info._ZN4vllm26cross_device_reduce_2stageI6__halfLi8EEEvPNS_8RankDataENS_11RankSignalsEPNS_6SignalEPT_ii --------------------------
	.section	.nv.info._ZN4vllm26cross_device_reduce_2stageI6__halfLi8EEEvPNS_8RankDataENS_11RankSignalsEPNS_6SignalEPT_ii,"",@"SHT_CUDA_INFO"
	.sectionflags	@""
	.align	4


	//----- nvinfo : EIATTR_CUDA_API_VERSION
	.align		4
        /*0000*/ 	.byte	0x04, 0x37
        /*0002*/ 	.short	(.L_349 - .L_348)
.L_348:
        /*0004*/ 	.word	0x00000082


	//----- nvinfo : EIATTR_SW2861232_WAR
	.align		4
.L_349:
        /*0008*/ 	.byte	0x01, 0x35
	.zero		2


	//----- nvinfo : EIATTR_PARAM_CBANK
	.align		4
        /*000c*/ 	.byte	0x04, 0x0a
        /*000e*/ 	.short	(.L_351 - .L_350)
	.align		4
.L_350:
        /*0010*/ 	.word	index@(.nv.constant0._ZN4vllm26cross_device_reduce_2stageI6__halfLi8EEEvPNS_8RankDataENS_11RankSignalsEPNS_6SignalEPT_ii)
        /*0014*/ 	.short	0x0160
        /*0016*/ 	.short	0x0068


	//----- nvinfo : EIATTR_CBANK_PARAM_SIZE
	.align		4
.L_351:
        /*0018*/ 	.byte	0x03, 0x19
        /*001a*/ 	.short	0x0068


	//----- nvinfo : EIATTR_KPARAM_INFO
	.align		4
        /*001c*/ 	.byte	0x04, 0x17
        /*001e*/ 	.short	(.L_353 - .L_352)
.L_352:
        /*0020*/ 	.word	0x00000000
        /*0024*/ 	.short	0x0005
        /*0026*/ 	.short	0x0064
        /*0028*/ 	.byte	0x00, 0xf0, 0x11, 0x00


	//----- nvinfo : EIATTR_KPARAM_INFO
	.align		4
.L_353:
        /*002c*/ 	.byte	0x04, 0x17
        /*002e*/ 	.short	(.L_355 - .L_354)
.L_354:
        /*0030*/ 	.word	0x00000000
        /*0034*/ 	.short	0x0004
        /*0036*/ 	.short	0x0060
        /*0038*/ 	.byte	0x00, 0xf0, 0x11, 0x00


	//----- nvinfo : EIATTR_KPARAM_INFO
	.align		4
.L_355:
        /*003c*/ 	.byte	0x04, 0x17
        /*003e*/ 	.short	(.L_357 - .L_356)
.L_356:
        /*0040*/ 	.word	0x00000000
        /*0044*/ 	.short	0x0003
        /*0046*/ 	.short	0x0058
        /*0048*/ 	.byte	0x00, 0xf0, 0x21, 0x00


	//----- nvinfo : EIATTR_KPARAM_INFO
	.align		4
.L_357:
        /*004c*/ 	.byte	0x04, 0x17
        /*004e*/ 	.short	(.L_359 - .L_358)
.L_358:
        /*0050*/ 	.word	0x00000000
        /*0054*/ 	.short	0x0002
        /*0056*/ 	.short	0x0050
        /*0058*/ 	.byte	0x00, 0xf0, 0x21, 0x00


	//----- nvinfo : EIATTR_KPARAM_INFO
	.align		4
.L_359:
        /*005c*/ 	.byte	0x04, 0x17
        /*005e*/ 	.short	(.L_361 - .L_360)
.L_360:
        /*0060*/ 	.word	0x00000000
        /*0064*/ 	.short	0x0001
        /*0066*/ 	.short	0x0010
        /*0068*/ 	.byte	0x00, 0xf0, 0x01, 0x01


	//----- nvinfo : EIATTR_KPARAM_INFO
	.align		4
.L_361:
        /*006c*/ 	.byte	0x04, 0x17
        /*006e*/ 	.short	(.L_363 - .L_362)
.L_362:
        /*0070*/ 	.word	0x00000000
        /*0074*/ 	.short	0x0000
        /*0076*/ 	.short	0x0000
        /*0078*/ 	.byte	0x00, 0xf0, 0x21, 0x00


	//----- nvinfo : EIATTR_MAXREG_COUNT
	.align		4
.L_363:
        /*007c*/ 	.byte	0x03, 0x1b
        /*007e*/ 	.short	0x0080


	//----- nvinfo : EIATTR_NUM_BARRIERS
	.align		4
        /*0080*/ 	.byte	0x02, 0x4c
        /*0082*/ 	.byte	0x01
	.zero		1


	//----- nvinfo : EIATTR_MERCURY_ISA_VERSION
	.align		4
        /*0084*/ 	.byte	0x03, 0x5f
        /*0086*/ 	.short	0x0000


	//----- nvinfo : EIATTR_EXIT_INSTR_OFFSETS
	.align		4
        /*0088*/ 	.byte	0x04, 0x1c
        /*008a*/ 	.short	(.L_365 - .L_364)


	//   ....[0]....
.L_364:
        /*008c*/ 	.word	0x00001350


	//   ....[1]....
        /*0090*/ 	.word	0x00001780


	//----- nvinfo : EIATTR_MAX_THREADS
	.align		4
.L_365:
        /*0094*/ 	.byte	0x04, 0x05
        /*0096*/ 	.short	(.L_367 - .L_366)
.L_366:
        /*0098*/ 	.word	0x00000200
        /*009c*/ 	.word	0x00000001
        /*00a0*/ 	.word	0x00000001


	//----- nvinfo : EIATTR_CRS_STACK_SIZE
	.align		4
.L_367:
        /*00a4*/ 	.byte	0x04, 0x1e
        /*00a6*/ 	.short	(.L_369 - .L_368)
.L_368:
        /*00a8*/ 	.word	0x00000000
.L_369:


//--------------------- .nv.info._ZN4vllm26cross_device_reduce_1stageI6__halfLi8EEEvPNS_8RankDataENS_11RankSignalsEPNS_6SignalEPT_ii --------------------------
	.section	.nv.info._ZN4vllm26cross_device_reduce_1stageI6__halfLi8EEEvPNS_8RankDataENS_11RankSignalsEPNS_6SignalEPT_ii,"",@"SHT_CUDA_INFO"
	.sectionflags	@""
	.align	4


	//----- nvinfo : EIATTR_CUDA_API_VERSION
	.align		4
        /*0000*/ 	.byte	0x04, 0x37
        /*0002*/ 	.short	(.L_371 - .L_370)
.L_370:
        /*0004*/ 	.word	0x00000082


	//----- nvinfo : EIATTR_SW2861232_WAR
	.align		4
.L_371:
        /*0008*/ 	.byte	0x01, 0x35
	.zero		2


	//----- nvinfo : EIATTR_PARAM_CBANK
	.align		4
        /*000c*/ 	.byte	0x04, 0x0a
        /*000e*/ 	.short	(.L_373 - .L_372)
	.align		4
.L_372:
        /*0010*/ 	.word	index@(.nv.constant0._ZN4vllm26cross_device_reduce_1stageI6__halfLi8EEEvPNS_8RankDataENS_11RankSignalsEPNS_6SignalEPT_ii)
        /*0014*/ 	.short	0x0160
        /*0016*/ 	.short	0x0068


	//----- nvinfo : EIATTR_CBANK_PARAM_SIZE
	.align		4
.L_373:
        /*0018*/ 	.byte	0x03, 0x19
        /*001a*/ 	.short	0x0068


	//----- nvinfo : EIATTR_KPARAM_INFO
	.align		4
        /*001c*/ 	.byte	0x04, 0x17
        /*001e*/ 	.short	(.L_375 - .L_374)
.L_374:
        /*0020*/ 	.word	0x00000000
        /*0024*/ 	.short	0x0005
        /*0026*/ 	.short	0x0064
        /*0028*/ 	.byte	0x00, 0xf0, 0x11, 0x00


	//----- nvinfo : EIATTR_KPARAM_INFO
	.align		4
.L_375:
        /*002c*/ 	.byte	0x04, 0x17
        /*002e*/ 	.short	(.L_377 - .L_376)
.L_376:
        /*0030*/ 	.word	0x00000000
        /*0034*/ 	.short	0x0004
        /*0036*/ 	.short	0x0060
        /*0038*/ 	.byte	0x00, 0xf0, 0x11, 0x00


	//----- nvinfo : EIATTR_KPARAM_INFO
	.align		4
.L_377:
        /*003c*/ 	.byte	0x04, 0x17
        /*003e*/ 	.short	(.L_379 - .L_378)
.L_378:
        /*0040*/ 	.word	0x00000000
        /*0044*/ 	.short	0x0003
        /*0046*/ 	.short	0x0058
        /*0048*/ 	.byte	0x00, 0xf0, 0x21, 0x00


	//----- nvinfo : EIATTR_KPARAM_INFO
	.align		4
.L_379:
        /*004c*/ 	.byte	0x04, 0x17
        /*004e*/ 	.short	(.L_381 - .L_380)
.L_380:
        /*0050*/ 	.word	0x00000000
        /*0054*/ 	.short	0x0002
        /*0056*/ 	.short	0x0050
        /*0058*/ 	.byte	0x00, 0xf0, 0x21, 0x00


	//----- nvinfo : EIATTR_KPARAM_INFO
	.align		4
.L_381:
        /*005c*/ 	.byte	0x04, 0x17
        /*005e*/ 	.short	(.L_383 - .L_382)
.L_382:
        /*0060*/ 	.word	0x00000000
        /*0064*/ 	.short	0x0001
        /*0066*/ 	.short	0x0010
        /*0068*/ 	.byte	0x00, 0xf0, 0x01, 0x01


	//----- nvinfo : EIATTR_KPARAM_INFO
	.align		4
.L_383:
        /*006c*/ 	.byte	0x04, 0x17
        /*006e*/ 	.short	(.L_385 - .L_384)
.L_384:
        /*0070*/ 	.word	0x00000000
        /*0074*/ 	.short	0x0000
        /*0076*/ 	.short	0x0000
        /*0078*/ 	.byte	0x00, 0xf0, 0x21, 0x00


	//----- nvinfo : EIATTR_MAXREG_COUNT
	.align		4
.L_385:
        /*007c*/ 	.byte	0x03, 0x1b
        /*007e*/ 	.short	0x0080


	//----- nvinfo : EIATTR_NUM_BARRIERS
	.align		4
        /*0080*/ 	.byte	0x02, 0x4c
        /*0082*/ 	.byte	0x01
	.zero		1


	//----- nvinfo : EIATTR_MERCURY_ISA_VERSION
	.align		4
        /*0084*/ 	.byte	0x03, 0x5f
        /*0086*/ 	.short	0x0000


	//----- nvinfo : EIATTR_EXIT_INSTR_OFFSETS
	.align		4
        /*0088*/ 	.byte	0x04, 0x1c
        /*008a*/ 	.short	(.L_387 - .L_386)


	//   ....[0]....
.L_386:
        /*008c*/ 	.word	0x00000df0


	//   ....[1]....
        /*0090*/ 	.word	0x00000e10


	//----- nvinfo : EIATTR_MAX_THREADS
	.align		4
.L_387:
        /*0094*/ 	.byte	0x04, 0x05
        /*0096*/ 	.short	(.L_389 - .L_388)
.L_388:
        /*0098*/ 	.word	0x00000200
        /*009c*/ 	.word	0x00000001
        /*00a0*/ 	.word	0x00000001


	//----- nvinfo : EIATTR_CRS_STACK_SIZE
	.align		4
.L_389:
        /*00a4*/ 	.byte	0x04, 0x1e
        /*00a6*/ 	.short	(.L_391 - .L_390)
.L_390:
        /*00a8*/ 	.word	0x00000000
.L_391:


//--------------------- .nv.info._ZN4vllm26cross_device_reduce_2stageI6__halfLi6EEEvPNS_8RankDataENS_11RankSignalsEPNS_6SignalEPT_ii --------------------------
	.section	.nv.info._ZN4vllm26cross_device_reduce_2stageI6__halfLi6EEEvPNS_8RankDataENS_11RankSignalsEPNS_6SignalEPT_ii,"",@"SHT_CUDA_INFO"
	.sectionflags	@""
	.align	4


	//----- nvinfo : EIATTR_CUDA_API_VERSION
	.align		4
        /*0000*/ 	.byte	0x04, 0x37
        /*0002*/ 	.short	(.L_393 - .L_392)
.L_392:
        /*0004*/ 	.word	0x00000082


	//----- nvinfo : EIATTR_SW2861232_WAR
	.align		4
.L_393:
        /*0008*/ 	.byte	0x01, 0x35
	.zero		2


	//----- nvinfo : EIATTR_PARAM_CBANK
	.align		4
        /*000c*/ 	.byte	0x04, 0x0a
        /*000e*/ 	.short	(.L_395 - .L_394)
	.align		4
.L_394:
        /*0010*/ 	.word	index@(.nv.constant0._ZN4vllm26cross_device_reduce_2stageI6__halfLi6EEEvPNS_8RankDataENS_11RankSignalsEPNS_6SignalEPT_ii)
        /*0014*/ 	.short	0x0160
        /*0016*/ 	.short	0x0068


	//----- nvinfo : EIATTR_CBANK_PARAM_SIZE
	.align		4
.L_395:
        /*0018*/ 	.byte	0x03, 0x19
        /*001a*/ 	.short	0x0068


	//----- nvinfo : EIATTR_KPARAM_INFO
	.align		4
        /*001c*/ 	.byte	0x04, 0x17
        /*001e*/ 	.short	(.L_397 - .L_396)
.L_396:
        /*0020*/ 	.word	0x00000000
        /*0024*/ 	.short	0x0005
        /*0026*/ 	.short	0x0064
        /*0028*/ 	.byte	0x00, 0xf0, 0x11, 0x00


	//----- nvinfo : EIATTR_KPARAM_INFO
	.align		4
.L_397:
        /*002c*/ 	.byte	0x04, 0x17
        /*002e*/ 	.short	(.L_399 - .L_398)
.L_398:
        /*0030*/ 	.word	0x00000000
        /*0034*/ 	.short	0x0004
        /*0036*/ 	.short	0x0060
        /*0038*/ 	.byte	0x00, 0xf0, 0x11, 0x00


	//----- nvinfo : EIATTR_KPARAM_INFO
	.align		4
.L_399:
        /*003c*/ 	.byte	0x04, 0x17
        /*003e*/ 	.short	(.L_401 - .L_400)
.L_400:
        /*0040*/ 	.word	0x00000000
        /*0044*/ 	.short	0x0003
        /*0046*/ 	.short	0x0058
        /*0048*/ 	.byte	0x00, 0xf0, 0x21, 0x00


	//----- nvinfo : EIATTR_KPARAM_INFO
	.align		4
.L_401:
        /*004c*/ 	.byte	0x04, 0x17
        /*004e*/ 	.short	(.L_403 - .L_402)
.L_402:
        /*0050*/ 	.word	0x00000000
        /*0054*/ 	.short	0x0002
        /*0056*/ 	.short	0x0050
        /*0058*/ 	.byte	0x00, 0xf0, 0x21, 0x00


	//----- nvinfo : EIATTR_KPARAM_INFO
	.align		4
.L_403:
        /*005c*/ 	.byte	0x04, 0x17
        /*005e*/ 	.short	(.L_405 - .L_404)
.L_404:
        /*0060*/ 	.word	0x00000000
        /*0064*/ 	.short	0x0001
        /*0066*/ 	.short	0x0010
        /*0068*/ 	.byte	0x00, 0xf0, 0x01, 0x01


	//----- nvinfo : EIATTR_KPARAM_INFO
	.align		4
.L_405:
        /*006c*/ 	.byte	0x04, 0x17
        /*006e*/ 	.short	(.L_407 - .L_406)
.L_406:
        /*0070*/ 	.word	0x00000000
        /*0074*/ 	.short	0x0000
        /*0076*/ 	.short	0x0000
        /*0078*/ 	.byte	0x00, 0xf0, 0x21, 0x00


	//----- nvinfo : EIATTR_MAXREG_COUNT
	.align		4
.L_407:
        /*007c*/ 	.byte	0x03, 0x1b
        /*007e*/ 	.short	0x0080


	//----- nvinfo : EIATTR_NUM_BARRIERS
	.align		4
        /*0080*/ 	.byte	0x02, 0x4c
        /*0082*/ 	.byte	0x01
	.zero		1


	//----- nvinfo : EIATTR_MERCURY_ISA_VERSION
	.align		4
        /*0084*/ 	.byte	0x03, 0x5f
        /*0086*/ 	.short	0x0000


	//----- nvinfo : EIATTR_EXIT_INSTR_OFFSETS
	.align		4
        /*0088*/ 	.byte	0x04, 0x1c
        /*008a*/ 	.short	(.L_409 - .L_408)


	//   ....[0]....
.L_408:
        /*008c*/ 	.word	0x00000f90


	//   ....[1]....
        /*0090*/ 	.word	0x00001300


	//----- nvinfo : EIATTR_MAX_THREADS
	.align		4
.L_409:
        /*0094*/ 	.byte	0x04, 0x05
        /*0096*/ 	.short	(.L_411 - .L_410)
.L_410:
        /*0098*/ 	.word	0x00000200
        /*009c*/ 	.word	0x00000001
        /*00a0*/ 	.word	0x00000001


	//----- nvinfo : EIATTR_CRS_STACK_SIZE
	.align		4
.L_411:
        /*00a4*/ 	.byte	0x04, 0x1e
        /*00a6*/ 	.short	(.L_413 - .L_412)
.L_412:
        /*00a8*/ 	.word	0x00000000
.L_413:


//--------------------- .nv.info._ZN4vllm26cross_device_reduce_1stageI6__halfLi6EEEvPNS_8RankDataENS_11RankSignalsEPNS_6SignalEPT_ii --------------------------
	.section	.nv.info._ZN4vllm26cross_device_reduce_1stageI6__halfLi6EEEvPNS_8RankDataENS_11RankSignalsEPNS_6SignalEPT_ii,"",@"SHT_CUDA_INFO"
	.sectionflags	@""
	.align	4


	//----- nvinfo : EIATTR_CUDA_API_VERSION
	.align		4
        /*0000*/ 	.byte	0x04, 0x37
        /*0002*/ 	.short	(.L_415 - .L_414)
.L_414:
        /*0004*/ 	.word	0x00000082


	//----- nvinfo : EIATTR_SW2861232_WAR
	.align		4
.L_415:
        /*0008*/ 	.byte	0x01, 0x35
	.zero		2


	//----- nvinfo : EIATTR_PARAM_CBANK
	.align		4
        /*000c*/ 	.byte	0x04, 0x0a
        /*000e*/ 	.short	(.L_417 - .L_416)
	.align		4
.L_416:
        /*0010*/ 	.word	index@(.nv.constant0._ZN4vllm26cross_device_reduce_1stageI6__halfLi6EEEvPNS_8RankDataENS_11RankSignalsEPNS_6SignalEPT_ii)
        /*0014*/ 	.short	0x0160
        /*0016*/ 	.short	0x0068


	//----- nvinfo : EIATTR_CBANK_PARAM_SIZE
	.align		4
.L_417:
        /*0018*/ 	.byte	0x03, 0x19
        /*001a*/ 	.short	0x0068


	//----- nvinfo : EIATTR_KPARAM_INFO
	.align		4
        /*001c*/ 	.byte	0x04, 0x17
        /*001e*/ 	.short	(.L_419 - .L_418)
.L_418:
        /*0020*/ 	.word	0x00000000
        /*0024*/ 	.short	0x0005
        /*0026*/ 	.short	0x0064
        /*0028*/ 	.byte	0x00, 0xf0, 0x11, 0x00


	//----- nvinfo : EIATTR_KPARAM_INFO
	.align		4
.L_419:
        /*002c*/ 	.byte	0x04, 0x17
        /*002e*/ 	.short	(.L_421 - .L_420)
.L_420:
        /*0030*/ 	.word	0x00000000
        /*0034*/ 	.short	0x0004
        /*0036*/ 	.short	0x0060
        /*0038*/ 	.byte	0x00, 0xf0, 0x11, 0x00


	//----- nvinfo : EIATTR_KPARAM_INFO
	.align		4
.L_421:
        /*003c*/ 	.byte	0x04, 0x17
        /*003e*/ 	.short	(.L_423 - .L_422)
.L_422:
        /*0040*/ 	.word	0x00000000
        /*0044*/ 	.short	0x0003
        /*0046*/ 	.short	0x0058
        /*0048*/ 	.byte	0x00, 0xf0, 0x21, 0x00


	//----- nvinfo : EIATTR_KPARAM_INFO
	.align		4
.L_423:
        /*004c*/ 	.byte	0x04, 0x17
        /*004e*/ 	.short	(.L_425 - .L_424)
.L_424:
        /*0050*/ 	.word	0x00000000
        /*0054*/ 	.short	0x0002
        /*0056*/ 	.short	0x0050
        /*0058*/ 	.byte	0x00, 0xf0, 0x21, 0x00


	//----- nvinfo : EIATTR_KPARAM_INFO
	.align		4
.L_425:
        /*005c*/ 	.byte	0x04, 0x17
        /*005e*/ 	.short	(.L_427 - .L_426)
.L_426:
        /*0060*/ 	.word	0x00000000
        /*0064*/ 	.short	0x0001
        /*0066*/ 	.short	0x0010
        /*0068*/ 	.byte	0x00, 0xf0, 0x01, 0x01


	//----- nvinfo : EIATTR_KPARAM_INFO
	.align		4
.L_427:
        /*006c*/ 	.byte	0x04, 0x17
        /*006e*/ 	.short	(.L_429 - .L_428)
.L_428:
        /*0070*/ 	.word	0x00000000
        /*0074*/ 	.short	0x0000
        /*0076*/ 	.short	0x0000
        /*0078*/ 	.byte	0x00, 0xf0, 0x21, 0x00


	//----- nvinfo : EIATTR_MAXREG_COUNT
	.align		4
.L_429:
        /*007c*/ 	.byte	0x03, 0x1b
        /*007e*/ 	.short	0x0080


	//----- nvinfo : EIATTR_NUM_BARRIERS
	.align		4
        /*0080*/ 	.byte	0x02, 0x4c
        /*0082*/ 	.byte	0x01
	.zero		1


	//----- nvinfo : EIATTR_MERCURY_ISA_VERSION
	.align		4
        /*0084*/ 	.byte	0x03, 0x5f
        /*0086*/ 	.short	0x0000


	//----- nvinfo : EIATTR_EXIT_INSTR_OFFSETS
	.align		4
        /*0088*/ 	.byte	0x04, 0x1c
        /*008a*/ 	.short	(.L_431 - .L_430)


	//   ....[0]....
.L_430:
        /*008c*/ 	.word	0x00000ba0


	//   ....[1]....
        /*0090*/ 	.word	0x00000bc0


	//----- nvinfo : EIATTR_MAX_THREADS
	.align		4
.L_431:
        /*0094*/ 	.byte	0x04, 0x05
        /*0096*/ 	.short	(.L_433 - .L_432)
.L_432:
        /*0098*/ 	.word	0x00000200
        /*009c*/ 	.word	0x00000001
        /*00a0*/ 	.word	0x00000001


	//----- nvinfo : EIATTR_CRS_STACK_SIZE
	.align		4
.L_433:
        /*00a4*/ 	.byte	0x04, 0x1e
        /*00a6*/ 	.short	(.L_435 - .L_434)
.L_434:
        /*00a8*/ 	.word	0x00000000
.L_435:


//--------------------- .nv.info._ZN4vllm26cross_device_reduce_2stageI6__halfLi4EEEvPNS_8RankDataENS_11RankSignalsEPNS_6SignalEPT_ii --------------------------
	.section	.nv.info._ZN4vllm26cross_device_reduce_2stageI6__halfLi4EEEvPNS_8RankDataENS_11RankSignalsEPNS_6SignalEPT_ii,"",@"SHT_CUDA_INFO"
	.sectionflags	@""
	.align	4


	//----- nvinfo : EIATTR_CUDA_API_VERSION
	.align		4
        /*0000*/ 	.byte	0x04, 0x37
        /*0002*/ 	.short	(.L_437 - .L_436)
.L_436:
        /*0004*/ 	.word	0x00000082


	//----- nvinfo : EIATTR_SW2861232_WAR
	.align		4
.L_437:
        /*0008*/ 	.byte	0x01, 0x35
	.zero		2


	//----- nvinfo : EIATTR_PARAM_CBANK
	.align		4
        /*000c*/ 	.byte	0x04, 0x0a
        /*000e*/ 	.short	(.L_439 - .L_438)
	.align		4
.L_438:
        /*0010*/ 	.word	index@(.nv.constant0._ZN4vllm26cross_device_reduce_2stageI6__halfLi4EEEvPNS_8RankDataENS_11RankSignalsEPNS_6SignalEPT_ii)
        /*0014*/ 	.short	0x0160
        /*0016*/ 	.short	0x0068


	//----- nvinfo : EIATTR_CBANK_PARAM_SIZE
	.align		4
.L_439:
        /*0018*/ 	.byte	0x03, 0x19
        /*001a*/ 	.short	0x0068


	//----- nvinfo : EIATTR_KPARAM_INFO
	.align		4
        /*001c*/ 	.byte	0x04, 0x17
        /*001e*/ 	.short	(.L_441 - .L_440)
.L_440:
        /*0020*/ 	.word	0x00000000
        /*0024*/ 	.short	0x0005
        /*0026*/ 	.short	0x0064
        /*0028*/ 	.byte	0x00, 0xf0, 0x11, 0x00


	//----- nvinfo : EIATTR_KPARAM_INFO
	.align		4
.L_441:
        /*002c*/ 	.byte	0x04, 0x17
        /*002e*/ 	.short	(.L_443 - .L_442)
.L_442:
        /*0030*/ 	.word	0x00000000
        /*0034*/ 	.short	0x0004
        /*0036*/ 	.short	0x0060
        /*0038*/ 	.byte	0x00, 0xf0, 0x11, 0x00


	//----- nvinfo : EIATTR_KPARAM_INFO
	.align		4
.L_443:
        /*003c*/ 	.byte	0x04, 0x17
        /*003e*/ 	.short	(.L_445 - .L_444)
.L_444:
        /*0040*/ 	.word	0x00000000
        /*0044*/ 	.short	0x0003
        /*0046*/ 	.short	0x0058
        /*0048*/ 	.byte	0x00, 0xf0, 0x21, 0x00


	//----- nvinfo : EIATTR_KPARAM_INFO
	.align		4
.L_445:
        /*004c*/ 	.byte	0x04, 0x17
        /*004e*/ 	.short	(.L_447 - .L_446)
.L_446:
        /*0050*/ 	.word	0x00000000
        /*0054*/ 	.short	0x0002
        /*0056*/ 	.short	0x0050
        /*0058*/ 	.byte	0x00, 0xf0, 0x21, 0x00


	//----- nvinfo : EIATTR_KPARAM_INFO
	.align		4
.L_447:
        /*005c*/ 	.byte	0x04, 0x17
        /*005e*/ 	.short	(.L_449 - .L_448)
.L_448:
        /*0060*/ 	.word	0x00000000
        /*0064*/ 	.short	0x0001
        /*0066*/ 	.short	0x0010
        /*0068*/ 	.byte	0x00, 0xf0, 0x01, 0x01


	//----- nvinfo : EIATTR_KPARAM_INFO
	.align		4
.L_449:
        /*006c*/ 	.byte	0x04, 0x17
        /*006e*/ 	.short	(.L_451 - .L_450)
.L_450:
        /*0070*/ 	.word	0x00000000
        /*0074*/ 	.short	0x0000
        /*0076*/ 	.short	0x0000
        /*0078*/ 	.byte	0x00, 0xf0, 0x21, 0x00


	//----- nvinfo : EIATTR_MAXREG_COUNT
	.align		4
.L_451:
        /*007c*/ 	.byte	0x03, 0x1b
        /*007e*/ 	.short	0x0080


	//----- nvinfo : EIATTR_NUM_BARRIERS
	.align		4
        /*0080*/ 	.byte	0x02, 0x4c
        /*0082*/ 	.byte	0x01
	.zero		1


	//----- nvinfo : EIATTR_MERCURY_ISA_VERSION
	.align		4
        /*0084*/ 	.byte	0x03, 0x5f
        /*0086*/ 	.short	0x0000


	//----- nvinfo : EIATTR_EXIT_INSTR_OFFSETS
	.align		4
        /*0088*/ 	.byte	0x04, 0x1c
        /*008a*/ 	.short	(.L_453 - .L_452)


	//   ....[0]....
.L_452:
        /*008c*/ 	.word	0x00000c80


	//   ....[1]....
        /*0090*/ 	.word	0x000010b0


	//   ....[2]....
        /*0094*/ 	.word	0x000015a0


	//----- nvinfo : EIATTR_MAX_THREADS
	.align		4
.L_453:
        /*0098*/ 	.byte	0x04, 0x05
        /*009a*/ 	.short	(.L_455 - .L_454)
.L_454:
        /*009c*/ 	.word	0x00000200
        /*00a0*/ 	.word	0x00000001
        /*00a4*/ 	.word	0x00000001


	//----- nvinfo : EIATTR_CRS_STACK_SIZE
	.align		4
.L_455:
        /*00a8*/ 	.byte	0x04, 0x1e
        /*00aa*/ 	.short	(.L_457 - .L_456)
.L_456:
        /*00ac*/ 	.word	0x00000000
.L_457:


//--------------------- .nv.info._ZN4vllm26cross_device_reduce_1stageI6__halfLi4EEEvPNS_8RankDataENS_11RankSignalsEPNS_6SignalEPT_ii --------------------------
	.section	.nv.info._ZN4vllm26cross_device_reduce_1stageI6__halfLi4EEEvPNS_8RankDataENS_11RankSignalsEPNS_6SignalEPT_ii,"",@"SHT_CUDA_INFO"
	.sectionflags	@""
	.align	4


	//----- nvinfo : EIATTR_CUDA_API_VERSION
	.align		4
        /*0000*/ 	.byte	0x04, 0x37
        /*0002*/ 	.short	(.L_459 - .L_458)
.L_458:
        /*0004*/ 	.word	0x00000082


	//----- nvinfo : EIATTR_SW2861232_WAR
	.align		4
.L_459:
        /*0008*/ 	.byte	0x01, 0x35
	.zero		2


	//----- nvinfo : EIATTR_PARAM_CBANK
	.align		4
        /*000c*/ 	.byte	0x04, 0x0a
        /*000e*/ 	.short	(.L_461 - .L_460)
	.align		4
.L_460:
        /*0010*/ 	.word	index@(.nv.constant0._ZN4vllm26cross_device_reduce_1stageI6__halfLi4EEEvPNS_8RankDataENS_11RankSignalsEPNS_6SignalEPT_ii)
        /*0014*/ 	.short	0x0160
        /*0016*/ 	.short	0x0068


	//----- nvinfo : EIATTR_CBANK_PARAM_SIZE
	.align		4
.L_461:
        /*0018*/ 	.byte	0x03, 0x19
        /*001a*/ 	.short	0x0068


	//----- nvinfo : EIATTR_KPARAM_INFO
	.align		4
        /*001c*/ 	.byte	0x04, 0x17
        /*001e*/ 	.short	(.L_463 - .L_462)
.L_462:
        /*0020*/ 	.word	0x00000000
        /*0024*/ 	.short	0x0005
        /*0026*/ 	.short	0x0064
        /*0028*/ 	.byte	0x00, 0xf0, 0x11, 0x00


	//----- nvinfo : EIATTR_KPARAM_INFO
	.align		4
.L_463:
        /*002c*/ 	.byte	0x04, 0x17
        /*002e*/ 	.short	(.L_465 - .L_464)
.L_464:
        /*0030*/ 	.word	0x00000000
        /*0034*/ 	.short	0x0004
        /*0036*/ 	.short	0x0060
        /*0038*/ 	.byte	0x00, 0xf0, 0x11, 0x00


	//----- nvinfo : EIATTR_KPARAM_INFO
	.align		4
.L_465:
        /*003c*/ 	.byte	0x04, 0x17
        /*003e*/ 	.short	(.L_467 - .L_466)
.L_466:
        /*0040*/ 	.word	0x00000000
        /*0044*/ 	.short	0x0003
        /*0046*/ 	.short	0x0058
        /*0048*/ 	.byte	0x00, 0xf0, 0x21, 0x00


	//----- nvinfo : EIATTR_KPARAM_INFO
	.align		4
.L_467:
        /*004c*/ 	.byte	0x04, 0x17
        /*004e*/ 	.short	(.L_469 - .L_468)
.L_468:
        /*0050*/ 	.word	0x00000000
        /*0054*/ 	.short	0x0002
        /*0056*/ 	.short	0x0050
        /*0058*/ 	.byte	0x00, 0xf0, 0x21, 0x00


	//----- nvinfo : EIATTR_KPARAM_INFO
	.align		4
.L_469:
        /*005c*/ 	.byte	0x04, 0x17
        /*005e*/ 	.short	(.L_471 - .L_470)
.L_470:
        /*0060*/ 	.word	0x00000000
        /*0064*/ 	.short	0x0001
        /*0066*/ 	.short	0x0010
        /*0068*/ 	.byte	0x00, 0xf0, 0x01, 0x01


	//----- nvinfo : EIATTR_KPARAM_INFO
	.align		4
.L_471:
        /*006c*/ 	.byte	0x04, 0x17
        /*006e*/ 	.short	(.L_473 - .L_472)
.L_472:
        /*0070*/ 	.word	0x00000000
        /*0074*/ 	.short	0x0000
        /*0076*/ 	.short	0x0000
        /*0078*/ 	.byte	0x00, 0xf0, 0x21, 0x00


	//----- nvinfo : EIATTR_MAXREG_COUNT
	.align		4
.L_473:
        /*007c*/ 	.byte	0x03, 0x1b
        /*007e*/ 	.short	0x0080


	//----- nvinfo : EIATTR_NUM_BARRIERS
	.align		4
        /*0080*/ 	.byte	0x02, 0x4c
        /*0082*/ 	.byte	0x01
	.zero		1


	//----- nvinfo : EIATTR_MERCURY_ISA_VERSION
	.align		4
        /*0084*/ 	.byte	0x03, 0x5f
        /*0086*/ 	.short	0x0000


	//----- nvinfo : EIATTR_EXIT_INSTR_OFFSETS
	.align		4
        /*0088*/ 	.byte	0x04, 0x1c
        /*008a*/ 	.short	(.L_475 - .L_474)


	//   ....[0]....
.L_474:
        /*008c*/ 	.word	0x00000960


	//   ....[1]....
        /*0090*/ 	.word	0x00000980


	//----- nvinfo : EIATTR_MAX_THREADS
	.align		4
.L_475:
        /*0094*/ 	.byte	0x04, 0x05
        /*0096*/ 	.short	(.L_477 - .L_476)
.L_476:
        /*0098*/ 	.word	0x00000200
        /*009c*/ 	.word	0x00000001
        /*00a0*/ 	.word	0x00000001


	//----- nvinfo : EIATTR_CRS_STACK_SIZE
	.align		4
.L_477:
        /*00a4*/ 	.byte	0x04, 0x1e
        /*00a6*/ 	.short	(.L_479 - .L_478)
.L_478:
        /*00a8*/ 	.word	0x00000000
.L_479:


//--------------------- .nv.info._ZN4vllm26cross_device_reduce_2stageI6__halfLi2EEEvPNS_8RankDataENS_11RankSignalsEPNS_6SignalEPT_ii --------------------------
	.section	.nv.info._ZN4vllm26cross_device_reduce_2stageI6__halfLi2EEEvPNS_8RankDataENS_11RankSignalsEPNS_6SignalEPT_ii,"",@"SHT_CUDA_INFO"
	.sectionflags	@""
	.align	4


	//----- nvinfo : EIATTR_CUDA_API_VERSION
	.align		4
        /*0000*/ 	.byte	0x04, 0x37
        /*0002*/ 	.short	(.L_481 - .L_480)
.L_480:
        /*0004*/ 	.word	0x00000082


	//----- nvinfo : EIATTR_SW2861232_WAR
	.align		4
.L_481:
        /*0008*/ 	.byte	0x01, 0x35
	.zero		2


	//----- nvinfo : EIATTR_PARAM_CBANK
	.align		4
        /*000c*/ 	.byte	0x04, 0x0a
        /*000e*/ 	.short	(.L_483 - .L_482)
	.align		4
.L_482:
        /*0010*/ 	.word	index@(.nv.constant0._ZN4vllm26cross_device_reduce_2stageI6__halfLi2EEEvPNS_8RankDataENS_11RankSignalsEPNS_6SignalEPT_ii)
        /*0014*/ 	.short	0x0160
        /*0016*/ 	.short	0x0068


	//----- nvinfo : EIATTR_CBANK_PARAM_SIZE
	.align		4
.L_483:
        /*0018*/ 	.byte	0x03, 0x19
        /*001a*/ 	.short	0x0068


	//----- nvinfo : EIATTR_KPARAM_INFO
	.align		4
        /*001c*/ 	.byte	0x04, 0x17
        /*001e*/ 	.short	(.L_485 - .L_484)
.L_484:
        /*0020*/ 	.word	0x00000000
        /*0024*/ 	.short	0x0005
        /*0026*/ 	.short	0x0064
        /*0028*/ 	.byte	0x00, 0xf0, 0x11, 0x00


	//----- nvinfo : EIATTR_KPARAM_INFO
	.align		4
.L_485:
        /*002c*/ 	.byte	0x04, 0x17
        /*002e*/ 	.short	(.L_487 - .L_486)
.L_486:
        /*0030*/ 	.word	0x00000000
        /*0034*/ 	.short	0x0004
        /*0036*/ 	.short	0x0060
        /*0038*/ 	.byte	0x00, 0xf0, 0x11, 0x00


	//----- nvinfo : EIATTR_KPARAM_INFO
	.align		4
.L_487:
        /*003c*/ 	.byte	0x04, 0x17
        /*003e*/ 	.short	(.L_489 - .L_488)
.L_488:
        /*0040*/ 	.word	0x00000000
        /*0044*/ 	.short	0x0003
        /*0046*/ 	.short	0x0058
        /*0048*/ 	.byte	0x00, 0xf0, 0x21, 0x00


	//----- nvinfo : EIATTR_KPARAM_INFO
	.align		4
.L_489:
        /*004c*/ 	.byte	0x04, 0x17
        /*004e*/ 	.short	(.L_491 - .L_490)
.L_490:
        /*0050*/ 	.word	0x00000000
        /*0054*/ 	.short	0x0002
        /*0056*/ 	.short	0x0050
        /*0058*/ 	.byte	0x00, 0xf0, 0x21, 0x00


	//----- nvinfo : EIATTR_KPARAM_INFO
	.align		4
.L_491:
        /*005c*/ 	.byte	0x04, 0x17
        /*005e*/ 	.short	(.L_493 - .L_492)
.L_492:
        /*0060*/ 	.word	0x00000000
        /*0064*/ 	.short	0x0001
        /*0066*/ 	.short	0x0010
        /*0068*/ 	.byte	0x00, 0xf0, 0x01, 0x01


	//----- nvinfo : EIATTR_KPARAM_INFO
	.align		4
.L_493:
        /*006c*/ 	.byte	0x04, 0x17
        /*006e*/ 	.short	(.L_495 - .L_494)
.L_494:
        /*0070*/ 	.word	0x00000000
        /*0074*/ 	.short	0x0000
        /*0076*/ 	.short	0x0000
        /*0078*/ 	.byte	0x00, 0xf0, 0x21, 0x00


	//----- nvinfo : EIATTR_MAXREG_COUNT
	.align		4
.L_495:
        /*007c*/ 	.byte	0x03, 0x1b
        /*007e*/ 	.short	0x0080


	//----- nvinfo : EIATTR_NUM_BARRIERS
	.align		4
        /*0080*/ 	.byte	0x02, 0x4c
        /*0082*/ 	.byte	0x01
	.zero		1


	//----- nvinfo : EIATTR_MERCURY_ISA_VERSION
	.align		4
        /*0084*/ 	.byte	0x03, 0x5f
        /*0086*/ 	.short	0x0000


	//----- nvinfo : EIATTR_EXIT_INSTR_OFFSETS
	.align		4
        /*0088*/ 	.byte	0x04, 0x1c
        /*008a*/ 	.short	(.L_497 - .L_496)


	//   ....[0]....
.L_496:
        /*008c*/ 	.word	0x00000970


	//   ....[1]....
        /*0090*/ 	.word	0x00000d40


	//   ....[2]....
        /*0094*/ 	.word	0x00001230


	//----- nvinfo : EIATTR_MAX_THREADS
	.align		4
.L_497:
        /*0098*/ 	.byte	0x04, 0x05
        /*009a*/ 	.short	(.L_499 - .L_498)
.L_498:
        /*009c*/ 	.word	0x00000200
        /*00a0*/ 	.word	0x00000001
        /*00a4*/ 	.word	0x00000001


	//----- nvinfo : EIATTR_CRS_STACK_SIZE
	.align		4
.L_499:
        /*00a8*/ 	.byte	0x04, 0x1e
        /*00aa*/ 	.short	(.L_501 - .L_500)
.L_500:
        /*00ac*/ 	.word	0x00000000
.L_501:


//--------------------- .nv.info._ZN4vllm26cross_device_reduce_1stageI6__halfLi2EEEvPNS_8RankDataENS_11RankSignalsEPNS_6SignalEPT_ii --------------------------
	.section	.nv.info._ZN4vllm26cross_device_reduce_1stageI6__halfLi2EEEvPNS_8RankDataENS_11RankSignalsEPNS_6SignalEPT_ii,"",@"SHT_CUDA_INFO"
	.sectionflags	@""
	.align	4


	//----- nvinfo : EIATTR_CUDA_API_VERSION
	.align		4
        /*0000*/ 	.byte	0x04, 0x37
        /*0002*/ 	.short	(.L_503 - .L_502)
.L_502:
        /*0004*/ 	.word	0x00000082


	//----- nvinfo : EIATTR_SW2861232_WAR
	.align		4
.L_503:
        /*0008*/ 	.byte	0x01, 0x35
	.zero		2


	//----- nvinfo : EIATTR_PARAM_CBANK
	.align		4
        /*000c*/ 	.byte	0x04, 0x0a
        /*000e*/ 	.short	(.L_505 - .L_504)
	.align		4
.L_504:
        /*0010*/ 	.word	index@(.nv.constant0._ZN4vllm26cross_device_reduce_1stageI6__halfLi2EEEvPNS_8RankDataENS_11RankSignalsEPNS_6SignalEPT_ii)
        /*0014*/ 	.short	0x0160
        /*0016*/ 	.short	0x0068


	//----- nvinfo : EIATTR_CBANK_PARAM_SIZE
	.align		4
.L_505:
        /*0018*/ 	.byte	0x03, 0x19
        /*001a*/ 	.short	0x0068


	//----- nvinfo : EIATTR_KPARAM_INFO
	.align		4
        /*001c*/ 	.byte	0x04, 0x17
        /*001e*/ 	.short	(.L_507 - .L_506)
.L_506:
        /*0020*/ 	.word	0x00000000
        /*0024*/ 	.short	0x0005
        /*0026*/ 	.short	0x0064
        /*0028*/ 	.byte	0x00, 0xf0, 0x11, 0x00


	//----- nvinfo : EIATTR_KPARAM_INFO
	.align		4
.L_507:
        /*002c*/ 	.byte	0x04, 0x17
        /*002e*/ 	.short	(.L_509 - .L_508)
.L_508:
        /*0030*/ 	.word	0x00000000
        /*0034*/ 	.short	0x0004
        /*0036*/ 	.short	0x0060
        /*0038*/ 	.byte	0x00, 0xf0, 0x11, 0x00


	//----- nvinfo : EIATTR_KPARAM_INFO
	.align		4
.L_509:
        /*003c*/ 	.byte	0x04, 0x17
        /*003e*/ 	.short	(.L_511 - .L_510)
.L_510:
        /*0040*/ 	.word	0x00000000
        /*0044*/ 	.short	0x0003
        /*0046*/ 	.short	0x0058
        /*0048*/ 	.byte	0x00, 0xf0, 0x21, 0x00


	//----- nvinfo : EIATTR_KPARAM_INFO
	.align		4
.L_511:
        /*004c*/ 	.byte	0x04, 0x17
        /*004e*/ 	.short	(.L_513 - .L_512)
.L_512:
        /*0050*/ 	.word	0x00000000
        /*0054*/ 	.short	0x0002
        /*0056*/ 	.short	0x0050
        /*0058*/ 	.byte	0x00, 0xf0, 0x21, 0x00


	//----- nvinfo : EIATTR_KPARAM_INFO
	.align		4
.L_513:
        /*005c*/ 	.byte	0x04, 0x17
        /*005e*/ 	.short	(.L_515 - .L_514)
.L_514:
        /*0060*/ 	.word	0x00000000
        /*0064*/ 	.short	0x0001
        /*0066*/ 	.short	0x0010
        /*0068*/ 	.byte	0x00, 0xf0, 0x01, 0x01


	//----- nvinfo : EIATTR_KPARAM_INFO
	.align		4
.L_515:
        /*006c*/ 	.byte	0x04, 0x17
        /*006e*/ 	.short	(.L_517 - .L_516)
.L_516:
        /*0070*/ 	.word	0x00000000
        /*0074*/ 	.short	0x0000
        /*0076*/ 	.short	0x0000
        /*0078*/ 	.byte	0x00, 0xf0, 0x21, 0x00


	//----- nvinfo : EIATTR_MAXREG_COUNT
	.align		4
.L_517:
        /*007c*/ 	.byte	0x03, 0x1b
        /*007e*/ 	.short	0x0080


	//----- nvinfo : EIATTR_NUM_BARRIERS
	.align		4
        /*0080*/ 	.byte	0x02, 0x4c
        /*0082*/ 	.byte	0x01
	.zero		1


	//----- nvinfo : EIATTR_MERCURY_ISA_VERSION
	.align		4
        /*0084*/ 	.byte	0x03, 0x5f
        /*0086*/ 	.short	0x0000


	//----- nvinfo : EIATTR_EXIT_INSTR_OFFSETS
	.align		4
        /*0088*/ 	.byte	0x04, 0x1c
        /*008a*/ 	.short	(.L_519 - .L_518)


	//   ....[0]....
.L_518:
        /*008c*/ 	.word	0x000006f0


	//   ....[1]....
        /*0090*/ 	.word	0x00000710


	//----- nvinfo : EIATTR_MAX_THREADS
	.align		4
.L_519:
        /*0094*/ 	.byte	0x04, 0x05
        /*0096*/ 	.short	(.L_521 - .L_520)
.L_520:
        /*0098*/ 	.word	0x00000200
        /*009c*/ 	.word	0x00000001
        /*00a0*/ 	.word	0x00000001


	//----- nvinfo : EIATTR_CRS_STACK_SIZE
	.align		4
.L_521:
        /*00a4*/ 	.byte	0x04, 0x1e
        /*00a6*/ 	.short	(.L_523 - .L_522)
.L_522:
        /*00a8*/ 	.word	0x00000000
.L_523:


//--------------------- .nv.info._ZN4vllm26cross_device_reduce_2stageIfLi8EEEvPNS_8RankDataENS_11RankSignalsEPNS_6SignalEPT_ii --------------------------
	.section	.nv.info._ZN4vllm26cross_device_reduce_2stageIfLi8EEEvPNS_8RankDataENS_11RankSignalsEPNS_6SignalEPT_ii,"",@"SHT_CUDA_INFO"
	.sectionflags	@""
	.align	4


	//----- nvinfo : EIATTR_CUDA_API_VERSION
	.align		4
        /*0000*/ 	.byte	0x04, 0x37
        /*0002*/ 	.short	(.L_525 - .L_524)
.L_524:
        /*0004*/ 	.word	0x00000082


	//----- nvinfo : EIATTR_SW2861232_WAR
	.align		4
.L_525:
        /*0008*/ 	.byte	0x01, 0x35
	.zero		2


	//----- nvinfo : EIATTR_PARAM_CBANK
	.align		4
        /*000c*/ 	.byte	0x04, 0x0a
        /*000e*/ 	.short	(.L_527 - .L_526)
	.align		4
.L_526:
        /*0010*/ 	.word	index@(.nv.constant0._ZN4vllm26cross_device_reduce_2stageIfLi8EEEvPNS_8RankDataENS_11RankSignalsEPNS_6SignalEPT_ii)
        /*0014*/ 	.short	0x0160
        /*0016*/ 	.short	0x0068


	//----- nvinfo : EIATTR_CBANK_PARAM_SIZE
	.align		4
.L_527:
        /*0018*/ 	.byte	0x03, 0x19
        /*001a*/ 	.short	0x0068


	//----- nvinfo : EIATTR_KPARAM_INFO
	.align		4
        /*001c*/ 	.byte	0x04, 0x17
        /*001e*/ 	.short	(.L_529 - .L_528)
.L_528:
        /*0020*/ 	.word	0x00000000
        /*0024*/ 	.short	0x0005
        /*0026*/ 	.short	0x0064
        /*0028*/ 	.byte	0x00, 0xf0, 0x11, 0x00


	//----- nvinfo : EIATTR_KPARAM_INFO
	.align		4
.L_529:
        /*002c*/ 	.byte	0x04, 0x17
        /*002e*/ 	.short	(.L_531 - .L_530)
.L_530:
        /*0030*/ 	.word	0x00000000
        /*0034*/ 	.short	0x0004
        /*0036*/ 	.short	0x0060
        /*0038*/ 	.byte	0x00, 0xf0, 0x11, 0x00


	//----- nvinfo : EIATTR_KPARAM_INFO
	.align		4
.L_531:
        /*003c*/ 	.byte	0x04, 0x17
        /*003e*/ 	.short	(.L_533 - .L_532)
.L_532:
        /*0040*/ 	.word	0x00000000
        /*0044*/ 	.short	0x0003
        /*0046*/ 	.short	0x0058
        /*0048*/ 	.byte	0x00, 0xf0, 0x21, 0x00


	//----- nvinfo : EIATTR_KPARAM_INFO
	.align		4
.L_533:
        /*004c*/ 	.byte	0x04, 0x17
        /*004e*/ 	.short	(.L_535 - .L_534)
.L_534:
        /*0050*/ 	.word	0x00000000
        /*0054*/ 	.short	0x0002
        /*0056*/ 	.short	0x0050
        /*0058*/ 	.byte	0x00, 0xf0, 0x21, 0x00


	//----- nvinfo : EIATTR_KPARAM_INFO
	.align		4
.L_535:
        /*005c*/ 	.byte	0x04, 0x17
        /*005e*/ 	.short	(.L_537 - .L_536)
.L_536:
        /*0060*/ 	.word	0x00000000
        /*0064*/ 	.short	0x0001
        /*0066*/ 	.short	0x0010
        /*0068*/ 	.byte	0x00, 0xf0, 0x01, 0x01


	//----- nvinfo : EIATTR_KPARAM_INFO
	.align		4
.L_537:
        /*006c*/ 	.byte	0x04, 0x17
        /*006e*/ 	.short	(.L_539 - .L_538)
.L_538:
        /*0070*/ 	.word	0x00000000
        /*0074*/ 	.short	0x0000
        /*0076*/ 	.short	0x0000
        /*0078*/ 	.byte	0x00, 0xf0, 0x21, 0x00


	//----- nvinfo : EIATTR_MAXREG_COUNT
	.align		4
.L_539:
        /*007c*/ 	.byte	0x03, 0x1b
        /*007e*/ 	.short	0x0080


	//----- nvinfo : EIATTR_NUM_BARRIERS
	.align		4
        /*0080*/ 	.byte	0x02, 0x4c
        /*0082*/ 	.byte	0x01
	.zero		1


	//----- nvinfo : EIATTR_MERCURY_ISA_VERSION
	.align		4
        /*0084*/ 	.byte	0x03, 0x5f
        /*0086*/ 	.short	0x0000


	//----- nvinfo : EIATTR_EXIT_INSTR_OFFSETS
	.align		4
        /*0088*/ 	.byte	0x04, 0x1c
        /*008a*/ 	.short	(.L_541 - .L_540)


	//   ....[0]....
.L_540:
        /*008c*/ 	.word	0x00000e40


	//   ....[1]....
        /*0090*/ 	.word	0x00001310


	//----- nvinfo : EIATTR_MAX_THREADS
	.align		4
.L_541:
        /*0094*/ 	.byte	0x04, 0x05
        /*0096*/ 	.short	(.L_543 - .L_542)
.L_542:
        /*0098*/ 	.word	0x00000200
        /*009c*/ 	.word	0x00000001
        /*00a0*/ 	.word	0x00000001


	//----- nvinfo : EIATTR_CRS_STACK_SIZE
	.align		4
.L_543:
        /*00a4*/ 	.byte	0x04, 0x1e
        /*00a6*/ 	.short	(.L_545 - .L_544)
.L_544:
        /*00a8*/ 	.word	0x00000000
.L_545:


//--------------------- .nv.info._ZN4vllm26cross_device_reduce_1stageIfLi8EEEvPNS_8RankDataENS_11RankSignalsEPNS_6SignalEPT_ii --------------------------
	.section	.nv.info._ZN4vllm26cross_device_reduce_1stageIfLi8EEEvPNS_8RankDataENS_11RankSignalsEPNS_6SignalEPT_ii,"",@"SHT_CUDA_INFO"
	.sectionflags	@""
	.align	4


	//----- nvinfo : EIATTR_CUDA_API_VERSION
	.align		4
        /*0000*/ 	.byte	0x04, 0x37
        /*0002*/ 	.short	(.L_547 - .L_546)
.L_546:
        /*0004*/ 	.word	0x00000082


	//----- nvinfo : EIATTR_SW2861232_WAR
	.align		4
.L_547:
        /*0008*/ 	.byte	0x01, 0x35
	.zero		2


	//----- nvinfo : EIATTR_PARAM_CBANK
	.align		4
        /*000c*/ 	.byte	0x04, 0x0a
        /*000e*/ 	.short	(.L_549 - .L_548)
	.align		4
.L_548:
        /*0010*/ 	.word	index@(.nv.constant0._ZN4vllm26cross_device_reduce_1stageIfLi8EEEvPNS_8RankDataENS_11RankSignalsEPNS_6SignalEPT_ii)
        /*0014*/ 	.short	0x0160
        /*0016*/ 	.short	0x0068


	//----- nvinfo : EIATTR_CBANK_PARAM_SIZE
	.align		4
.L_549:
        /*0018*/ 	.byte	0x03, 0x19
        /*001a*/ 	.short	0x0068


	//----- nvinfo : EIATTR_KPARAM_INFO
	.align		4
        /*001c*/ 	.byte	0x04, 0x17
        /*001e*/ 	.short	(.L_551 - .L_550)
.L_550:
        /*0020*/ 	.word	0x00000000
        /*0024*/ 	.short	0x0005
        /*0026*/ 	.short	0x0064
        /*0028*/ 	.byte	0x00, 0xf0, 0x11, 0x00


	//----- nvinfo : EIATTR_KPARAM_INFO
	.align		4
.L_551:
        /*002c*/ 	.byte	0x04, 0x17
        /*002e*/ 	.short	(.L_553 - .L_552)
.L_552:
        /*0030*/ 	.word	0x00000000
        /*0034*/ 	.short	0x0004
        /*0036*/ 	.short	0x0060
        /*0038*/ 	.byte	0x00, 0xf0, 0x11, 0x00


	//----- nvinfo : EIATTR_KPARAM_INFO
	.align		4
.L_553:
        /*003c*/ 	.byte	0x04, 0x17
        /*003e*/ 	.short	(.L_555 - .L_554)
.L_554:
        /*0040*/ 	.word	0x00000000
        /*0044*/ 	.short	0x0003
        /*0046*/ 	.short	0x0058
        /*0048*/ 	.byte	0x00, 0xf0, 0x21, 0x00


	//----- nvinfo : EIATTR_KPARAM_INFO
	.align		4
.L_555:
        /*004c*/ 	.byte	0x04, 0x17
        /*004e*/ 	.short	(.L_557 - .L_556)
.L_556:
        /*0050*/ 	.word	0x00000000
        /*0054*/ 	.short	0x0002
        /*0056*/ 	.short	0x0050
        /*0058*/ 	.byte	0x00, 0xf0, 0x21, 0x00


	//----- nvinfo : EIATTR_KPARAM_INFO
	.align		4
.L_557:
        /*005c*/ 	.byte	0x04, 0x17
        /*005e*/ 	.short	(.L_559 - .L_558)
.L_558:
        /*0060*/ 	.word	0x00000000
        /*0064*/ 	.short	0x0001
        /*0066*/ 	.short	0x0010
        /*0068*/ 	.byte	0x00, 0xf0, 0x01, 0x01


	//----- nvinfo : EIATTR_KPARAM_INFO
	.align		4
.L_559:
        /*006c*/ 	.byte	0x04, 0x17
        /*006e*/ 	.short	(.L_561 - .L_560)
.L_560:
        /*0070*/ 	.word	0x00000000
        /*0074*/ 	.short	0x0000
        /*0076*/ 	.short	0x0000
        /*0078*/ 	.byte	0x00, 0xf0, 0x21, 0x00


	//----- nvinfo : EIATTR_MAXREG_COUNT
	.align		4
.L_561:
        /*007c*/ 	.byte	0x03, 0x1b
        /*007e*/ 	.short	0x0080


	//----- nvinfo : EIATTR_NUM_BARRIERS
	.align		4
        /*0080*/ 	.byte	0x02, 0x4c
        /*0082*/ 	.byte	0x01
	.zero		1


	//----- nvinfo : EIATTR_MERCURY_ISA_VERSION
	.align		4
        /*0084*/ 	.byte	0x03, 0x5f
        /*0086*/ 	.short	0x0000


	//----- nvinfo : EIATTR_EXIT_INSTR_OFFSETS
	.align		4
        /*0088*/ 	.byte	0x04, 0x1c
        /*008a*/ 	.short	(.L_563 - .L_562)


	//   ....[0]....
.L_562:
        /*008c*/ 	.word	0x000007f0


	//   ....[1]....
        /*0090*/ 	.word	0x00000810


	//----- nvinfo : EIATTR_MAX_THREADS
	.align		4
.L_563:
        /*0094*/ 	.byte	0x04, 0x05
        /*0096*/ 	.short	(.L_565 - .L_564)
.L_564:
        /*0098*/ 	.word	0x00000200
        /*009c*/ 	.word	0x00000001
        /*00a0*/ 	.word	0x00000001


	//----- nvinfo : EIATTR_CRS_STACK_SIZE
	.align		4
.L_565:
        /*00a4*/ 	.byte	0x04, 0x1e
        /*00a6*/ 	.short	(.L_567 - .L_566)
.L_566:
        /*00a8*/ 	.word	0x00000000
.L_567:


//--------------------- .nv.info._ZN4vllm26cross_device_reduce_2stageIfLi6EEEvPNS_8RankDataENS_11RankSignalsEPNS_6SignalEPT_ii --------------------------
	.section	.nv.info._ZN4vllm26cross_device_reduce_2stageIfLi6EEEvPNS_8RankDataENS_11RankSignalsEPNS_6SignalEPT_ii,"",@"SHT_CUDA_INFO"
	.sectionflags	@""
	.align	4


	//----- nvinfo : EIATTR_CUDA_API_VERSION
	.align		4
        /*0000*/ 	.byte	0x04, 0x37
        /*0002*/ 	.short	(.L_569 - .L_568)
.L_568:
        /*0004*/ 	.word	0x00000082


	//----- nvinfo : EIATTR_SW2861232_WAR
	.align		4
.L_569:
        /*0008*/ 	.byte	0x01, 0x35
	.zero		2


	//----- nvinfo : EIATTR_PARAM_CBANK
	.align		4
        /*000c*/ 	.byte	0x04, 0x0a
        /*000e*/ 	.short	(.L_571 - .L_570)
	.align		4
.L_570:
        /*0010*/ 	.word	index@(.nv.constant0._ZN4vllm26cross_device_reduce_2stageIfLi6EEEvPNS_8RankDataENS_11RankSignalsEPNS_6SignalEPT_ii)
        /*0014*/ 	.short	0x0160
        /*0016*/ 	.short	0x0068


	//----- nvinfo : EIATTR_CBANK_PARAM_SIZE
	.align		4
.L_571:
        /*0018*/ 	.byte	0x03, 0x19
        /*001a*/ 	.short	0x0068


	//----- nvinfo : EIATTR_KPARAM_INFO
	.align		4
        /*001c*/ 	.byte	0x04, 0x17
        /*001e*/ 	.short	(.L_573 - .L_572)
.L_572:
        /*0020*/ 	.word	0x00000000
        /*0024*/ 	.short	0x0005
        /*0026*/ 	.short	0x0064
        /*0028*/ 	.byte	0x00, 0xf0, 0x11, 0x00


	//----- nvinfo : EIATTR_KPARAM_INFO
	.align		4
.L_573:
        /*002c*/ 	.byte	0x04, 0x17
        /*002e*/ 	.short	(.L_575 - .L_574)
.L_574:
        /*0030*/ 	.word	0x00000000
        /*0034*/ 	.short	0x0004
        /*0036*/ 	.short	0x0060
        /*0038*/ 	.byte	0x00, 0xf0, 0x11, 0x00


	//----- nvinfo : EIATTR_KPARAM_INFO
	.align		4
.L_575:
        /*003c*/ 	.byte	0x04, 0x17
        /*003e*/ 	.short	(.L_577 - .L_576)
.L_576:
        /*0040*/ 	.word	0x00000000
        /*0044*/ 	.short	0x0003
        /*0046*/ 	.short	0x0058
        /*0048*/ 	.byte	0x00, 0xf0, 0x21, 0x00


	//----- nvinfo : EIATTR_KPARAM_INFO
	.align		4
.L_577:
        /*004c*/ 	.byte	0x04, 0x17
        /*004e*/ 	.short	(.L_579 - .L_578)
.L_578:
        /*0050*/ 	.word	0x00000000
        /*0054*/ 	.short	0x0002
        /*0056*/ 	.short	0x0050
        /*0058*/ 	.byte	0x00, 0xf0, 0x21, 0x00


	//----- nvinfo : EIATTR_KPARAM_INFO
	.align		4
.L_579:
        /*005c*/ 	.byte	0x04, 0x17
        /*005e*/ 	.short	(.L_581 - .L_580)
.L_580:
        /*0060*/ 	.word	0x00000000
        /*0064*/ 	.short	0x0001
        /*0066*/ 	.short	0x0010
        /*0068*/ 	.byte	0x00, 0xf0, 0x01, 0x01


	//----- nvinfo : EIATTR_KPARAM_INFO
	.align		4
.L_581:
        /*006c*/ 	.byte	0x04, 0x17
        /*006e*/ 	.short	(.L_583 - .L_582)
.L_582:
        /*0070*/ 	.word	0x00000000
        /*0074*/ 	.short	0x0000
        /*0076*/ 	.short	0x0000
        /*0078*/ 	.byte	0x00, 0xf0, 0x21, 0x00


	//----- nvinfo : EIATTR_MAXREG_COUNT
	.align		4
.L_583:
        /*007c*/ 	.byte	0x03, 0x1b
        /*007e*/ 	.short	0x0080


	//----- nvinfo : EIATTR_NUM_BARRIERS
	.align		4
        /*0080*/ 	.byte	0x02, 0x4c
        /*0082*/ 	.byte	0x01
	.zero		1


	//----- nvinfo : EIATTR_MERCURY_ISA_VERSION
	.align		4
        /*0084*/ 	.byte	0x03, 0x5f
        /*0086*/ 	.short	0x0000


	//----- nvinfo : EIATTR_EXIT_INSTR_OFFSETS
	.align		4
        /*0088*/ 	.byte	0x04, 0x1c
        /*008a*/ 	.short	(.L_585 - .L_584)


	//   ....[0]....
.L_584:
        /*008c*/ 	.word	0x00000bd0


	//   ....[1]....
        /*0090*/ 	.word	0x00000f70


	//----- nvinfo : EIATTR_MAX_THREADS
	.align		4
.L_585:
        /*0094*/ 	.byte	0x04, 0x05
        /*0096*/ 	.short	(.L_587 - .L_586)
.L_586:
        /*0098*/ 	.word	0x00000200
        /*009c*/ 	.word	0x00000001
        /*00a0*/ 	.word	0x00000001


	//----- nvinfo : EIATTR_CRS_STACK_SIZE
	.align		4
.L_587:
        /*00a4*/ 	.byte	0x04, 0x1e
        /*00a6*/ 	.short	(.L_589 - .L_588)
.L_588:
        /*00a8*/ 	.word	0x00000000
.L_589:


//--------------------- .nv.info._ZN4vllm26cross_device_reduce_1stageIfLi6EEEvPNS_8RankDataENS_11RankSignalsEPNS_6SignalEPT_ii --------------------------
	.section	.nv.info._ZN4vllm26cross_device_reduce_1stageIfLi6EEEvPNS_8RankDataENS_11RankSignalsEPNS_6SignalEPT_ii,"",@"SHT_CUDA_INFO"
	.sectionflags	@""
	.align	4


	//----- nvinfo : EIATTR_CUDA_API_VERSION
	.align		4
        /*0000*/ 	.byte	0x04, 0x37
        /*0002*/ 	.short	(.L_591 - .L_590)
.L_590:
        /*0004*/ 	.word	0x00000082


	//----- nvinfo : EIATTR_SW2861232_WAR
	.align		4
.L_591:
        /*0008*/ 	.byte	0x01, 0x35
	.zero		2


	//----- nvinfo : EIATTR_PARAM_CBANK
	.align		4
        /*000c*/ 	.byte	0x04, 0x0a
        /*000e*/ 	.short	(.L_593 - .L_592)
	.align		4
.L_592:
        /*0010*/ 	.word	index@(.nv.constant0._ZN4vllm26cross_device_reduce_1stageIfLi6EEEvPNS_8RankDataENS_11RankSignalsEPNS_6SignalEPT_ii)
        /*0014*/ 	.short	0x0160
        /*0016*/ 	.short	0x0068


	//----- nvinfo : EIATTR_CBANK_PARAM_SIZE
	.align		4
.L_593:
        /*0018*/ 	.byte	0x03, 0x19
        /*001a*/ 	.short	0x0068


	//----- nvinfo : EIATTR_KPARAM_INFO
	.align		4
        /*001c*/ 	.byte	0x04, 0x17
        /*001e*/ 	.short	(.L_595 - .L_594)
.L_594:
        /*0020*/ 	.word	0x00000000
        /*0024*/ 	.short	0x0005
        /*0026*/ 	.short	0x0064
        /*0028*/ 	.byte	0x00, 0xf0, 0x11, 0x00


	//----- nvinfo : EIATTR_KPARAM_INFO
	.align		4
.L_595:
        /*002c*/ 	.byte	0x04, 0x17
        /*002e*/ 	.short	(.L_597 - .L_596)
.L_596:
        /*0030*/ 	.word	0x00000000
        /*0034*/ 	.short	0x0004
        /*0036*/ 	.short	0x0060
        /*0038*/ 	.byte	0x00, 0xf0, 0x11, 0x00


	//----- nvinfo : EIATTR_KPARAM_INFO
	.align		4
.L_597:
        /*003c*/ 	.byte	0x04, 0x17
        /*003e*/ 	.short	(.L_599 - .L_598)
.L_598:
        /*0040*/ 	.word	0x00000000
        /*0044*/ 	.short	0x0003
        /*0046*/ 	.short	0x0058
        /*0048*/ 	.byte	0x00, 0xf0, 0x21, 0x00


	//----- nvinfo : EIATTR_KPARAM_INFO
	.align		4
.L_599:
        /*004c*/ 	.byte	0x04, 0x17
        /*004e*/ 	.short	(.L_601 - .L_600)
.L_600:
        /*0050*/ 	.word	0x00000000
        /*0054*/ 	.short	0x0002
        /*0056*/ 	.short	0x0050
        /*0058*/ 	.byte	0x00, 0xf0, 0x21, 0x00


	//----- nvinfo : EIATTR_KPARAM_INFO
	.align		4
.L_601:
        /*005c*/ 	.byte	0x04, 0x17
        /*005e*/ 	.short	(.L_603 - .L_602)
.L_602:
        /*0060*/ 	.word	0x00000000
        /*0064*/ 	.short	0x0001
        /*0066*/ 	.short	0x0010
        /*0068*/ 	.byte	0x00, 0xf0, 0x01, 0x01


	//----- nvinfo : EIATTR_KPARAM_INFO
	.align		4
.L_603:
        /*006c*/ 	.byte	0x04, 0x17
        /*006e*/ 	.short	(.L_605 - .L_604)
.L_604:
        /*0070*/ 	.word	0x00000000
        /*0074*/ 	.short	0x0000
        /*0076*/ 	.short	0x0000
        /*0078*/ 	.byte	0x00, 0xf0, 0x21, 0x00


	//----- nvinfo : EIATTR_MAXREG_COUNT
	.align		4
.L_605:
        /*007c*/ 	.byte	0x03, 0x1b
        /*007e*/ 	.short	0x0080


	//----- nvinfo : EIATTR_NUM_BARRIERS
	.align		4
        /*0080*/ 	.byte	0x02, 0x4c
        /*0082*/ 	.byte	0x01
	.zero		1


	//----- nvinfo : EIATTR_MERCURY_ISA_VERSION
	.align		4
        /*0084*/ 	.byte	0x03, 0x5f
        /*0086*/ 	.short	0x0000


	//----- nvinfo : EIATTR_EXIT_INSTR_OFFSETS
	.align		4
        /*0088*/ 	.byte	0x04, 0x1c
        /*008a*/ 	.short	(.L_607 - .L_606)


	//   ....[0]....
.L_606:
        /*008c*/ 	.word	0x00000730


	//   ....[1]....
        /*0090*/ 	.word	0x00000750


	//----- nvinfo : EIATTR_MAX_THREADS
	.align		4
.L_607:
        /*0094*/ 	.byte	0x04, 0x05
        /*0096*/ 	.short	(.L_609 - .L_608)
.L_608:
        /*0098*/ 	.word	0x00000200
        /*009c*/ 	.word	0x00000001
        /*00a0*/ 	.word	0x00000001


	//----- nvinfo : EIATTR_CRS_STACK_SIZE
	.align		4
.L_609:
        /*00a4*/ 	.byte	0x04, 0x1e
        /*00a6*/ 	.short	(.L_611 - .L_610)
.L_610:
        /*00a8*/ 	.word	0x00000000
.L_611:


//--------------------- .nv.info._ZN4vllm26cross_device_reduce_2stageIfLi4EEEvPNS_8RankDataENS_11RankSignalsEPNS_6SignalEPT_ii --------------------------
	.section	.nv.info._ZN4vllm26cross_device_reduce_2stageIfLi4EEEvPNS_8RankDataENS_11RankSignalsEPNS_6SignalEPT_ii,"",@"SHT_CUDA_INFO"
	.sectionflags	@""
	.align	4


	//----- nvinfo : EIATTR_CUDA_API_VERSION
	.align		4
        /*0000*/ 	.byte	0x04, 0x37
        /*0002*/ 	.short	(.L_613 - .L_612)
.L_612:
        /*0004*/ 	.word	0x00000082


	//----- nvinfo : EIATTR_SW2861232_WAR
	.align		4
.L_613:
        /*0008*/ 	.byte	0x01, 0x35
	.zero		2


	//----- nvinfo : EIATTR_PARAM_CBANK
	.align		4
        /*000c*/ 	.byte	0x04, 0x0a
        /*000e*/ 	.short	(.L_615 - .L_614)
	.align		4
.L_614:
        /*0010*/ 	.word	index@(.nv.constant0._ZN4vllm26cross_device_reduce_2stageIfLi4EEEvPNS_8RankDataENS_11RankSignalsEPNS_6SignalEPT_ii)
        /*0014*/ 	.short	0x0160
        /*0016*/ 	.short	0x0068


	//----- nvinfo : EIATTR_CBANK_PARAM_SIZE
	.align		4
.L_615:
        /*0018*/ 	.byte	0x03, 0x19
        /*001a*/ 	.short	0x0068


	//----- nvinfo : EIATTR_KPARAM_INFO
	.align		4
        /*001c*/ 	.byte	0x04, 0x17
        /*001e*/ 	.short	(.L_617 - .L_616)
.L_616:
        /*0020*/ 	.word	0x00000000
        /*0024*/ 	.short	0x0005
        /*0026*/ 	.short	0x0064
        /*0028*/ 	.byte	0x00, 0xf0, 0x11, 0x00


	//----- nvinfo : EIATTR_KPARAM_INFO
	.align		4
.L_617:
        /*002c*/ 	.byte	0x04, 0x17
        /*002e*/ 	.short	(.L_619 - .L_618)
.L_618:
        /*0030*/ 	.word	0x00000000
        /*0034*/ 	.short	0x0004
        /*0036*/ 	.short	0x0060
        /*0038*/ 	.byte	0x00, 0xf0, 0x11, 0x00


	//----- nvinfo : EIATTR_KPARAM_INFO
	.align		4
.L_619:
        /*003c*/ 	.byte	0x04, 0x17
        /*003e*/ 	.short	(.L_621 - .L_620)
.L_620:
        /*0040*/ 	.word	0x00000000
        /*0044*/ 	.short	0x0003
        /*0046*/ 	.short	0x0058
        /*0048*/ 	.byte	0x00, 0xf0, 0x21, 0x00


	//----- nvinfo : EIATTR_KPARAM_INFO
	.align		4
.L_621:
        /*004c*/ 	.byte	0x04, 0x17
        /*004e*/ 	.short	(.L_623 - .L_622)
.L_622:
        /*0050*/ 	.word	0x00000000
        /*0054*/ 	.short	0x0002
        /*0056*/ 	.short	0x0050
        /*0058*/ 	.byte	0x00, 0xf0, 0x21, 0x00


	//----- nvinfo : EIATTR_KPARAM_INFO
	.align		4
.L_623:
        /*005c*/ 	.byte	0x04, 0x17
        /*005e*/ 	.short	(.L_625 - .L_624)
.L_624:
        /*0060*/ 	.word	0x00000000
        /*0064*/ 	.short	0x0001
        /*0066*/ 	.short	0x0010
        /*0068*/ 	.byte	0x00, 0xf0, 0x01, 0x01


	//----- nvinfo : EIATTR_KPARAM_INFO
	.align		4
.L_625:
        /*006c*/ 	.byte	0x04, 0x17
        /*006e*/ 	.short	(.L_627 - .L_626)
.L_626:
        /*0070*/ 	.word	0x00000000
        /*0074*/ 	.short	0x0000
        /*0076*/ 	.short	0x0000
        /*0078*/ 	.byte	0x00, 0xf0, 0x21, 0x00


	//----- nvinfo : EIATTR_MAXREG_COUNT
	.align		4
.L_627:
        /*007c*/ 	.byte	0x03, 0x1b
        /*007e*/ 	.short	0x0080


	//----- nvinfo : EIATTR_NUM_BARRIERS
	.align		4
        /*0080*/ 	.byte	0x02, 0x4c
        /*0082*/ 	.byte	0x01
	.zero		1


	//----- nvinfo : EIATTR_MERCURY_ISA_VERSION
	.align		4
        /*0084*/ 	.byte	0x03, 0x5f
        /*0086*/ 	.short	0x0000


	//----- nvinfo : EIATTR_EXIT_INSTR_OFFSETS
	.align		4
        /*0088*/ 	.byte	0x04, 0x1c
        /*008a*/ 	.short	(.L_629 - .L_628)


	//   ....[0]....
.L_628:
        /*008c*/ 	.word	0x00000a20


	//   ....[1]....
        /*0090*/ 	.word	0x00000e50


	//   ....[2]....
        /*0094*/ 	.word	0x00001340


	//----- nvinfo : EIATTR_MAX_THREADS
	.align		4
.L_629:
        /*0098*/ 	.byte	0x04, 0x05
        /*009a*/ 	.short	(.L_631 - .L_630)
.L_630:
        /*009c*/ 	.word	0x00000200
        /*00a0*/ 	.word	0x00000001
        /*00a4*/ 	.word	0x00000001


	//----- nvinfo : EIATTR_CRS_STACK_SIZE
	.align		4
.L_631:
        /*00a8*/ 	.byte	0x04, 0x1e
        /*00aa*/ 	.short	(.L_633 - .L_632)
.L_632:
        /*00ac*/ 	.word	0x00000000
.L_633:


//--------------------- .nv.info._ZN4vllm26cross_device_reduce_1stageIfLi4EEEvPNS_8RankDataENS_11RankSignalsEPNS_6SignalEPT_ii --------------------------
	.section	.nv.info._ZN4vllm26cross_device_reduce_1stageIfLi4EEEvPNS_8RankDataENS_11RankSignalsEPNS_6SignalEPT_ii,"",@"SHT_CUDA_INFO"
	.sectionflags	@""
	.align	4


	//----- nvinfo : EIATTR_CUDA_API_VERSION
	.align		4
        /*0000*/ 	.byte	0x04, 0x37
        /*0002*/ 	.short	(.L_635 - .L_634)
.L_634:
        /*0004*/ 	.word	0x00000082


	//----- nvinfo : EIATTR_SW2861232_WAR
	.align		4
.L_635:
        /*0008*/ 	.byte	0x01, 0x35
	.zero		2


	//----- nvinfo : EIATTR_PARAM_CBANK
	.align		4
        /*000c*/ 	.byte	0x04, 0x0a
        /*000e*/ 	.short	(.L_637 - .L_636)
	.align		4
.L_636:
        /*0010*/ 	.word	index@(.nv.constant0._ZN4vllm26cross_device_reduce_1stageIfLi4EEEvPNS_8RankDataENS_11RankSignalsEPNS_6SignalEPT_ii)
        /*0014*/ 	.short	0x0160
        /*0016*/ 	.short	0x0068


	//----- nvinfo : EIATTR_CBANK_PARAM_SIZE
	.align		4
.L_637:
        /*0018*/ 	.byte	0x03, 0x19
        /*001a*/ 	.short	0x0068


	//----- nvinfo : EIATTR_KPARAM_INFO
	.align		4
        /*001c*/ 	.byte	0x04, 0x17
        /*001e*/ 	.short	(.L_639 - .L_638)
.L_638:
        /*0020*/ 	.word	0x00000000
        /*0024*/ 	.short	0x0005
        /*0026*/ 	.short	0x0064
        /*0028*/ 	.byte	0x00, 0xf0, 0x11, 0x00


	//----- nvinfo : EIATTR_KPARAM_INFO
	.align		4
.L_639:
        /*002c*/ 	.byte	0x04, 0x17
        /*002e*/ 	.short	(.L_641 - .L_640)
.L_640:
        /*0030*/ 	.word	0x00000000
        /*0034*/ 	.short	0x0004
        /*0036*/ 	.short	0x0060
        /*0038*/ 	.byte	0x00, 0xf0, 0x11, 0x00


	//----- nvinfo : EIATTR_KPARAM_INFO
	.align		4
.L_641:
        /*003c*/ 	.byte	0x04, 0x17
        /*003e*/ 	.short	(.L_643 - .L_642)
.L_642:
        /*0040*/ 	.word	0x00000000
        /*0044*/ 	.short	0x0003
        /*0046*/ 	.short	0x0058
        /*0048*/ 	.byte	0x00, 0xf0, 0x21, 0x00


	//----- nvinfo : EIATTR_KPARAM_INFO
	.align		4
.L_643:
        /*004c*/ 	.byte	0x04, 0x17
        /*004e*/ 	.short	(.L_645 - .L_644)
.L_644:
        /*0050*/ 	.word	0x00000000
        /*0054*/ 	.short	0x0002
        /*0056*/ 	.short	0x0050
        /*0058*/ 	.byte	0x00, 0xf0, 0x21, 0x00


	//----- nvinfo : EIATTR_KPARAM_INFO
	.align		4
.L_645:
        /*005c*/ 	.byte	0x04, 0x17
        /*005e*/ 	.short	(.L_647 - .L_646)
.L_646:
        /*0060*/ 	.word	0x00000000
        /*0064*/ 	.short	0x0001
        /*0066*/ 	.short	0x0010
        /*0068*/ 	.byte	0x00, 0xf0, 0x01, 0x01


	//----- nvinfo : EIATTR_KPARAM_INFO
	.align		4
.L_647:
        /*006c*/ 	.byte	0x04, 0x17
        /*006e*/ 	.short	(.L_649 - .L_648)
.L_648:
        /*0070*/ 	.word	0x00000000
        /*0074*/ 	.short	0x0000
        /*0076*/ 	.short	0x0000
        /*0078*/ 	.byte	0x00, 0xf0, 0x21, 0x00


	//----- nvinfo : EIATTR_MAXREG_COUNT
	.align		4
.L_649:
        /*007c*/ 	.byte	0x03, 0x1b
        /*007e*/ 	.short	0x0080


	//----- nvinfo : EIATTR_NUM_BARRIERS
	.align		4
        /*0080*/ 	.byte	0x02, 0x4c
        /*0082*/ 	.byte	0x01
	.zero		1


	//----- nvinfo : EIATTR_MERCURY_ISA_VERSION
	.align		4
        /*0084*/ 	.byte	0x03, 0x5f
        /*0086*/ 	.short	0x0000


	//----- nvinfo : EIATTR_EXIT_INSTR_OFFSETS
	.align		4
        /*0088*/ 	.byte	0x04, 0x1c
        /*008a*/ 	.short	(.L_651 - .L_650)


	//   ....[0]....
.L_650:
        /*008c*/ 	.word	0x00000660


	//   ....[1]....
        /*0090*/ 	.word	0x00000680


	//----- nvinfo : EIATTR_MAX_THREADS
	.align		4
.L_651:
        /*0094*/ 	.byte	0x04, 0x05
        /*0096*/ 	.short	(.L_653 - .L_652)
.L_652:
        /*0098*/ 	.word	0x00000200
        /*009c*/ 	.word	0x00000001
        /*00a0*/ 	.word	0x00000001


	//----- nvinfo : EIATTR_CRS_STACK_SIZE
	.align		4
.L_653:
        /*00a4*/ 	.byte	0x04, 0x1e
        /*00a6*/ 	.short	(.L_655 - .L_654)
.L_654:
        /*00a8*/ 	.word	0x00000000
.L_655:


//--------------------- .nv.info._ZN4vllm26cross_device_reduce_2stageIfLi2EEEvPNS_8RankDataENS_11RankSignalsEPNS_6SignalEPT_ii --------------------------
	.section	.nv.info._ZN4vllm26cross_device_reduce_2stageIfLi2EEEvPNS_8RankDataENS_11RankSignalsEPNS_6SignalEPT_ii,"",@"SHT_CUDA_INFO"
	.sectionflags	@""
	.align	4


	//----- nvinfo : EIATTR_CUDA_API_VERSION
	.align		4
        /*0000*/ 	.byte	0x04, 0x37
        /*0002*/ 	.short	(.L_657 - .L_656)
.L_656:
        /*0004*/ 	.word	0x00000082


	//----- nvinfo : EIATTR_SW2861232_WAR
	.align		4
.L_657:
        /*0008*/ 	.byte	0x01, 0x35
	.zero		2


	//----- nvinfo : EIATTR_PARAM_CBANK
	.align		4
        /*000c*/ 	.byte	0x04, 0x0a
        /*000e*/ 	.short	(.L_659 - .L_658)
	.align		4
.L_658:
        /*0010*/ 	.word	index@(.nv.constant0._ZN4vllm26cross_device_reduce_2stageIfLi2EEEvPNS_8RankDataENS_11RankSignalsEPNS_6SignalEPT_ii)
        /*0014*/ 	.short	0x0160
        /*0016*/ 	.short	0x0068


	//----- nvinfo : EIATTR_CBANK_PARAM_SIZE
	.align		4
.L_659:
        /*0018*/ 	.byte	0x03, 0x19
        /*001a*/ 	.short	0x0068


	//----- nvinfo : EIATTR_KPARAM_INFO
	.align		4
        /*001c*/ 	.byte	0x04, 0x17
        /*001e*/ 	.short	(.L_661 - .L_660)
.L_660:
        /*0020*/ 	.word	0x00000000
        /*0024*/ 	.short	0x0005
        /*0026*/ 	.short	0x0064
        /*0028*/ 	.byte	0x00, 0xf0, 0x11, 0x00


	//----- nvinfo : EIATTR_KPARAM_INFO
	.align		4
.L_661:
        /*002c*/ 	.byte	0x04, 0x17
        /*002e*/ 	.short	(.L_663 - .L_662)
.L_662:
        /*0030*/ 	.word	0x00000000
        /*0034*/ 	.short	0x0004
        /*0036*/ 	.short	0x0060
        /*0038*/ 	.byte	0x00, 0xf0, 0x11, 0x00


	//----- nvinfo : EIATTR_KPARAM_INFO
	.align		4
.L_663:
        /*003c*/ 	.byte	0x04, 0x17
        /*003e*/ 	.short	(.L_665 - .L_664)
.L_664:
        /*0040*/ 	.word	0x00000000
        /*0044*/ 	.short	0x0003
        /*0046*/ 	.short	0x0058
        /*0048*/ 	.byte	0x00, 0xf0, 0x21, 0x00


	//----- nvinfo : EIATTR_KPARAM_INFO
	.align		4
.L_665:
        /*004c*/ 	.byte	0x04, 0x17
        /*004e*/ 	.short	(.L_667 - .L_666)
.L_666:
        /*0050*/ 	.word	0x00000000
        /*0054*/ 	.short	0x0002
        /*0056*/ 	.short	0x0050
        /*0058*/ 	.byte	0x00, 0xf0, 0x21, 0x00


	//----- nvinfo : EIATTR_KPARAM_INFO
	.align		4
.L_667:
        /*005c*/ 	.byte	0x04, 0x17
        /*005e*/ 	.short	(.L_669 - .L_668)
.L_668:
        /*0060*/ 	.word	0x00000000
        /*0064*/ 	.short	0x0001
        /*0066*/ 	.short	0x0010
        /*0068*/ 	.byte	0x00, 0xf0, 0x01, 0x01


	//----- nvinfo : EIATTR_KPARAM_INFO
	.align		4
.L_669:
        /*006c*/ 	.byte	0x04, 0x17
        /*006e*/ 	.short	(.L_671 - .L_670)
.L_670:
        /*0070*/ 	.word	0x00000000
        /*0074*/ 	.short	0x0000
        /*0076*/ 	.short	0x0000
        /*0078*/ 	.byte	0x00, 0xf0, 0x21, 0x00


	//----- nvinfo : EIATTR_MAXREG_COUNT
	.align		4
.L_671:
        /*007c*/ 	.byte	0x03, 0x1b
        /*007e*/ 	.short	0x0080


	//----- nvinfo : EIATTR_NUM_BARRIERS
	.align		4
        /*0080*/ 	.byte	0x02, 0x4c
        /*0082*/ 	.byte	0x01
	.zero		1


	//----- nvinfo : EIATTR_MERCURY_ISA_VERSION
	.align		4
        /*0084*/ 	.byte	0x03, 0x5f
        /*0086*/ 	.short	0x0000


	//----- nvinfo : EIATTR_EXIT_INSTR_OFFSETS
	.align		4
        /*0088*/ 	.byte	0x04, 0x1c
        /*008a*/ 	.short	(.L_673 - .L_672)


	//   ....[0]....
.L_672:
        /*008c*/ 	.word	0x00000870


	//   ....[1]....
        /*0090*/ 	.word	0x00000c30


	//   ....[2]....
        /*0094*/ 	.word	0x00001120


	//----- nvinfo : EIATTR_MAX_THREADS
	.align		4
.L_673:
        /*0098*/ 	.byte	0x04, 0x05
        /*009a*/ 	.short	(.L_675 - .L_674)
.L_674:
        /*009c*/ 	.word	0x00000200
        /*00a0*/ 	.word	0x00000001
        /*00a4*/ 	.word	0x00000001


	//----- nvinfo : EIATTR_CRS_STACK_SIZE
	.align		4
.L_675:
        /*00a8*/ 	.byte	0x04, 0x1e
        /*00aa*/ 	.short	(.L_677 - .L_676)
.L_676:
        /*00ac*/ 	.word	0x00000000
.L_677:


//--------------------- .nv.info._ZN4vllm26cross_device_reduce_1stageIfLi2EEEvPNS_8RankDataENS_11RankSignalsEPNS_6SignalEPT_ii --------------------------
	.section	.nv.info._ZN4vllm26cross_device_reduce_1stageIfLi2EEEvPNS_8RankDataENS_11RankSignalsEPNS_6SignalEPT_ii,"",@"SHT_CUDA_INFO"
	.sectionflags	@""
	.align	4


	//----- nvinfo : EIATTR_CUDA_API_VERSION
	.align		4
        /*0000*/ 	.byte	0x04, 0x37
        /*0002*/ 	.short	(.L_679 - .L_678)
.L_678:
        /*0004*/ 	.word	0x00000082


	//----- nvinfo : EIATTR_SW2861232_WAR
	.align		4
.L_679:
        /*0008*/ 	.byte	0x01, 0x35
	.zero		2


	//----- nvinfo : EIATTR_PARAM_CBANK
	.align		4
        /*000c*/ 	.byte	0x04, 0x0a
        /*000e*/ 	.short	(.L_681 - .L_680)
	.align		4
.L_680:
        /*0010*/ 	.word	index@(.nv.constant0._ZN4vllm26cross_device_reduce_1stageIfLi2EEEvPNS_8RankDataENS_11RankSignalsEPNS_6SignalEPT_ii)
        /*0014*/ 	.short	0x0160
        /*0016*/ 	.short	0x0068


	//----- nvinfo : EIATTR_CBANK_PARAM_SIZE
	.align		4
.L_681:
        /*0018*/ 	.byte	0x03, 0x19
        /*001a*/ 	.short	0x0068


	//----- nvinfo : EIATTR_KPARAM_INFO
	.align		4
        /*001c*/ 	.byte	0x04, 0x17
        /*001e*/ 	.short	(.L_683 - .L_682)
.L_682:
        /*0020*/ 	.word	0x00000000
        /*0024*/ 	.short	0x0005
        /*0026*/ 	.short	0x0064
        /*0028*/ 	.byte	0x00, 0xf0, 0x11, 0x00


	//----- nvinfo : EIATTR_KPARAM_INFO
	.align		4
.L_683:
        /*002c*/ 	.byte	0x04, 0x17
        /*002e*/ 	.short	(.L_685 - .L_684)
.L_684:
        /*0030*/ 	.word	0x00000000
        /*0034*/ 	.short	0x0004
        /*0036*/ 	.short	0x0060
        /*0038*/ 	.byte	0x00, 0xf0, 0x11, 0x00


	//----- nvinfo : EIATTR_KPARAM_INFO
	.align		4
.L_685:
        /*003c*/ 	.byte	0x04, 0x17
        /*003e*/ 	.short	(.L_687 - .L_686)
.L_686:
        /*0040*/ 	.word	0x00000000
        /*0044*/ 	.short	0x0003
        /*0046*/ 	.short	0x0058
        /*0048*/ 	.byte	0x00, 0xf0, 0x21, 0x00


	//----- nvinfo : EIATTR_KPARAM_INFO
	.align		4
.L_687:
        /*004c*/ 	.byte	0x04, 0x17
        /*004e*/ 	.short	(.L_689 - .L_688)
.L_688:
        /*0050*/ 	.word	0x00000000
        /*0054*/ 	.short	0x0002
        /*0056*/ 	.short	0x0050
        /*0058*/ 	.byte	0x00, 0xf0, 0x21, 0x00


	//----- nvinfo : EIATTR_KPARAM_INFO
	.align		4
.L_689:
        /*005c*/ 	.byte	0x04, 0x17
        /*005e*/ 	.short	(.L_691 - .L_690)
.L_690:
        /*0060*/ 	.word	0x00000000
        /*0064*/ 	.short	0x0001
        /*0066*/ 	.short	0x0010
        /*0068*/ 	.byte	0x00, 0xf0, 0x01, 0x01


	//----- nvinfo : EIATTR_KPARAM_INFO
	.align		4
.L_691:
        /*006c*/ 	.byte	0x04, 0x17
        /*006e*/ 	.short	(.L_693 - .L_692)
.L_692:
        /*0070*/ 	.word	0x00000000
        /*0074*/ 	.short	0x0000
        /*0076*/ 	.short	0x0000
        /*0078*/ 	.byte	0x00, 0xf0, 0x21, 0x00


	//----- nvinfo : EIATTR_MAXREG_COUNT
	.align		4
.L_693:
        /*007c*/ 	.byte	0x03, 0x1b
        /*007e*/ 	.short	0x0080


	//----- nvinfo : EIATTR_NUM_BARRIERS
	.align		4
        /*0080*/ 	.byte	0x02, 0x4c
        /*0082*/ 	.byte	0x01
	.zero		1


	//----- nvinfo : EIATTR_MERCURY_ISA_VERSION
	.align		4
        /*0084*/ 	.byte	0x03, 0x5f
        /*0086*/ 	.short	0x0000


	//----- nvinfo : EIATTR_EXIT_INSTR_OFFSETS
	.align		4
        /*0088*/ 	.byte	0x04, 0x1c
        /*008a*/ 	.short	(.L_695 - .L_694)


	//   ....[0]....
.L_694:
        /*008c*/ 	.word	0x00000570


	//   ....[1]....
        /*0090*/ 	.word	0x00000590


	//----- nvinfo : EIATTR_MAX_THREADS
	.align		4
.L_695:
        /*0094*/ 	.byte	0x04, 0x05
        /*0096*/ 	.short	(.L_697 - .L_696)
.L_696:
        /*0098*/ 	.word	0x00000200
        /*009c*/ 	.word	0x00000001
        /*00a0*/ 	.word	0x00000001


	//----- nvinfo : EIATTR_CRS_STACK_SIZE
	.align		4
.L_697:
        /*00a4*/ 	.byte	0x04, 0x1e
        /*00a6*/ 	.short	(.L_699 - .L_698)
.L_698:
        /*00a8*/ 	.word	0x00000000
.L_699:


//--------------------- .nv.callgraph             --------------------------
	.section	.nv.callgraph,"",@"SHT_CUDA_CALLGRAPH"
	.align	4
	.sectionentsize	8
	.align		4
        /*0000*/ 	.word	0x00000000
	.align		4
        /*0004*/ 	.word	0xffffffff
	.align		4
        /*0008*/ 	.word	0x00000000
	.align		4
        /*000c*/ 	.word	0xfffffffe
	.align		4
        /*0010*/ 	.word	0x00000000
	.align		4
        /*0014*/ 	.word	0xfffffffd
	.align		4
        /*0018*/ 	.word	0x00000000
	.align		4
        /*001c*/ 	.word	0xfffffffc


//--------------------- .nv.rel.action            --------------------------
	.section	.nv.rel.action,"",@"SHT_CUDA_RELOCINFO"
	.align	8
	.sectionentsize	8
        /*0000*/ 	.byte	0x73, 0x00, 0x00, 0x00, 0x00, 0x00, 0x00, 0x00, 0x00, 0x00, 0x00, 0x11, 0x25, 0x00, 0x05, 0x36


//--------------------- .nv.constant4             --------------------------
	.section	.nv.constant4,"a",@progbits
	.align	8
	.align		8
.nv.constant4:
        /*0000*/ 	.dword	_ZN51_INTERNAL_77904ffc_20_custom_all_reduce_cu_e1ddeeb14cuda3std3__45__cpo5beginE
	.align		8
        /*0008*/ 	.dword	_ZN51_INTERNAL_77904ffc_20_custom_all_reduce_cu_e1ddeeb14cuda3std3__45__cpo3endE
	.align		8
        /*0010*/ 	.dword	_ZN51_INTERNAL_77904ffc_20_custom_all_reduce_cu_e1ddeeb14cuda3std3__45__cpo6cbeginE
	.align		8
        /*0018*/ 	.dword	_ZN51_INTERNAL_77904ffc_20_custom_all_reduce_cu_e1ddeeb14cuda3std3__45__cpo4cendE
	.align		8
        /*0020*/ 	.dword	_ZN51_INTERNAL_77904ffc_20_custom_all_reduce_cu_e1ddeeb14cuda3std3__45__cpo6rbeginE
	.align		8
        /*0028*/ 	.dword	_ZN51_INTERNAL_77904ffc_20_custom_all_reduce_cu_e1ddeeb14cuda3std3__45__cpo4rendE
	.align		8
        /*0030*/ 	.dword	_ZN51_INTERNAL_77904ffc_20_custom_all_reduce_cu_e1ddeeb14cuda3std3__45__cpo7crbeginE
	.align		8
        /*0038*/ 	.dword	_ZN51_INTERNAL_77904ffc_20_custom_all_reduce_cu_e1ddeeb14cuda3std3__45__cpo5crendE
	.align		8
        /*0040*/ 	.dword	_ZN51_INTERNAL_77904ffc_20_custom_all_reduce_cu_e1ddeeb14cuda3std3__453_GLOBAL__N__77904ffc_20_custom_all_reduce_cu_e1ddeeb16ignoreE
	.align		8
        /*0048*/ 	.dword	_ZN51_INTERNAL_77904ffc_20_custom_all_reduce_cu_e1ddeeb14cuda3std3__419piecewise_constructE
	.align		8
        /*0050*/ 	.dword	_ZN51_INTERNAL_77904ffc_20_custom_all_reduce_cu_e1ddeeb14cuda3std3__48in_placeE
	.align		8
        /*0058*/ 	.dword	_ZN51_INTERNAL_77904ffc_20_custom_all_reduce_cu_e1ddeeb14cuda3std3__420unreachable_sentinelE
	.align		8
        /*0060*/ 	.dword	_ZN51_INTERNAL_77904ffc_20_custom_all_reduce_cu_e1ddeeb14cuda3std6ranges3__45__cpo4swapE
	.align		8
        /*0068*/ 	.dword	_ZN51_INTERNAL_77904ffc_20_custom_all_reduce_cu_e1ddeeb14cuda3std6ranges3__45__cpo9iter_moveE
	.align		8
        /*0070*/ 	.dword	_ZN51_INTERNAL_77904ffc_20_custom_all_reduce_cu_e1ddeeb14cuda3std6ranges3__45__cpo5beginE
	.align		8
        /*0078*/ 	.dword	_ZN51_INTERNAL_77904ffc_20_custom_all_reduce_cu_e1ddeeb14cuda3std6ranges3__45__cpo3endE
	.align		8
        /*0080*/ 	.dword	_ZN51_INTERNAL_77904ffc_20_custom_all_reduce_cu_e1ddeeb14cuda3std6ranges3__45__cpo6cbeginE
	.align		8
        /*0088*/ 	.dword	_ZN51_INTERNAL_77904ffc_20_custom_all_reduce_cu_e1ddeeb14cuda3std6ranges3__45__cpo4cendE
	.align		8
        /*0090*/ 	.dword	_ZN51_INTERNAL_77904ffc_20_custom_all_reduce_cu_e1ddeeb14cuda3std6ranges3__45__cpo7advanceE
	.align		8
        /*0098*/ 	.dword	_ZN51_INTERNAL_77904ffc_20_custom_all_reduce_cu_e1ddeeb14cuda3std6ranges3__45__cpo9iter_swapE
	.align		8
        /*00a0*/ 	.dword	_ZN51_INTERNAL_77904ffc_20_custom_all_reduce_cu_e1ddeeb14cuda3std6ranges3__45__cpo4nextE
	.align		8
        /*00a8*/ 	.dword	_ZN51_INTERNAL_77904ffc_20_custom_all_reduce_cu_e1ddeeb14cuda3std6ranges3__45__cpo4prevE
	.align		8
        /*00b0*/ 	.dword	_ZN51_INTERNAL_77904ffc_20_custom_all_reduce_cu_e1ddeeb14cuda3std6ranges3__45__cpo4dataE
	.align		8
        /*00b8*/ 	.dword	_ZN51_INTERNAL_77904ffc_20_custom_all_reduce_cu_e1ddeeb14cuda3std6ranges3__45__cpo5cdataE
	.align		8
        /*00c0*/ 	.dword	_ZN51_INTERNAL_77904ffc_20_custom_all_reduce_cu_e1ddeeb14cuda3std6ranges3__45__cpo4sizeE
	.align		8
        /*00c8*/ 	.dword	_ZN51_INTERNAL_77904ffc_20_custom_all_reduce_cu_e1ddeeb14cuda3std6ranges3__45__cpo5ssizeE
	.align		8
        /*00d0*/ 	.dword	_ZN51_INTERNAL_77904ffc_20_custom_all_reduce_cu_e1ddeeb14cuda3std6ranges3__45__cpo8distanceE
	.align		8
        /*00d8*/ 	.dword	_ZN51_INTERNAL_77904ffc_20_custom_all_reduce_cu_e1ddeeb16thrust23THRUST_300001_SM_800_NS6system6detail10sequential3seqE


//--------------------- .nv.constant2._ZN4vllm26cross_device_reduce_2stageI13__nv_bfloat16Li8EEEvPNS_8RankDataENS_11RankSignalsEPNS_6SignalEPT_ii --------------------------
	.section	.nv.constant2._ZN4vllm26cross_device_reduce_2stageI13__nv_bfloat16Li8EEEvPNS_8RankDataENS_11RankSignalsEPNS_6SignalEPT_ii,"a",@progbits
	.sectionflags	@""
	.align	4
.nv.constant2._ZN4vllm26cross_device_reduce_2stageI13__nv_bfloat16Li8EEEvPNS_8RankDataENS_11RankSignalsEPNS_6SignalEPT_ii:
        /*0000*/ 	.byte	0x00, 0x0a, 0x00, 0x00, 0x00, 0x00, 0x00, 0x00


//--------------------- .nv.constant0._ZN4vllm26cross_device_reduce_2stageI13__nv_bfloat16Li8EEEvPNS_8RankDataENS_11RankSignalsEPNS_6SignalEPT_ii --------------------------
	.section	.nv.constant0._ZN4vllm26cross_device_reduce_2stageI13__nv_bfloat16Li8EEEvPNS_8RankDataENS_11RankSignalsEPNS_6SignalEPT_ii,"a",@progbits
	.sectionflags	@""
	.align	4
.nv.constant0._ZN4vllm26cross_device_reduce_2stageI13__nv_bfloat16Li8EEEvPNS_8RankDataENS_11RankSignalsEPNS_6SignalEPT_ii:
	.zero		456


//--------------------- .nv.constant0._ZN4vllm26cross_device_reduce_1stageI13__nv_bfloat16Li8EEEvPNS_8RankDataENS_11RankSignalsEPNS_6SignalEPT_ii --------------------------
	.section	.nv.constant0._ZN4vllm26cross_device_reduce_1stageI13__nv_bfloat16Li8EEEvPNS_8RankDataENS_11RankSignalsEPNS_6SignalEPT_ii,"a",@progbits
	.sectionflags	@""
	.align	4
.nv.constant0._ZN4vllm26cross_device_reduce_1stageI13__nv_bfloat16Li8EEEvPNS_8RankDataENS_11RankSignalsEPNS_6SignalEPT_ii:
	.zero		456


//--------------------- .nv.constant2._ZN4vllm26cross_device_reduce_2stageI13__nv_bfloat16Li6EEEvPNS_8RankDataENS_11RankSignalsEPNS_6SignalEPT_ii --------------------------
	.section	.nv.constant2._ZN4vllm26cross_device_reduce_2stageI13__nv_bfloat16Li6EEEvPNS_8RankDataENS_11RankSignalsEPNS_6SignalEPT_ii,"a",@progbits
	.sectionflags	@""
	.align	4
.nv.constant2._ZN4vllm26cross_device_reduce_2stageI13__nv_bfloat16Li6EEEvPNS_8RankDataENS_11RankSignalsEPNS_6SignalEPT_ii:
        /*0000*/ 	.byte	0x00, 0x0a, 0x00, 0x00, 0x00, 0x00, 0x00, 0x00


//--------------------- .nv.constant0._ZN4vllm26cross_device_reduce_2stageI13__nv_bfloat16Li6EEEvPNS_8RankDataENS_11RankSignalsEPNS_6SignalEPT_ii --------------------------
	.section	.nv.constant0._ZN4vllm26cross_device_reduce_2stageI13__nv_bfloat16Li6EEEvPNS_8RankDataENS_11RankSignalsEPNS_6SignalEPT_ii,"a",@progbits
	.sectionflags	@""
	.align	4
.nv.constant0._ZN4vllm26cross_device_reduce_2stageI13__nv_bfloat16Li6EEEvPNS_8RankDataENS_11RankSignalsEPNS_6SignalEPT_ii:
	.zero		456


//--------------------- .nv.constant0._ZN4vllm26cross_device_reduce_1stageI13__nv_bfloat16Li6EEEvPNS_8RankDataENS_11RankSignalsEPNS_6SignalEPT_ii --------------------------
	.section	.nv.constant0._ZN4vllm26cross_device_reduce_1stageI13__nv_bfloat16Li6EEEvPNS_8RankDataENS_11RankSignalsEPNS_6SignalEPT_ii,"a",@progbits
	.sectionflags	@""
	.align	4
.nv.constant0._ZN4vllm26cross_device_reduce_1stageI13__nv_bfloat16Li6EEEvPNS_8RankDataENS_11RankSignalsEPNS_6SignalEPT_ii:
	.zero		456


//--------------------- .nv.constant0._ZN4vllm26cross_device_reduce_2stageI13__nv_bfloat16Li4EEEvPNS_8RankDataENS_11RankSignalsEPNS_6SignalEPT_ii --------------------------
	.section	.nv.constant0._ZN4vllm26cross_device_reduce_2stageI13__nv_bfloat16Li4EEEvPNS_8RankDataENS_11RankSignalsEPNS_6SignalEPT_ii,"a",@progbits
	.sectionflags	@""
	.align	4
.nv.constant0._ZN4vllm26cross_device_reduce_2stageI13__nv_bfloat16Li4EEEvPNS_8RankDataENS_11RankSignalsEPNS_6SignalEPT_ii:
	.zero		456


//--------------------- .nv.constant0._ZN4vllm26cross_device_reduce_1stageI13__nv_bfloat16Li4EEEvPNS_8RankDataENS_11RankSignalsEPNS_6SignalEPT_ii --------------------------
	.section	.nv.constant0._ZN4vllm26cross_device_reduce_1stageI13__nv_bfloat16Li4EEEvPNS_8RankDataENS_11RankSignalsEPNS_6SignalEPT_ii,"a",@progbits
	.sectionflags	@""
	.align	4
.nv.constant0._ZN4vllm26cross_device_reduce_1stageI13__nv_bfloat16Li4EEEvPNS_8RankDataENS_11RankSignalsEPNS_6SignalEPT_ii:
	.zero		456


//--------------------- .nv.constant0._ZN4vllm26cross_device_reduce_2stageI13__nv_bfloat16Li2EEEvPNS_8RankDataENS_11RankSignalsEPNS_6SignalEPT_ii --------------------------
	.section	.nv.constant0._ZN4vllm26cross_device_reduce_2stageI13__nv_bfloat16Li2EEEvPNS_8RankDataENS_11RankSignalsEPNS_6SignalEPT_ii,"a",@progbits
	.sectionflags	@""
	.align	4
.nv.constant0._ZN4vllm26cross_device_reduce_2stageI13__nv_bfloat16Li2EEEvPNS_8RankDataENS_11RankSignalsEPNS_6SignalEPT_ii:
	.zero		456


//--------------------- .nv.constant0._ZN4vllm26cross_device_reduce_1stageI13__nv_bfloat16Li2EEEvPNS_8RankDataENS_11RankSignalsEPNS_6SignalEPT_ii --------------------------
	.section	.nv.constant0._ZN4vllm26cross_device_reduce_1stageI13__nv_bfloat16Li2EEEvPNS_8RankDataENS_11RankSignalsEPNS_6SignalEPT_ii,"a",@progbits
	.sectionflags	@""
	.align	4
.nv.constant0._ZN4vllm26cross_device_reduce_1stageI13__nv_bfloat16Li2EEEvPNS_8RankDataENS_11RankSignalsEPNS_6SignalEPT_ii:
	.zero		456


//--------------------- .nv.constant2._ZN4vllm26cross_device_reduce_2stageI6__halfLi8EEEvPNS_8RankDataENS_11RankSignalsEPNS_6SignalEPT_ii --------------------------
	.section	.nv.constant2._ZN4vllm26cross_device_reduce_2stageI6__halfLi8EEEvPNS_8RankDataENS_11RankSignalsEPNS_6SignalEPT_ii,"a",@progbits
	.sectionflags	@""
	.align	4
.nv.constant2._ZN4vllm26cross_device_reduce_2stageI6__halfLi8EEEvPNS_8RankDataENS_11RankSignalsEPNS_6SignalEPT_ii:
        /*0000*/ 	.byte	0x00, 0x0a, 0x00, 0x00, 0x00, 0x00, 0x00, 0x00


//--------------------- .nv.constant0._ZN4vllm26cross_device_reduce_2stageI6__halfLi8EEEvPNS_8RankDataENS_11RankSignalsEPNS_6SignalEPT_ii --------------------------
	.section	.nv.constant0._ZN4vllm26cross_device_reduce_2stageI6__halfLi8EEEvPNS_8RankDataENS_11RankSignalsEPNS_6SignalEPT_ii,"a",@progbits
	.sectionflags	@""
	.align	4
.nv.constant0._ZN4vllm26cross_device_reduce_2stageI6__halfLi8EEEvPNS_8RankDataENS_11RankSignalsEPNS_6SignalEPT_ii:
	.zero		456


//--------------------- .nv.constant0._ZN4vllm26cross_device_reduce_1stageI6__halfLi8EEEvPNS_8RankDataENS_11RankSignalsEPNS_6SignalEPT_ii --------------------------
	.section	.nv.constant0._ZN4vllm26cross_device_reduce_1stageI6__halfLi8EEEvPNS_8RankDataENS_11RankSignalsEPNS_6SignalEPT_ii,"a",@progbits
	.sectionflags	@""
	.align	4
.nv.constant0._ZN4vllm26cross_device_reduce_1stageI6__halfLi8EEEvPNS_8RankDataENS_11RankSignalsEPNS_6SignalEPT_ii:
	.zero		456


//--------------------- .nv.constant2._ZN4vllm26cross_device_reduce_2stageI6__halfLi6EEEvPNS_8RankDataENS_11RankSignalsEPNS_6SignalEPT_ii --------------------------
	.section	.nv.constant2._ZN4vllm26cross_device_reduce_2stageI6__halfLi6EEEvPNS_8RankDataENS_11RankSignalsEPNS_6SignalEPT_ii,"a",@progbits
	.sectionflags	@""
	.align	4
.nv.constant2._ZN4vllm26cross_device_reduce_2stageI6__halfLi6EEEvPNS_8RankDataENS_11RankSignalsEPNS_6SignalEPT_ii:
        /*0000*/ 	.byte	0x00, 0x0a, 0x00, 0x00, 0x00, 0x00, 0x00, 0x00


//--------------------- .nv.constant0._ZN4vllm26cross_device_reduce_2stageI6__halfLi6EEEvPNS_8RankDataENS_11RankSignalsEPNS_6SignalEPT_ii --------------------------
	.section	.nv.constant0._ZN4vllm26cross_device_reduce_2stageI6__halfLi6EEEvPNS_8RankDataENS_11RankSignalsEPNS_6SignalEPT_ii,"a",@progbits
	.sectionflags	@""
	.align	4
.nv.constant0._ZN4vllm26cross_device_reduce_2stageI6__halfLi6EEEvPNS_8RankDataENS_11RankSignalsEPNS_6SignalEPT_ii:
	.zero		456


//--------------------- .nv.constant0._ZN4vllm26cross_device_reduce_1stageI6__halfLi6EEEvPNS_8RankDataENS_11RankSignalsEPNS_6SignalEPT_ii --------------------------
	.section	.nv.constant0._ZN4vllm26cross_device_reduce_1stageI6__halfLi6EEEvPNS_8RankDataENS_11RankSignalsEPNS_6SignalEPT_ii,"a",@progbits
	.sectionflags	@""
	.align	4
.nv.constant0._ZN4vllm26cross_device_reduce_1stageI6__halfLi6EEEvPNS_8RankDataENS_11RankSignalsEPNS_6SignalEPT_ii:
	.zero		456


//--------------------- .nv.constant0._ZN4vllm26cross_device_reduce_2stageI6__halfLi4EEEvPNS_8RankDataENS_11RankSignalsEPNS_6SignalEPT_ii --------------------------
	.section	.nv.constant0._ZN4vllm26cross_device_reduce_2stageI6__halfLi4EEEvPNS_8RankDataENS_11RankSignalsEPNS_6SignalEPT_ii,"a",@progbits
	.sectionflags	@""
	.align	4
.nv.constant0._ZN4vllm26cross_device_reduce_2stageI6__halfLi4EEEvPNS_8RankDataENS_11RankSignalsEPNS_6SignalEPT_ii:
	.zero		456


//--------------------- .nv.constant0._ZN4vllm26cross_device_reduce_1stageI6__halfLi4EEEvPNS_8RankDataENS_11RankSignalsEPNS_6SignalEPT_ii --------------------------
	.section	.nv.constant0._ZN4vllm26cross_device_reduce_1stageI6__halfLi4EEEvPNS_8RankDataENS_11RankSignalsEPNS_6SignalEPT_ii,"a",@progbits
	.sectionflags	@""
	.align	4
.nv.constant0._ZN4vllm26cross_device_reduce_1stageI6__halfLi4EEEvPNS_8RankDataENS_11RankSignalsEPNS_6SignalEPT_ii:
	.zero		456


//--------------------- .nv.constant0._ZN4vllm26cross_device_reduce_2stageI6__halfLi2EEEvPNS_8RankDataENS_11RankSignalsEPNS_6SignalEPT_ii --------------------------
	.section	.nv.constant0._ZN4vllm26cross_device_reduce_2stageI6__halfLi2EEEvPNS_8RankDataENS_11RankSignalsEPNS_6SignalEPT_ii,"a",@progbits
	.sectionflags	@""
	.align	4
.nv.constant0._ZN4vllm26cross_device_reduce_2stageI6__halfLi2EEEvPNS_8RankDataENS_11RankSignalsEPNS_6SignalEPT_ii:
	.zero		456


//--------------------- .nv.constant0._ZN4vllm26cross_device_reduce_1stageI6__halfLi2EEEvPNS_8RankDataENS_11RankSignalsEPNS_6SignalEPT_ii --------------------------
	.section	.nv.constant0._ZN4vllm26cross_device_reduce_1stageI6__halfLi2EEEvPNS_8RankDataENS_11RankSignalsEPNS_6SignalEPT_ii,"a",@progbits
	.sectionflags	@""
	.align	4
.nv.constant0._ZN4vllm26cross_device_reduce_1stageI6__halfLi2EEEvPNS_8RankDataENS_11RankSignalsEPNS_6SignalEPT_ii:
	.zero		456


//--------------------- .nv.constant2._ZN4vllm26cross_device_reduce_2stageIfLi8EEEvPNS_8RankDataENS_11RankSignalsEPNS_6SignalEPT_ii --------------------------
	.section	.nv.constant2._ZN4vllm26cross_device_reduce_2stageIfLi8EEEvPNS_8RankDataENS_11RankSignalsEPNS_6SignalEPT_ii,"a",@progbits
	.sectionflags	@""
	.align	4
.nv.constant2._ZN4vllm26cross_device_reduce_2stageIfLi8EEEvPNS_8RankDataENS_11RankSignalsEPNS_6SignalEPT_ii:
        /*0000*/ 	.byte	0x00, 0x0a, 0x00, 0x00, 0x00, 0x00, 0x00, 0x00


//--------------------- .nv.constant0._ZN4vllm26cross_device_reduce_2stageIfLi8EEEvPNS_8RankDataENS_11RankSignalsEPNS_6SignalEPT_ii --------------------------
	.section	.nv.constant0._ZN4vllm26cross_device_reduce_2stageIfLi8EEEvPNS_8RankDataENS_11RankSignalsEPNS_6SignalEPT_ii,"a",@progbits
	.sectionflags	@""
	.align	4
.nv.constant0._ZN4vllm26cross_device_reduce_2stageIfLi8EEEvPNS_8RankDataENS_11RankSignalsEPNS_6SignalEPT_ii:
	.zero		456


//--------------------- .nv.constant0._ZN4vllm26cross_device_reduce_1stageIfLi8EEEvPNS_8RankDataENS_11RankSignalsEPNS_6SignalEPT_ii --------------------------
	.section	.nv.constant0._ZN4vllm26cross_device_reduce_1stageIfLi8EEEvPNS_8RankDataENS_11RankSignalsEPNS_6SignalEPT_ii,"a",@progbits
	.sectionflags	@""
	.align	4
.nv.constant0._ZN4vllm26cross_device_reduce_1stageIfLi8EEEvPNS_8RankDataENS_11RankSignalsEPNS_6SignalEPT_ii:
	.zero		456


//--------------------- .nv.constant2._ZN4vllm26cross_device_reduce_2stageIfLi6EEEvPNS_8RankDataENS_11RankSignalsEPNS_6SignalEPT_ii --------------------------
	.section	.nv.constant2._ZN4vllm26cross_device_reduce_2stageIfLi6EEEvPNS_8RankDataENS_11RankSignalsEPNS_6SignalEPT_ii,"a",@progbits
	.sectionflags	@""
	.align	4
.nv.constant2._ZN4vllm26cross_device_reduce_2stageIfLi6EEEvPNS_8RankDataENS_11RankSignalsEPNS_6SignalEPT_ii:
        /*0000*/ 	.byte	0x00, 0x0a, 0x00, 0x00, 0x00, 0x00, 0x00, 0x00


//--------------------- .nv.constant0._ZN4vllm26cross_device_reduce_2stageIfLi6EEEvPNS_8RankDataENS_11RankSignalsEPNS_6SignalEPT_ii --------------------------
	.section	.nv.constant0._ZN4vllm26cross_device_reduce_2stageIfLi6EEEvPNS_8RankDataENS_11RankSignalsEPNS_6SignalEPT_ii,"a",@progbits
	.sectionflags	@""
	.align	4
.nv.constant0._ZN4vllm26cross_device_reduce_2stageIfLi6EEEvPNS_8RankDataENS_11RankSignalsEPNS_6SignalEPT_ii:
	.zero		456


//--------------------- .nv.constant0._ZN4vllm26cross_device_reduce_1stageIfLi6EEEvPNS_8RankDataENS_11RankSignalsEPNS_6SignalEPT_ii --------------------------
	.section	.nv.constant0._ZN4vllm26cross_device_reduce_1stageIfLi6EEEvPNS_8RankDataENS_11RankSignalsEPNS_6SignalEPT_ii,"a",@progbits
	.sectionflags	@""
	.align	4
.nv.constant0._ZN4vllm26cross_device_reduce_1stageIfLi6EEEvPNS_8RankDataENS_11RankSignalsEPNS_6SignalEPT_ii:
	.zero		456


//--------------------- .nv.constant0._ZN4vllm26cross_device_reduce_2stageIfLi4EEEvPNS_8RankDataENS_11RankSignalsEPNS_6SignalEPT_ii --------------------------
	.section	.nv.constant0._ZN4vllm26cross_device_reduce_2stageIfLi4EEEvPNS_8RankDataENS_11RankSignalsEPNS_6SignalEPT_ii,"a",@progbits
	.sectionflags	@""
	.align	4
.nv.constant0._ZN4vllm26cross_device_reduce_2stageIfLi4EEEvPNS_8RankDataENS_11RankSignalsEPNS_6SignalEPT_ii:
	.zero		456


//--------------------- .nv.constant0._ZN4vllm26cross_device_reduce_1stageIfLi4EEEvPNS_8RankDataENS_11RankSignalsEPNS_6SignalEPT_ii --------------------------
	.section	.nv.constant0._ZN4vllm26cross_device_reduce_1stageIfLi4EEEvPNS_8RankDataENS_11RankSignalsEPNS_6SignalEPT_ii,"a",@progbits
	.sectionflags	@""
	.align	4
.nv.constant0._ZN4vllm26cross_device_reduce_1stageIfLi4EEEvPNS_8RankDataENS_11RankSignalsEPNS_6SignalEPT_ii:
	.zero		456


//--------------------- .nv.constant0._ZN4vllm26cross_device_reduce_2stageIfLi2EEEvPNS_8RankDataENS_11RankSignalsEPNS_6SignalEPT_ii --------------------------
	.section	.nv.constant0._ZN4vllm26cross_device_reduce_2stageIfLi2EEEvPNS_8RankDataENS_11RankSignalsEPNS_6SignalEPT_ii,"a",@progbits
	.sectionflags	@""
	.align	4
.nv.constant0._ZN4vllm26cross_device_reduce_2stageIfLi2EEEvPNS_8RankDataENS_11RankSignalsEPNS_6SignalEPT_ii:
	.zero		456


//--------------------- .nv.constant0._ZN4vllm26cross_device_reduce_1stageIfLi2EEEvPNS_8RankDataENS_11RankSignalsEPNS_6SignalEPT_ii --------------------------
	.section	.nv.constant0._ZN4vllm26cross_device_reduce_1stageIfLi2EEEvPNS_8RankDataENS_11RankSignalsEPNS_6SignalEPT_ii,"a",@progbits
	.sectionflags	@""
	.align	4
.nv.constant0._ZN4vllm26cross_device_reduce_1stageIfLi2EEEvPNS_8RankDataENS_11RankSignalsEPNS_6SignalEPT_ii:
	.zero		456


//--------------------- .text._ZN4vllm26cross_device_reduce_2stageI13__nv_bfloat16Li8EEEvPNS_8RankDataENS_11RankSignalsEPNS_6SignalEPT_ii --------------------------
	.section	.text._ZN4vllm26cross_device_reduce_2stageI13__nv_bfloat16Li8EEEvPNS_8RankDataENS_11RankSignalsEPNS_6SignalEPT_ii,"ax",@progbits
	.sectioninfo	@"SHI_REGISTERS=99"
	.align	128
        .global         _ZN4vllm26cross_device_reduce_2stageI13__nv_bfloat16Li8EEEvPNS_8RankDataENS_11RankSignalsEPNS_6SignalEPT_ii
        .type           _ZN4vllm26cross_device_reduce_2stageI13__nv_bfloat16Li8EEEvPNS_8RankDataENS_11RankSignalsEPNS_6SignalEPT_ii,@function
        .size           _ZN4vllm26cross_device_reduce_2stageI13__nv_bfloat16Li8EEEvPNS_8RankDataENS_11RankSignalsEPNS_6SignalEPT_ii,(.L_x_231 - _ZN4vllm26cross_device_reduce_2stageI13__nv_bfloat16Li8EEEvPNS_8RankDataENS_11RankSignalsEPNS_6SignalEPT_ii)
        .other          _ZN4vllm26cross_device_reduce_2stageI13__nv_bfloat16Li8EEEvPNS_8RankDataENS_11RankSignalsEPNS_6SignalEPT_ii,@"STO_CUDA_ENTRY STV_DEFAULT"
_ZN4vllm26cross_device_reduce_2stageI13__nv_bfloat16Li8EEEvPNS_8RankDataENS_11RankSignalsEPNS_6SignalEPT_ii:
.text._ZN4vllm26cross_device_reduce_2stageI13__nv_bfloat16Li8EEEvPNS_8RankDataENS_11RankSignalsEPNS_6SignalEPT_ii:
[----:B------:R-:W-:-:S05]  /*0000*/  IMAD.MOV.U32 R1, RZ, RZ, c[0x0][0x28] ;  /* 0x00000a00ff017624 */ /* 0x000fca00078e00ff */
[----:B------:R-:W-:Y:S01]  /*0010*/  IADD3 R1, R1, -0x40, RZ ;  /* 0xffffffc001017810 */ /* 0x000fe20007ffe0ff */
[----:B------:R-:W-:Y:S01]  /*0020*/  IMAD.MOV.U32 R53, RZ, RZ, c[0x0][0x1c0] ;  /* 0x00007000ff357624 */ /* 0x000fe200078e00ff */
[----:B------:R-:W-:Y:S01]  /*0030*/  MOV R6, c[0x0][0x178] ;  /* 0x00005e0000067a02 */ /* 0x000fe20000000f00 */
[----:B------:R-:W-:Y:S01]  /*0040*/  IMAD.MOV.U32 R4, RZ, RZ, c[0x0][0x170] ;  /* 0x00005c00ff047624 */ /* 0x000fe200078e00ff */
[----:B------:R-:W-:Y:S01]  /*0050*/  MOV R10, c[0x0][0x188] ;  /* 0x00006200000a7a02 */ /* 0x000fe20000000f00 */
[----:B------:R-:W-:Y:S01]  /*0060*/  IMAD.MOV.U32 R5, RZ, RZ, c[0x0][0x174] ;  /* 0x00005d00ff057624 */ /* 0x000fe200078e00ff */
[C---:B------:R-:W-:Y:S01]  /*0070*/  IADD3 R3, R53.reuse, 0x2, RZ ;  /* 0x0000000235037810 */ /* 0x040fe20007ffe0ff */
[----:B------:R-:W-:Y:S01]  /*0080*/  IMAD.MOV.U32 R7, RZ, RZ, c[0x0][0x17c] ;  /* 0x00005f00ff077624 */ /* 0x000fe200078e00ff */
[----:B------:R-:W0:Y:S01]  /*0090*/  S2R R2, SR_CTAID.X ;  /* 0x0000000000027919 */ /* 0x000e220000002500 */
[----:B------:R-:W-:Y:S01]  /*00a0*/  IMAD.MOV.U32 R8, RZ, RZ, c[0x0][0x180] ;  /* 0x00006000ff087624 */ /* 0x000fe200078e00ff */
[C---:B------:R-:W-:Y:S01]  /*00b0*/  IADD3 R21, R53.reuse, 0x1, RZ ;  /* 0x0000000135157810 */ /* 0x040fe20007ffe0ff */
[----:B------:R-:W-:Y:S01]  /*00c0*/  IMAD.MOV.U32 R9, RZ, RZ, c[0x0][0x184] ;  /* 0x00006100ff097624 */ /* 0x000fe200078e00ff */
[----:B------:R1:W-:Y:S01]  /*00d0*/  STL.128 [R1], R4 ;  /* 0x0000000401007387 */ /* 0x0003e20000100c00 */
[----:B------:R-:W-:Y:S01]  /*00e0*/  IMAD.MOV.U32 R11, RZ, RZ, c[0x0][0x18c] ;  /* 0x00006300ff0b7624 */ /* 0x000fe200078e00ff */
[C---:B------:R-:W-:Y:S01]  /*00f0*/  IADD3 R64, R53.reuse, 0x6, RZ ;  /* 0x0000000635407810 */ /* 0x040fe20007ffe0ff */
[----:B------:R-:W-:Y:S01]  /*0100*/  HFMA2.MMA R87, -RZ, RZ, 0, 4.76837158203125e-07 ;  /* 0x00000008ff577435 */ /* 0x000fe200000001ff */
[C---:B------:R-:W-:Y:S01]  /*0110*/  IADD3 R58, R53.reuse, 0x7, RZ ;  /* 0x00000007353a7810 */ /* 0x040fe20007ffe0ff */
[----:B------:R-:W-:Y:S01]  /*0120*/  IMAD.MOV.U32 R67, RZ, RZ, 0x4 ;  /* 0x00000004ff437424 */ /* 0x000fe200078e00ff */
[----:B------:R2:W-:Y:S01]  /*0130*/  STL.128 [R1+0x10], R8 ;  /* 0x0000100801007387 */ /* 0x0005e20000100c00 */
[----:B------:R-:W-:Y:S01]  /*0140*/  SHF.R.S32.HI R0, RZ, 0x1f, R21 ;  /* 0x0000001fff007819 */ /* 0x000fe20000011415 */
[----:B------:R-:W-:Y:S01]  /*0150*/  IMAD.MOV.U32 R12, RZ, RZ, c[0x0][0x190] ;  /* 0x00006400ff0c7624 */ /* 0x000fe200078e00ff */
[----:B------:R-:W-:Y:S01]  /*0160*/  MOV R14, c[0x0][0x198] ;  /* 0x00006600000e7a02 */ /* 0x000fe20000000f00 */
[----:B------:R-:W-:Y:S01]  /*0170*/  IMAD.MOV.U32 R13, RZ, RZ, c[0x0][0x194] ;  /* 0x00006500ff0d7624 */ /* 0x000fe200078e00ff */
[----:B------:R-:W-:Y:S01]  /*0180*/  LEA.HI R0, R0, R21, RZ, 0x3 ;  /* 0x0000001500007211 */ /* 0x000fe200078f18ff */
[----:B------:R-:W-:Y:S01]  /*0190*/  IMAD.MOV.U32 R15, RZ, RZ, c[0x0][0x19c] ;  /* 0x00006700ff0f7624 */ /* 0x000fe200078e00ff */
[----:B------:R-:W-:Y:S01]  /*01a0*/  MOV R18, c[0x0][0x1a8] ;  /* 0x00006a0000127a02 */ /* 0x000fe20000000f00 */
[----:B------:R-:W-:Y:S01]  /*01b0*/  IMAD.MOV.U32 R16, RZ, RZ, c[0x0][0x1a0] ;  /* 0x00006800ff107624 */ /* 0x000fe200078e00ff */
[----:B------:R-:W-:Y:S01]  /*01c0*/  LOP3.LUT R0, R0, 0xfffffff8, RZ, 0xc0, !PT ;  /* 0xfffffff800007812 */ /* 0x000fe200078ec0ff */
[----:B------:R-:W-:Y:S01]  /*01d0*/  IMAD.MOV.U32 R17, RZ, RZ, c[0x0][0x1a4] ;  /* 0x00006900ff117624 */ /* 0x000fe200078e00ff */
[C---:B-1----:R-:W-:Y:S01]  /*01e0*/  IADD3 R5, R53.reuse, 0x3, RZ ;  /* 0x0000000335057810 */ /* 0x042fe20007ffe0ff */
[----:B------:R-:W-:Y:S01]  /*01f0*/  IMAD.MOV.U32 R19, RZ, RZ, c[0x0][0x1ac] ;  /* 0x00006b00ff137624 */ /* 0x000fe200078e00ff */
[----:B------:R-:W-:Y:S01]  /*0200*/  IADD3 R7, R53, 0x4, RZ ;  /* 0x0000000435077810 */ /* 0x000fe20007ffe0ff */
[----:B------:R-:W-:Y:S01]  /*0210*/  IMAD.IADD R0, R21, 0x1, -R0 ;  /* 0x0000000115007824 */ /* 0x000fe200078e0a00 */
[----:B------:R-:W-:Y:S01]  /*0220*/  SHF.R.S32.HI R4, RZ, 0x1f, R3 ;  /* 0x0000001fff047819 */ /* 0x000fe20000011403 */
[----:B0-----:R-:W-:Y:S01]  /*0230*/  IMAD.WIDE.U32 R66, R2, R67, c[0x0][0x1b0] ;  /* 0x00006c0002427625 */ /* 0x001fe200078e0043 */
[----:B------:R-:W-:Y:S01]  /*0240*/  SHF.R.S32.HI R6, RZ, 0x1f, R5 ;  /* 0x0000001fff067819 */ /* 0x000fe20000011405 */
[----:B------:R-:W-:Y:S01]  /*0250*/  ULDC.64 UR4, c[0x0][0x118] ;  /* 0x0000460000047ab9 */ /* 0x000fe20000000a00 */
[----:B--2---:R-:W-:Y:S01]  /*0260*/  SHF.R.S32.HI R8, RZ, 0x1f, R7 ;  /* 0x0000001fff087819 */ /* 0x004fe20000011407 */
[----:B------:R0:W-:Y:S01]  /*0270*/  STL.128 [R1+0x20], R12 ;  /* 0x0000200c01007387 */ /* 0x0001e20000100c00 */
[----:B------:R-:W-:-:S02]  /*0280*/  LEA.HI R4, R4, R3, RZ, 0x3 ;  /* 0x0000000304047211 */ /* 0x000fc400078f18ff */
[----:B------:R-:W-:Y:S01]  /*0290*/  LEA.HI R6, R6, R5, RZ, 0x3 ;  /* 0x0000000506067211 */ /* 0x000fe200078f18ff */
[----:B------:R0:W-:Y:S01]  /*02a0*/  STL.128 [R1+0x30], R16 ;  /* 0x0000301001007387 */ /* 0x0001e20000100c00 */
[----:B------:R-:W-:Y:S02]  /*02b0*/  LEA.HI R8, R8, R7, RZ, 0x3 ;  /* 0x0000000708087211 */ /* 0x000fe400078f18ff */
[----:B------:R-:W-:Y:S02]  /*02c0*/  LOP3.LUT R4, R4, 0xfffffff8, RZ, 0xc0, !PT ;  /* 0xfffffff804047812 */ /* 0x000fe400078ec0ff */
[----:B------:R-:W-:Y:S02]  /*02d0*/  LOP3.LUT R6, R6, 0xfffffff8, RZ, 0xc0, !PT ;  /* 0xfffffff806067812 */ /* 0x000fe400078ec0ff */
[----:B------:R-:W-:Y:S01]  /*02e0*/  LOP3.LUT R8, R8, 0xfffffff8, RZ, 0xc0, !PT ;  /* 0xfffffff808087812 */ /* 0x000fe200078ec0ff */
[----:B------:R-:W-:Y:S01]  /*02f0*/  IMAD.IADD R52, R3, 0x1, -R4 ;  /* 0x0000000103347824 */ /* 0x000fe200078e0a04 */
[----:B------:R-:W-:-:S02]  /*0300*/  IADD3 R9, R53, 0x5, RZ ;  /* 0x0000000535097810 */ /* 0x000fc40007ffe0ff */
[----:B------:R-:W-:Y:S01]  /*0310*/  IADD3 R54, R5, -R6, RZ ;  /* 0x8000000605367210 */ /* 0x000fe20007ffe0ff */
[----:B------:R-:W-:Y:S01]  /*0320*/  IMAD.IADD R56, R7, 0x1, -R8 ;  /* 0x0000000107387824 */ /* 0x000fe200078e0a08 */
[----:B------:R-:W-:Y:S02]  /*0330*/  SHF.R.S32.HI R10, RZ, 0x1f, R9 ;  /* 0x0000001fff0a7819 */ /* 0x000fe40000011409 */
[----:B------:R-:W-:Y:S02]  /*0340*/  SHF.R.S32.HI R3, RZ, 0x1f, R53 ;  /* 0x0000001fff037819 */ /* 0x000fe40000011435 */
[----:B------:R-:W-:Y:S02]  /*0350*/  SHF.R.S32.HI R5, RZ, 0x1f, R64 ;  /* 0x0000001fff057819 */ /* 0x000fe40000011440 */
[----:B------:R-:W-:Y:S02]  /*0360*/  SHF.R.S32.HI R7, RZ, 0x1f, R58 ;  /* 0x0000001fff077819 */ /* 0x000fe4000001143a */
[----:B------:R-:W-:-:S02]  /*0370*/  LEA.HI R10, R10, R9, RZ, 0x3 ;  /* 0x000000090a0a7211 */ /* 0x000fc400078f18ff */
[----:B------:R-:W-:Y:S02]  /*0380*/  LEA.HI R3, R3, c[0x0][0x1c0], RZ, 0x3 ;  /* 0x0000700003037a11 */ /* 0x000fe400078f18ff */
[----:B------:R-:W-:Y:S02]  /*0390*/  LEA.HI R5, R5, R64, RZ, 0x3 ;  /* 0x0000004005057211 */ /* 0x000fe400078f18ff */
[----:B------:R-:W-:Y:S02]  /*03a0*/  LEA.HI R7, R7, R58, RZ, 0x3 ;  /* 0x0000003a07077211 */ /* 0x000fe400078f18ff */
[----:B------:R-:W-:Y:S02]  /*03b0*/  LOP3.LUT R10, R10, 0xfffffff8, RZ, 0xc0, !PT ;  /* 0xfffffff80a0a7812 */ /* 0x000fe400078ec0ff */
[----:B------:R-:W-:Y:S02]  /*03c0*/  LOP3.LUT R3, R3, 0xfffffff8, RZ, 0xc0, !PT ;  /* 0xfffffff803037812 */ /* 0x000fe400078ec0ff */
[----:B------:R-:W-:Y:S01]  /*03d0*/  LOP3.LUT R5, R5, 0xfffffff8, RZ, 0xc0, !PT ;  /* 0xfffffff805057812 */ /* 0x000fe200078ec0ff */
[----:B------:R-:W-:Y:S01]  /*03e0*/  IMAD.IADD R60, R9, 0x1, -R10 ;  /* 0x00000001093c7824 */ /* 0x000fe200078e0a0a */
[----:B------:R-:W-:-:S02]  /*03f0*/  LOP3.LUT R7, R7, 0xfffffff8, RZ, 0xc0, !PT ;  /* 0xfffffff807077812 */ /* 0x000fc400078ec0ff */
[----:B------:R-:W-:Y:S01]  /*0400*/  IADD3 R62, -R3, c[0x0][0x1c0], RZ ;  /* 0x00007000033e7a10 */ /* 0x000fe20007ffe1ff */
[----:B------:R-:W-:Y:S01]  /*0410*/  IMAD.IADD R64, R64, 0x1, -R5 ;  /* 0x0000000140407824 */ /* 0x000fe200078e0a05 */
[-C--:B------:R-:W-:Y:S01]  /*0420*/  LEA R38, R0, R1.reuse, 0x3 ;  /* 0x0000000100267211 */ /* 0x080fe200078e18ff */
[----:B------:R-:W-:Y:S01]  /*0430*/  IMAD.IADD R58, R58, 0x1, -R7 ;  /* 0x000000013a3a7824 */ /* 0x000fe200078e0a07 */
[----:B------:R-:W-:Y:S01]  /*0440*/  LEA R46, R60, R1, 0x3 ;  /* 0x000000013c2e7211 */ /* 0x000fe200078e18ff */
[-C--:B------:R-:W-:Y:S01]  /*0450*/  IMAD.WIDE R68, R62, R87.reuse, c[0x0][0x160] ;  /* 0x000058003e447625 */ /* 0x080fe200078e0257 */
[----:B------:R-:W2:Y:S03]  /*0460*/  LDG.E R3, [R66.64+0x900] ;  /* 0x0009000442037981 */ /* 0x000ea6000c1e1900 */
[-C--:B------:R-:W-:Y:S01]  /*0470*/  IMAD.WIDE R70, R0, R87.reuse, c[0x0][0x160] ;  /* 0x0000580000467625 */ /* 0x080fe200078e0257 */
[----:B------:R-:W5:Y:S03]  /*0480*/  LDL.64 R38, [R38] ;  /* 0x0000000026267983 */ /* 0x000f660000100a00 */
[-C--:B------:R-:W-:Y:S01]  /*0490*/  IMAD.WIDE R72, R52, R87.reuse, c[0x0][0x160] ;  /* 0x0000580034487625 */ /* 0x080fe200078e0257 */
[----:B------:R-:W5:Y:S03]  /*04a0*/  LDG.E.64 R68, [R68.64] ;  /* 0x0000000444447981 */ /* 0x000f66000c1e1b00 */
[-C--:B------:R-:W-:Y:S01]  /*04b0*/  IMAD.WIDE R74, R54, R87.reuse, c[0x0][0x160] ;  /* 0x00005800364a7625 */ /* 0x080fe200078e0257 */
[----:B------:R-:W5:Y:S03]  /*04c0*/  LDL.64 R46, [R46] ;  /* 0x000000002e2e7983 */ /* 0x000f660000100a00 */
[-C--:B------:R-:W-:Y:S01]  /*04d0*/  IMAD.WIDE R76, R56, R87.reuse, c[0x0][0x160] ;  /* 0x00005800384c7625 */ /* 0x080fe200078e0257 */
[----:B------:R-:W5:Y:S03]  /*04e0*/  LDG.E.64 R70, [R70.64] ;  /* 0x0000000446467981 */ /* 0x000f66000c1e1b00 */
[-C--:B------:R-:W-:Y:S01]  /*04f0*/  IMAD.WIDE R78, R60, R87.reuse, c[0x0][0x160] ;  /* 0x000058003c4e7625 */ /* 0x080fe200078e0257 */
[----:B------:R-:W5:Y:S03]  /*0500*/  LDG.E.64 R72, [R72.64] ;  /* 0x0000000448487981 */ /* 0x000f66000c1e1b00 */
[----:B------:R-:W-:Y:S01]  /*0510*/  IMAD.WIDE R84, R64, R87, c[0x0][0x160] ;  /* 0x0000580040547625 */ /* 0x000fe200078e0257 */
[----:B------:R-:W5:Y:S03]  /*0520*/  LDG.E.64 R74, [R74.64] ;  /* 0x000000044a4a7981 */ /* 0x000f66000c1e1b00 */
[--C-:B------:R-:W-:Y:S01]  /*0530*/  IMAD R36, R62, 0x8, R1.reuse ;  /* 0x000000083e247824 */ /* 0x100fe200078e0201 */
[----:B------:R-:W5:Y:S01]  /*0540*/  LDG.E.64 R76, [R76.64] ;  /* 0x000000044c4c7981 */ /* 0x000f62000c1e1b00 */
[----:B------:R-:W-:-:S02]  /*0550*/  IMAD R40, R52, 0x8, R1 ;  /* 0x0000000834287824 */ /* 0x000fc400078e0201 */
[--C-:B------:R-:W-:Y:S01]  /*0560*/  IMAD R42, R54, 0x8, R1.reuse ;  /* 0x00000008362a7824 */ /* 0x100fe200078e0201 */
[----:B------:R-:W5:Y:S01]  /*0570*/  LDG.E.64 R78, [R78.64] ;  /* 0x000000044e4e7981 */ /* 0x000f62000c1e1b00 */
[--C-:B------:R-:W-:Y:S02]  /*0580*/  IMAD R44, R56, 0x8, R1.reuse ;  /* 0x00000008382c7824 */ /* 0x100fe400078e0201 */
[--C-:B------:R-:W-:Y:S01]  /*0590*/  IMAD R48, R64, 0x8, R1.reuse ;  /* 0x0000000840307824 */ /* 0x100fe200078e0201 */
[----:B------:R-:W5:Y:S01]  /*05a0*/  LDL.64 R36, [R36] ;  /* 0x0000000024247983 */ /* 0x000f620000100a00 */
[C---:B------:R-:W-:Y:S02]  /*05b0*/  IMAD R50, R58.reuse, 0x8, R1 ;  /* 0x000000083a327824 */ /* 0x040fe400078e0201 */
[----:B------:R-:W-:Y:S01]  /*05c0*/  IMAD.WIDE R86, R58, R87, c[0x0][0x160] ;  /* 0x000058003a567625 */ /* 0x000fe200078e0257 */
[----:B------:R-:W5:Y:S04]  /*05d0*/  LDL.64 R40, [R40] ;  /* 0x0000000028287983 */ /* 0x000f680000100a00 */
[----:B------:R-:W5:Y:S04]  /*05e0*/  LDL.64 R42, [R42] ;  /* 0x000000002a2a7983 */ /* 0x000f680000100a00 */
[----:B------:R-:W5:Y:S04]  /*05f0*/  LDL.64 R44, [R44] ;  /* 0x000000002c2c7983 */ /* 0x000f680000100a00 */
[----:B------:R-:W5:Y:S04]  /*0600*/  LDL.64 R48, [R48] ;  /* 0x0000000030307983 */ /* 0x000f680000100a00 */
[----:B------:R-:W5:Y:S04]  /*0610*/  LDL.64 R50, [R50] ;  /* 0x0000000032327983 */ /* 0x000f680000100a00 */
[----:B------:R-:W5:Y:S04]  /*0620*/  LDG.E.64 R84, [R84.64] ;  /* 0x0000000454547981 */ /* 0x000f68000c1e1b00 */
[----:B------:R-:W5:Y:S04]  /*0630*/  LDG.E.64 R86, [R86.64] ;  /* 0x0000000456567981 */ /* 0x000f68000c1e1b00 */
[----:B------:R-:W1:Y:S01]  /*0640*/  S2R R57, SR_TID.X ;  /* 0x0000000000397919 */ /* 0x000e620000002100 */
[----:B------:R-:W-:-:S05]  /*0650*/  IMAD.MOV.U32 R55, RZ, RZ, c[0x0][0x1c4] ;  /* 0x00007100ff377624 */ /* 0x000fca00078e00ff */
[----:B------:R-:W-:Y:S02]  /*0660*/  SHF.R.S32.HI R55, RZ, 0x1f, R55 ;  /* 0x0000001fff377819 */ /* 0x000fe40000011437 */
[C---:B-1----:R-:W-:Y:S02]  /*0670*/  ISETP.GT.U32.AND P0, PT, R57.reuse, 0x7, PT ;  /* 0x000000073900780c */ /* 0x042fe40003f04070 */
[----:B------:R-:W-:Y:S02]  /*0680*/  LEA R59, R57, R1, 0x3 ;  /* 0x00000001393b7211 */ /* 0x000fe400078e18ff */
[----:B------:R-:W-:Y:S02]  /*0690*/  LEA.HI R55, R55, c[0x0][0x1c4], RZ, 0x3 ;  /* 0x0000710037377a11 */ /* 0x000fe400078f18ff */
[----:B--2---:R-:W-:-:S07]  /*06a0*/  IADD3 R9, R3, 0x1, RZ ;  /* 0x0000000103097810 */ /* 0x004fce0007ffe0ff */
[----:B------:R-:W-:Y:S05]  /*06b0*/  @P0 BRA `(.L_x_0) ;  /* 0x000000b000000947 */ /* 0x000fea0003800000 */
[----:B0-----:R-:W2:Y:S01]  /*06c0*/  LDL.64 R4, [R59] ;  /* 0x000000003b047983 */ /* 0x001ea20000100a00 */
[----:B------:R-:W-:-:S04]  /*06d0*/  IMAD.MOV.U32 R7, RZ, RZ, 0x20 ;  /* 0x00000020ff077424 */ /* 0x000fc800078e00ff */
[----:B------:R-:W-:-:S06]  /*06e0*/  IMAD.WIDE.U32 R6, R2, R7, c[0x0][0x1b0] ;  /* 0x00006c0002067625 */ /* 0x000fcc00078e0007 */
[----:B------:R-:W-:-:S04]  /*06f0*/  IMAD.WIDE.U32 R6, R57, 0x4, R6 ;  /* 0x0000000439067825 */ /* 0x000fc800078e0006 */
[----:B--2---:R-:W-:-:S06]  /*0700*/  IMAD.WIDE.U32 R4, R2, 0x20, R4 ;  /* 0x0000002002047825 */ /* 0x004fcc00078e0004 */
[----:B------:R-:W-:-:S05]  /*0710*/  IMAD.WIDE R4, R53, 0x4, R4 ;  /* 0x0000000435047825 */ /* 0x000fca00078e0204 */
[----:B------:R0:W-:Y:S02]  /*0720*/  STG.E.STRONG.SYS [R4.64], R9 ;  /* 0x0000000904007986 */ /* 0x0001e4000c115904 */
.L_x_1:
[----:B0-----:R-:W2:Y:S01]  /*0730*/  LDG.E.STRONG.SYS R4, [R6.64] ;  /* 0x0000000406047981 */ /* 0x001ea2000c1f5900 */
[----:B------:R-:W-:Y:S01]  /*0740*/  YIELD ;  /* 0x0000000000007946 */ /* 0x000fe20003800000 */
[----:B--2---:R-:W-:-:S13]  /*0750*/  ISETP.NE.AND P1, PT, R4, R9, PT ;  /* 0x000000090400720c */ /* 0x004fda0003f25270 */
[----:B------:R-:W-:Y:S05]  /*0760*/  @P1 BRA `(.L_x_1) ;  /* 0xffffffc000001947 */ /* 0x000fea000383ffff */
.L_x_0:
[----:B0-----:R-:W-:Y:S01]  /*0770*/  WARPSYNC 0xffffffff ;  /* 0xffffffff00007948 */ /* 0x001fe20003800000 */
[----:B------:R-:W-:Y:S01]  /*0780*/  IMAD R3, R2, c[0x0][0x0], R57 ;  /* 0x0000000002037a24 */ /* 0x000fe200078e0239 */
[----:B------:R-:W-:-:S03]  /*0790*/  SHF.R.S32.HI R80, RZ, 0x3, R55 ;  /* 0x00000003ff507819 */ /* 0x000fc60000011437 */
[----:B------:R-:W-:Y:S01]  /*07a0*/  BAR.SYNC.DEFER_BLOCKING 0x0 ;  /* 0x0000000000007b1d */ /* 0x000fe20000010000 */
[----:B------:R-:W-:Y:S01]  /*07b0*/  ISETP.NE.AND P1, PT, R57, RZ, PT ;  /* 0x000000ff3900720c */ /* 0x000fe20003f25270 */
[C---:B------:R-:W-:Y:S01]  /*07c0*/  IMAD R61, R80.reuse, c[0x0][0x1c0], R80 ;  /* 0x00007000503d7a24 */ /* 0x040fe200078e0250 */
[----:B------:R-:W-:Y:S01]  /*07d0*/  ISETP.NE.AND P2, PT, R53, 0x7, PT ;  /* 0x000000073500780c */ /* 0x000fe20003f45270 */
[----:B------:R-:W-:Y:S02]  /*07e0*/  IMAD R63, R80, c[0x0][0x1c0], R3 ;  /* 0x00007000503f7a24 */ /* 0x000fe400078e0203 */
[----:B------:R-:W-:Y:S01]  /*07f0*/  IMAD.MOV.U32 R82, RZ, RZ, c[0x0][0xc] ;  /* 0x00000300ff527624 */ /* 0x000fe200078e00ff */
[----:B------:R-:W-:Y:S01]  /*0800*/  SEL R61, R61, c[0x0][0x1c4], P2 ;  /* 0x000071003d3d7a07 */ /* 0x000fe20001000000 */
[----:B------:R-:W-:Y:S02]  /*0810*/  BSSY B0, `(.L_x_2) ;  /* 0x000009a000007945 */ /* 0x000fe40003800000 */
[----:B------:R-:W-:Y:S01]  /*0820*/  IMAD R82, R82, c[0x0][0x0], RZ ;  /* 0x0000000052527a24 */ /* 0x000fe200078e02ff */
[----:B------:R-:W-:-:S03]  /*0830*/  ISETP.GE.AND P2, PT, R63, R61, PT ;  /* 0x0000003d3f00720c */ /* 0x000fc60003f46270 */
[----:B------:R0:W-:Y:S10]  /*0840*/  @!P1 STG.E [R66.64+0x900], R9 ;  /* 0x0009000942009986 */ /* 0x0001f4000c101904 */
[----:B------:R-:W-:Y:S05]  /*0850*/  @P2 BRA `(.L_x_3) ;  /* 0x0000095000002947 */ /* 0x000fea0003800000 */
[----:B-----5:R-:W-:-:S05]  /*0860*/  IADD3 R88, P2, R36, 0xa00, RZ ;  /* 0x00000a0024587810 */ /* 0x020fca0007f5e0ff */
[----:B------:R-:W-:Y:S02]  /*0870*/  IMAD.X R89, RZ, RZ, R37, P2 ;  /* 0x000000ffff597224 */ /* 0x000fe400010e0625 */
.L_x_4:
[----:B0-----:R-:W-:-:S04]  /*0880*/  IMAD.WIDE R8, R63, 0x10, R70 ;  /* 0x000000103f087825 */ /* 0x001fc800078e0246 */
[C---:B------:R-:W-:Y:S02]  /*0890*/  IMAD.WIDE R4, R63.reuse, 0x10, R68 ;  /* 0x000000103f047825 */ /* 0x040fe400078e0244 */
[----:B------:R-:W2:Y:S02]  /*08a0*/  LD.E.128 R8, [R8.64] ;  /* 0x0000000408087980 */ /* 0x000ea4000c101d00 */
[C---:B------:R-:W-:Y:S02]  /*08b0*/  IMAD.WIDE R12, R63.reuse, 0x10, R72 ;  /* 0x000000103f0c7825 */ /* 0x040fe400078e0248 */
[----:B------:R-:W3:Y:S02]  /*08c0*/  LD.E.128 R4, [R4.64] ;  /* 0x0000000404047980 */ /* 0x000ee4000c101d00 */
[C---:B------:R-:W-:Y:S02]  /*08d0*/  IMAD.WIDE R16, R63.reuse, 0x10, R74 ;  /* 0x000000103f107825 */ /* 0x040fe400078e024a */
[----:B------:R-:W4:Y:S02]  /*08e0*/  LD.E.128 R12, [R12.64] ;  /* 0x000000040c0c7980 */ /* 0x000f24000c101d00 */
[----:B------:R-:W-:-:S02]  /*08f0*/  IMAD.WIDE R20, R63, 0x10, R76 ;  /* 0x000000103f147825 */ /* 0x000fc400078e024c */
[----:B------:R-:W5:Y:S02]  /*0900*/  LD.E.128 R16, [R16.64] ;  /* 0x0000000410107980 */ /* 0x000f64000c101d00 */
[C---:B------:R-:W-:Y:S02]  /*0910*/  IMAD.WIDE R24, R63.reuse, 0x10, R78 ;  /* 0x000000103f187825 */ /* 0x040fe400078e024e */
[----:B------:R-:W4:Y:S02]  /*0920*/  LD.E.128 R20, [R20.64] ;  /* 0x0000000414147980 */ /* 0x000f24000c101d00 */
[C---:B------:R-:W-:Y:S02]  /*0930*/  IMAD.WIDE R28, R63.reuse, 0x10, R84 ;  /* 0x000000103f1c7825 */ /* 0x040fe400078e0254 */
[----:B------:R-:W4:Y:S02]  /*0940*/  LD.E.128 R24, [R24.64] ;  /* 0x0000000418187980 */ /* 0x000f24000c101d00 */
[----:B------:R-:W-:-:S02]  /*0950*/  IMAD.WIDE R32, R63, 0x10, R86 ;  /* 0x000000103f207825 */ /* 0x000fc400078e0256 */
[----:B------:R-:W4:Y:S04]  /*0960*/  LD.E.128 R28, [R28.64] ;  /* 0x000000041c1c7980 */ /* 0x000f28000c101d00 */
[----:B------:R-:W4:Y:S01]  /*0970*/  LD.E.128 R32, [R32.64] ;  /* 0x0000000420207980 */ /* 0x000f22000c101d00 */
[--C-:B--2---:R-:W-:Y:S02]  /*0980*/  PRMT R92, RZ, 0x5410, R8.reuse ;  /* 0x00005410ff5c7816 */ /* 0x104fe40000000008 */
[----:B------:R-:W-:Y:S02]  /*0990*/  PRMT R91, RZ, 0x7610, R8 ;  /* 0x00007610ff5b7816 */ /* 0x000fe40000000008 */
[--C-:B------:R-:W-:Y:S02]  /*09a0*/  PRMT R8, RZ, 0x5410, R9.reuse ;  /* 0x00005410ff087816 */ /* 0x100fe40000000009 */
[----:B------:R-:W-:-:S02]  /*09b0*/  PRMT R94, RZ, 0x7610, R9 ;  /* 0x00007610ff5e7816 */ /* 0x000fc40000000009 */
[----:B---3--:R-:W-:Y:S02]  /*09c0*/  PRMT R83, RZ, 0x5410, R6 ;  /* 0x00005410ff537816 */ /* 0x008fe40000000006 */
[--C-:B------:R-:W-:Y:S02]  /*09d0*/  PRMT R90, RZ, 0x5410, R7.reuse ;  /* 0x00005410ff5a7816 */ /* 0x100fe40000000007 */
[--C-:B------:R-:W-:Y:S02]  /*09e0*/  PRMT R96, RZ, 0x5410, R10.reuse ;  /* 0x00005410ff607816 */ /* 0x100fe4000000000a */
[----:B------:R-:W-:Y:S02]  /*09f0*/  PRMT R9, RZ, 0x7610, R10 ;  /* 0x00007610ff097816 */ /* 0x000fe4000000000a */
[----:B------:R-:W-:Y:S02]  /*0a00*/  PRMT R6, RZ, 0x7610, R6 ;  /* 0x00007610ff067816 */ /* 0x000fe40000000006 */
[----:B------:R-:W-:-:S02]  /*0a10*/  PRMT R7, RZ, 0x7610, R7 ;  /* 0x00007610ff077816 */ /* 0x000fc40000000007 */
[----:B------:R-:W-:Y:S02]  /*0a20*/  PRMT R10, RZ, 0x7610, R11 ;  /* 0x00007610ff0a7816 */ /* 0x000fe4000000000b */
[----:B------:R-:W-:Y:S02]  /*0a30*/  PRMT R81, RZ, 0x5410, R5 ;  /* 0x00005410ff517816 */ /* 0x000fe40000000005 */
[--C-:B------:R-:W-:Y:S02]  /*0a40*/  PRMT R65, RZ, 0x5410, R4.reuse ;  /* 0x00005410ff417816 */ /* 0x100fe40000000004 */
[----:B------:R-:W-:Y:S01]  /*0a50*/  PRMT R4, RZ, 0x7610, R4 ;  /* 0x00007610ff047816 */ /* 0x000fe20000000004 */
[----:B------:R-:W-:Y:S01]  /*0a60*/  FADD.FTZ R6, R6, R9 ;  /* 0x0000000906067221 */ /* 0x000fe20000010000 */
[----:B------:R-:W-:Y:S01]  /*0a70*/  PRMT R93, RZ, 0x5410, R11 ;  /* 0x00005410ff5d7816 */ /* 0x000fe2000000000b */
[----:B------:R-:W-:Y:S01]  /*0a80*/  FADD.FTZ R7, R7, R10 ;  /* 0x0000000a07077221 */ /* 0x000fe20000010000 */
[----:B----4-:R-:W-:Y:S01]  /*0a90*/  PRMT R11, RZ, 0x5410, R13 ;  /* 0x00005410ff0b7816 */ /* 0x010fe2000000000d */
[----:B------:R-:W-:Y:S01]  /*0aa0*/  FADD.FTZ R8, R81, R8 ;  /* 0x0000000851087221 */ /* 0x000fe20000010000 */
[----:B------:R-:W-:Y:S01]  /*0ab0*/  PRMT R5, RZ, 0x7610, R5 ;  /* 0x00007610ff057816 */ /* 0x000fe20000000005 */
[----:B------:R-:W-:Y:S01]  /*0ac0*/  FADD.FTZ R65, R65, R92 ;  /* 0x0000005c41417221 */ /* 0x000fe20000010000 */
[----:B------:R-:W-:-:S02]  /*0ad0*/  PRMT R10, RZ, 0x5410, R12 ;  /* 0x00005410ff0a7816 */ /* 0x000fc4000000000c */
[----:B------:R-:W-:Y:S01]  /*0ae0*/  PRMT R9, RZ, 0x7610, R12 ;  /* 0x00007610ff097816 */ /* 0x000fe2000000000c */
[----:B------:R-:W-:Y:S01]  /*0af0*/  FADD.FTZ R4, R4, R91 ;  /* 0x0000005b04047221 */ /* 0x000fe20000010000 */
[----:B------:R-:W-:Y:S02]  /*0b00*/  PRMT R12, RZ, 0x7610, R13 ;  /* 0x00007610ff0c7816 */ /* 0x000fe4000000000d */
[--C-:B------:R-:W-:Y:S02]  /*0b10*/  PRMT R92, RZ, 0x5410, R14.reuse ;  /* 0x00005410ff5c7816 */ /* 0x100fe4000000000e */
[----:B------:R-:W-:Y:S01]  /*0b20*/  PRMT R13, RZ, 0x7610, R14 ;  /* 0x00007610ff0d7816 */ /* 0x000fe2000000000e */
[----:B------:R-:W-:Y:S01]  /*0b30*/  FADD.FTZ R8, R8, R11 ;  /* 0x0000000b08087221 */ /* 0x000fe20000010000 */
[----:B------:R-:W-:Y:S01]  /*0b40*/  PRMT R14, RZ, 0x7610, R15 ;  /* 0x00007610ff0e7816 */ /* 0x000fe2000000000f */
[----:B------:R-:W-:Y:S01]  /*0b50*/  FADD.FTZ R5, R5, R94 ;  /* 0x0000005e05057221 */ /* 0x000fe20000010000 */
[----:B-----5:R-:W-:Y:S01]  /*0b60*/  PRMT R11, RZ, 0x7610, R16 ;  /* 0x00007610ff0b7816 */ /* 0x020fe20000000010 */
[----:B------:R-:W-:Y:S01]  /*0b70*/  FADD.FTZ R4, R4, R9 ;  /* 0x0000000904047221 */ /* 0x000fe20000010000 */
[----:B------:R-:W-:Y:S01]  /*0b80*/  PRMT R81, RZ, 0x5410, R15 ;  /* 0x00005410ff517816 */ /* 0x000fe2000000000f */
        /* <DEDUP_REMOVED lines=11> */
[--C-:B------:R-:W-:Y:S01]  /*0c40*/  PRMT R18, RZ, 0x7610, R19.reuse ;  /* 0x00007610ff127816 */ /* 0x100fe20000000013 */
        /* <DEDUP_REMOVED lines=20> */
[----:B------:R-:W-:-:S02]  /*0d90*/  FADD.FTZ R16, R81, R16 ;  /* 0x0000001051107221 */ /* 0x000fc40000010000 */
[----:B------:R-:W-:Y:S01]  /*0da0*/  FADD.FTZ R9, R9, R10 ;  /* 0x0000000a09097221 */ /* 0x000fe20000010000 */
[----:B------:R-:W-:Y:S01]  /*0db0*/  PRMT R10, RZ, 0x5410, R24 ;  /* 0x00005410ff0a7816 */ /* 0x000fe20000000018 */
[----:B------:R-:W-:Y:S01]  /*0dc0*/  FADD.FTZ R8, R8, R13 ;  /* 0x0000000d08087221 */ /* 0x000fe20000010000 */
[--C-:B------:R-:W-:Y:S01]  /*0dd0*/  PRMT R13, RZ, 0x5410, R25.reuse ;  /* 0x00005410ff0d7816 */ /* 0x100fe20000000019 */
        /* <DEDUP_REMOVED lines=43> */
[----:B------:R-:W-:Y:S01]  /*1090*/  IADD3 R4, -R80, RZ, RZ ;  /* 0x000000ff50047210 */ /* 0x000fe20007ffe1ff */
[----:B------:R-:W-:-:S02]  /*10a0*/  FADD.FTZ R10, R9, R10 ;  /* 0x0000000a090a7221 */ /* 0x000fc40000010000 */
[----:B------:R-:W-:Y:S02]  /*10b0*/  FADD.FTZ R13, R8, R13 ;  /* 0x0000000d080d7221 */ /* 0x000fe40000010000 */
[----:B------:R-:W-:Y:S02]  /*10c0*/  FADD.FTZ R12, R5, R12 ;  /* 0x0000000c050c7221 */ /* 0x000fe40000010000 */
[----:B------:R-:W-:Y:S02]  /*10d0*/  FADD.FTZ R14, R14, R15 ;  /* 0x0000000f0e0e7221 */ /* 0x000fe40000010000 */
[----:B------:R-:W-:Y:S02]  /*10e0*/  FADD.FTZ R17, R6, R17 ;  /* 0x0000001106117221 */ /* 0x000fe40000010000 */
[----:B------:R-:W-:Y:S02]  /*10f0*/  FADD.FTZ R16, R16, R19 ;  /* 0x0000001310107221 */ /* 0x000fe40000010000 */
[----:B------:R-:W-:-:S02]  /*1100*/  FADD.FTZ R7, R7, R18 ;  /* 0x0000001207077221 */ /* 0x000fc40000010000 */
[----:B------:R-:W-:Y:S01]  /*1110*/  IMAD R9, R4, c[0x0][0x1c0], R63 ;  /* 0x0000700004097a24 */ /* 0x000fe200078e023f */
[----:B------:R-:W-:Y:S02]  /*1120*/  F2FP.BF16.PACK_AB R4, R11, R10 ;  /* 0x0000000a0b04723e */ /* 0x000fe400000010ff */
[----:B------:R-:W-:Y:S01]  /*1130*/  F2FP.BF16.PACK_AB R5, R12, R13 ;  /* 0x0000000d0c05723e */ /* 0x000fe200000010ff */
[----:B------:R-:W-:Y:S01]  /*1140*/  IMAD.WIDE R8, R9, 0x10, R88 ;  /* 0x0000001009087825 */ /* 0x000fe200078e0258 */
[----:B------:R-:W-:Y:S02]  /*1150*/  F2FP.BF16.PACK_AB R6, R17, R14 ;  /* 0x0000000e1106723e */ /* 0x000fe400000010ff */
[----:B------:R-:W-:Y:S01]  /*1160*/  F2FP.BF16.PACK_AB R7, R7, R16 ;  /* 0x000000100707723e */ /* 0x000fe200000010ff */
[----:B------:R-:W-:-:S04]  /*1170*/  IMAD.IADD R63, R63, 0x1, R82 ;  /* 0x000000013f3f7824 */ /* 0x000fc800078e0252 */
[----:B------:R0:W-:Y:S01]  /*1180*/  ST.E.128 [R8.64], R4 ;  /* 0x0000000408007985 */ /* 0x0001e2000c101d04 */
[----:B------:R-:W-:-:S13]  /*1190*/  ISETP.GE.AND P2, PT, R63, R61, PT ;  /* 0x0000003d3f00720c */ /* 0x000fda0003f46270 */
[----:B------:R-:W-:Y:S05]  /*11a0*/  @!P2 BRA `(.L_x_4) ;  /* 0xfffff6d00000a947 */ /* 0x000fea000383ffff */
.L_x_3:
[----:B------:R-:W-:Y:S05]  /*11b0*/  BSYNC B0 ;  /* 0x0000000000007941 */ /* 0x000fea0003800000 */
.L_x_2:
[----:B------:R-:W-:Y:S06]  /*11c0*/  BAR.SYNC.DEFER_BLOCKING 0x0 ;  /* 0x0000000000007b1d */ /* 0x000fec0000010000 */
[----:B0-----:R-:W2:Y:S02]  /*11d0*/  LDG.E R4, [R66.64+0x900] ;  /* 0x0009000442047981 */ /* 0x001ea4000c1e1900 */
[----:B--2---:R-:W-:Y:S01]  /*11e0*/  IADD3 R9, R4, 0x1, RZ ;  /* 0x0000000104097810 */ /* 0x004fe20007ffe0ff */
[----:B------:R-:W-:Y:S05]  /*11f0*/  @P0 BRA `(.L_x_5) ;  /* 0x000000e000000947 */ /* 0x000fea0003800000 */
[----:B------:R-:W2:Y:S02]  /*1200*/  LDL.64 R4, [R59] ;  /* 0x000000003b047983 */ /* 0x000ea40000100a00 */
[----:B--2---:R-:W-:-:S06]  /*1210*/  IMAD.WIDE.U32 R4, R2, 0x20, R4 ;  /* 0x0000002002047825 */ /* 0x004fcc00078e0004 */
[----:B------:R-:W-:Y:S01]  /*1220*/  IMAD.WIDE R4, R53, 0x4, R4 ;  /* 0x0000000435047825 */ /* 0x000fe200078e0204 */
[----:B------:R-:W-:Y:S06]  /*1230*/  MEMBAR.ALL.SYS ;  /* 0x0000000000007992 */ /* 0x000fec000000b000 */
[----:B------:R-:W-:-:S00]  /*1240*/  ERRBAR ;  /* 0x00000000000079ab */ /* 0x000fc00000000000 */
[----:B------:R0:W-:Y:S01]  /*1250*/  STG.E.STRONG.SYS [R4.64+0x480], R9 ;  /* 0x0004800904007986 */ /* 0x0001e2000c115904 */
[----:B------:R-:W-:-:S04]  /*1260*/  IMAD.MOV.U32 R7, RZ, RZ, 0x20 ;  /* 0x00000020ff077424 */ /* 0x000fc800078e00ff */
[----:B------:R-:W-:-:S06]  /*1270*/  IMAD.WIDE.U32 R6, R2, R7, c[0x0][0x1b0] ;  /* 0x00006c0002067625 */ /* 0x000fcc00078e0007 */
[----:B------:R-:W-:-:S05]  /*1280*/  IMAD.WIDE.U32 R6, R57, 0x4, R6 ;  /* 0x0000000439067825 */ /* 0x000fca00078e0006 */
.L_x_6:
[----:B------:R-:W2:Y:S01]  /*1290*/  LDG.E.STRONG.SYS R2, [R6.64+0x480] ;  /* 0x0004800406027981 */ /* 0x000ea2000c1f5900 */
[----:B------:R-:W-:Y:S01]  /*12a0*/  YIELD ;  /* 0x0000000000007946 */ /* 0x000fe20003800000 */
[----:B--2---:R-:W-:Y:S01]  /*12b0*/  ISETP.NE.AND P0, PT, R2, R9, PT ;  /* 0x000000090200720c */ /* 0x004fe20003f05270 */
[----:B------:R-:W-:-:S12]  /*12c0*/  CCTL.IVALL ;  /* 0x00000000ff00798f */ /* 0x000fd80002000000 */
[----:B------:R-:W-:Y:S05]  /*12d0*/  @P0 BRA `(.L_x_6) ;  /* 0xffffffb000000947 */ /* 0x000fea000383ffff */
.L_x_5:
[----:B------:R-:W-:Y:S02]  /*12e0*/  WARPSYNC 0xffffffff ;  /* 0xffffffff00007948 */ /* 0x000fe40003800000 */
[----:B------:R-:W-:Y:S01]  /*12f0*/  LOP3.LUT R2, R55, 0xfffffff8, RZ, 0xc0, !PT ;  /* 0xfffffff837027812 */ /* 0x000fe200078ec0ff */
[----:B------:R-:W-:Y:S03]  /*1300*/  BAR.SYNC.DEFER_BLOCKING 0x0 ;  /* 0x0000000000007b1d */ /* 0x000fe60000010000 */
[----:B------:R-:W-:-:S04]  /*1310*/  IADD3 R2, -R2, c[0x0][0x1c4], RZ ;  /* 0x0000710002027a10 */ /* 0x000fc80007ffe1ff */
[----:B------:R-:W-:-:S04]  /*1320*/  LEA.HI.SX32 R2, R55, R2, 0x1d ;  /* 0x0000000237027211 */ /* 0x000fc800078feaff */
[----:B------:R-:W-:Y:S01]  /*1330*/  ISETP.GE.AND P0, PT, R3, R2, PT ;  /* 0x000000020300720c */ /* 0x000fe20003f06270 */
[----:B------:R1:W-:-:S12]  /*1340*/  @!P1 STG.E [R66.64+0x900], R9 ;  /* 0x0009000942009986 */ /* 0x0003d8000c101904 */
[----:B------:R-:W-:Y:S05]  /*1350*/  @P0 EXIT ;  /* 0x000000000000094d */ /* 0x000fea0003800000 */
[----:B------:R-:W-:Y:S01]  /*1360*/  IMAD.MOV.U32 R18, RZ, RZ, 0x10 ;  /* 0x00000010ff127424 */ /* 0x000fe200078e00ff */
[----:B------:R-:W-:Y:S01]  /*1370*/  MOV R16, c[0x0][0x1b8] ;  /* 0x00006e0000107a02 */ /* 0x000fe20000000f00 */
[C-C-:B------:R-:W-:Y:S02]  /*1380*/  IMAD R33, R80.reuse, R58, R3.reuse ;  /* 0x0000003a50217224 */ /* 0x140fe400078e0203 */
[C-C-:B------:R-:W-:Y:S02]  /*1390*/  IMAD R35, R80.reuse, R64, R3.reuse ;  /* 0x0000004050237224 */ /* 0x140fe400078e0203 */
[C-C-:B------:R-:W-:Y:S02]  /*13a0*/  IMAD R53, R80.reuse, R60, R3.reuse ;  /* 0x0000003c50357224 */ /* 0x140fe400078e0203 */
[C-C-:B------:R-:W-:Y:S02]  /*13b0*/  IMAD R55, R80.reuse, R56, R3.reuse ;  /* 0x0000003850377224 */ /* 0x140fe400078e0203 */
[----:B------:R-:W-:-:S02]  /*13c0*/  IMAD R57, R80, R54, R3 ;  /* 0x0000003650397224 */ /* 0x000fc400078e0203 */
[C-C-:B------:R-:W-:Y:S02]  /*13d0*/  IMAD R59, R80.reuse, R52, R3.reuse ;  /* 0x00000034503b7224 */ /* 0x140fe400078e0203 */
[C-C-:B------:R-:W-:Y:S02]  /*13e0*/  IMAD R61, R80.reuse, R0, R3.reuse ;  /* 0x00000000503d7224 */ /* 0x140fe400078e0203 */
[----:B------:R-:W-:Y:S02]  /*13f0*/  IMAD R63, R80, R62, R3 ;  /* 0x0000003e503f7224 */ /* 0x000fe400078e0203 */
[----:B------:R-:W-:Y:S02]  /*1400*/  IMAD.MOV.U32 R17, RZ, RZ, c[0x0][0x1bc] ;  /* 0x00006f00ff117624 */ /* 0x000fe400078e00ff */
[----:B------:R-:W-:-:S04]  /*1410*/  IMAD.WIDE R18, R3, R18, c[0x2][0x0] ;  /* 0x0080000003127625 */ /* 0x000fc800078e0212 */
.L_x_7:
[----:B------:R-:W-:-:S04]  /*1420*/  ISETP.GE.AND P0, PT, R3, R80, PT ;  /* 0x000000500300720c */ /* 0x000fc80003f06270 */
[----:B------:R-:W-:-:S13]  /*1430*/  ISETP.NE.AND P2, PT, R62, 0x7, P0 ;  /* 0x000000073e00780c */ /* 0x000fda0000745270 */
[----:B01---5:R-:W-:-:S05]  /*1440*/  @!P2 IADD3 R4, P1, R36, R18, RZ ;  /* 0x000000122404a210 */ /* 0x023fca0007f3e0ff */
[----:B------:R-:W-:-:S06]  /*1450*/  @!P2 IMAD.X R5, R37, 0x1, R19, P1 ;  /* 0x000000012505a824 */ /* 0x000fcc00008e0613 */
[----:B------:R-:W2:Y:S01]  /*1460*/  @!P2 LD.E.128 R4, [R4.64] ;  /* 0x000000040404a980 */ /* 0x000ea2000c101d00 */
[----:B------:R-:W-:Y:S01]  /*1470*/  ISETP.NE.AND P1, PT, R0, 0x7, P0 ;  /* 0x000000070000780c */ /* 0x000fe20000725270 */
[----:B------:R-:W-:-:S12]  /*1480*/  @!P2 IMAD.WIDE R20, R63, 0x10, R16 ;  /* 0x000000103f14a825 */ /* 0x000fd800078e0210 */
[----:B------:R-:W-:-:S05]  /*1490*/  @!P1 IADD3 R8, P3, R38, R18, RZ ;  /* 0x0000001226089210 */ /* 0x000fca0007f7e0ff */
[----:B-1----:R-:W-:Y:S01]  /*14a0*/  @!P1 IMAD.X R9, R39, 0x1, R19, P3 ;  /* 0x0000000127099824 */ /* 0x002fe200018e0613 */
[----:B--2---:R0:W-:Y:S05]  /*14b0*/  @!P2 STG.E.128 [R20.64], R4 ;  /* 0x000000041400a986 */ /* 0x0041ea000c101d04 */
[----:B------:R-:W2:Y:S01]  /*14c0*/  @!P1 LD.E.128 R8, [R8.64] ;  /* 0x0000000408089980 */ /* 0x000ea2000c101d00 */
[----:B------:R-:W-:Y:S01]  /*14d0*/  ISETP.NE.AND P2, PT, R52, 0x7, P0 ;  /* 0x000000073400780c */ /* 0x000fe20000745270 */
[----:B------:R-:W-:-:S12]  /*14e0*/  @!P1 IMAD.WIDE R22, R61, 0x10, R16 ;  /* 0x000000103d169825 */ /* 0x000fd800078e0210 */
[----:B------:R-:W-:-:S04]  /*14f0*/  @!P2 IADD3 R12, P3, R40, R18, RZ ;  /* 0x00000012280ca210 */ /* 0x000fc80007f7e0ff */
[----:B------:R-:W-:Y:S01]  /*1500*/  @!P2 IADD3.X R13, R41, R19, RZ, P3, !PT ;  /* 0x00000013290da210 */ /* 0x000fe20001ffe4ff */
[----:B--2---:R1:W-:Y:S05]  /*1510*/  @!P1 STG.E.128 [R22.64], R8 ;  /* 0x0000000816009986 */ /* 0x0043ea000c101d04 */
[----:B------:R-:W2:Y:S01]  /*1520*/  @!P2 LD.E.128 R12, [R12.64] ;  /* 0x000000040c0ca980 */ /* 0x000ea2000c101d00 */
[----:B------:R-:W-:Y:S01]  /*1530*/  ISETP.NE.AND P1, PT, R54, 0x7, P0 ;  /* 0x000000073600780c */ /* 0x000fe20000725270 */
[----:B0-----:R-:W-:-:S12]  /*1540*/  @!P2 IMAD.WIDE R20, R59, 0x10, R16 ;  /* 0x000000103b14a825 */ /* 0x001fd800078e0210 */
[----:B------:R-:W-:-:S05]  /*1550*/  @!P1 IADD3 R24, P3, R42, R18, RZ ;  /* 0x000000122a189210 */ /* 0x000fca0007f7e0ff */
[----:B------:R-:W-:Y:S01]  /*1560*/  @!P1 IMAD.X R25, R43, 0x1, R19, P3 ;  /* 0x000000012b199824 */ /* 0x000fe200018e0613 */
[----:B--2---:R0:W-:Y:S04]  /*1570*/  @!P2 STG.E.128 [R20.64], R12 ;  /* 0x0000000c1400a986 */ /* 0x0041e8000c101d04 */
[----:B------:R-:W2:Y:S01]  /*1580*/  @!P1 LD.E.128 R4, [R24.64] ;  /* 0x0000000418049980 */ /* 0x000ea2000c101d00 */
[----:B------:R-:W-:Y:S01]  /*1590*/  ISETP.NE.AND P2, PT, R56, 0x7, P0 ;  /* 0x000000073800780c */ /* 0x000fe20000745270 */
[----:B-1----:R-:W-:-:S12]  /*15a0*/  @!P1 IMAD.WIDE R22, R57, 0x10, R16 ;  /* 0x0000001039169825 */ /* 0x002fd800078e0210 */
[----:B------:R-:W-:-:S05]  /*15b0*/  @!P2 IADD3 R26, P3, R44, R18, RZ ;  /* 0x000000122c1aa210 */ /* 0x000fca0007f7e0ff */
[----:B------:R-:W-:Y:S01]  /*15c0*/  @!P2 IMAD.X R27, R45, 0x1, R19, P3 ;  /* 0x000000012d1ba824 */ /* 0x000fe200018e0613 */
[----:B--2---:R1:W-:Y:S04]  /*15d0*/  @!P1 STG.E.128 [R22.64], R4 ;  /* 0x0000000416009986 */ /* 0x0043e8000c101d04 */
        /* <DEDUP_REMOVED lines=9> */
[----:B------:R-:W-:-:S04]  /*1670*/  @!P2 IADD3 R30, P3, R48, R18, RZ ;  /* 0x00000012301ea210 */ /* 0x000fc80007f7e0ff */
[----:B------:R-:W-:Y:S02]  /*1680*/  @!P2 IADD3.X R31, R49, R19, RZ, P3, !PT ;  /* 0x00000013311fa210 */ /* 0x000fe40001ffe4ff */
[----:B------:R-:W-:Y:S01]  /*1690*/  ISETP.NE.AND P0, PT, R58, 0x7, P0 ;  /* 0x000000073a00780c */ /* 0x000fe20000705270 */
[----:B--2---:R1:W-:Y:S04]  /*16a0*/  @!P1 STG.E.128 [R22.64], R12 ;  /* 0x0000000c16009986 */ /* 0x0043e8000c101d04 */
[----:B------:R-:W2:Y:S08]  /*16b0*/  @!P2 LD.E.128 R4, [R30.64] ;  /* 0x000000041e04a980 */ /* 0x000eb0000c101d00 */
[----:B------:R-:W-:Y:S01]  /*16c0*/  @!P0 IADD3 R26, P1, R50, R18, RZ ;  /* 0x00000012321a8210 */ /* 0x000fe20007f3e0ff */
[----:B0-----:R-:W-:-:S04]  /*16d0*/  @!P2 IMAD.WIDE R20, R35, 0x10, R16 ;  /* 0x000000102314a825 */ /* 0x001fc800078e0210 */
[----:B------:R-:W-:Y:S01]  /*16e0*/  @!P0 IMAD.X R27, R51, 0x1, R19, P1 ;  /* 0x00000001331b8824 */ /* 0x000fe200008e0613 */
[----:B--2---:R1:W-:Y:S04]  /*16f0*/  @!P2 STG.E.128 [R20.64], R4 ;  /* 0x000000041400a986 */ /* 0x0043e8000c101d04 */
[----:B------:R-:W2:Y:S01]  /*1700*/  @!P0 LD.E.128 R8, [R26.64] ;  /* 0x000000041a088980 */ /* 0x000ea2000c101d00 */
[----:B------:R-:W-:-:S04]  /*1710*/  @!P0 IMAD.WIDE R24, R33, 0x10, R16 ;  /* 0x0000001021188825 */ /* 0x000fc800078e0210 */
[----:B------:R-:W-:Y:S02]  /*1720*/  IMAD.IADD R3, R3, 0x1, R82 ;  /* 0x0000000103037824 */ /* 0x000fe400078e0252 */
[----:B------:R-:W-:-:S04]  /*1730*/  IMAD.WIDE R16, R82, 0x10, R16 ;  /* 0x0000001052107825 */ /* 0x000fc800078e0210 */
[----:B------:R-:W-:Y:S01]  /*1740*/  IMAD.WIDE R18, R82, 0x10, R18 ;  /* 0x0000001052127825 */ /* 0x000fe200078e0212 */
[----:B--2---:R1:W-:Y:S01]  /*1750*/  @!P0 STG.E.128 [R24.64], R8 ;  /* 0x0000000818008986 */ /* 0x0043e2000c101d04 */
[----:B------:R-:W-:-:S13]  /*1760*/  ISETP.GE.AND P0, PT, R3, R2, PT ;  /* 0x000000020300720c */ /* 0x000fda0003f06270 */
[----:B------:R-:W-:Y:S05]  /*1770*/  @!P0 BRA `(.L_x_7) ;  /* 0xfffffca000008947 */ /* 0x000fea000383ffff */
[----:B------:R-:W-:Y:S05]  /*1780*/  EXIT ;  /* 0x000000000000794d */ /* 0x000fea0003800000 */
.L_x_8:
[----:B------:R-:W-:-:S00]  /*1790*/  BRA `(.L_x_8) ;  /* 0xfffffff000007947 */ /* 0x000fc0000383ffff */
[----:B------:R-:W-:-:S00]  /*17a0*/  NOP ;  /* 0x0000000000007918 */ /* 0x000fc00000000000 */
        /* <DEDUP_REMOVED lines=13> */
.L_x_231:


//--------------------- .text._ZN4vllm26cross_device_reduce_1stageI13__nv_bfloat16Li8EEEvPNS_8RankDataENS_11RankSignalsEPNS_6SignalEPT_ii --------------------------
	.section	.text._ZN4vllm26cross_device_reduce_1stageI13__nv_bfloat16Li8EEEvPNS_8RankDataENS_11RankSignalsEPNS_6SignalEPT_ii,"ax",@progbits
	.sectioninfo	@"SHI_REGISTERS=70"
	.align	128
        .global         _ZN4vllm26cross_device_reduce_1stageI13__nv_bfloat16Li8EEEvPNS_8RankDataENS_11RankSignalsEPNS_6SignalEPT_ii
        .type           _ZN4vllm26cross_device_reduce_1stageI13__nv_bfloat16Li8EEEvPNS_8RankDataENS_11RankSignalsEPNS_6SignalEPT_ii,@function
        .size           _ZN4vllm26cross_device_reduce_1stageI13__nv_bfloat16Li8EEEvPNS_8RankDataENS_11RankSignalsEPNS_6SignalEPT_ii,(.L_x_232 - _ZN4vllm26cross_device_reduce_1stageI13__nv_bfloat16Li8EEEvPNS_8RankDataENS_11RankSignalsEPNS_6SignalEPT_ii)
        .other          _ZN4vllm26cross_device_reduce_1stageI13__nv_bfloat16Li8EEEvPNS_8RankDataENS_11RankSignalsEPNS_6SignalEPT_ii,@"STO_CUDA_ENTRY STV_DEFAULT"
_ZN4vllm26cross_device_reduce_1stageI13__nv_bfloat16Li8EEEvPNS_8RankDataENS_11RankSignalsEPNS_6SignalEPT_ii:
.text._ZN4vllm26cross_device_reduce_1stageI13__nv_bfloat16Li8EEEvPNS_8RankDataENS_11RankSignalsEPNS_6SignalEPT_ii:
[----:B------:R-:W-:-:S03]  /*0000*/  IMAD.MOV.U32 R1, RZ, RZ, c[0x0][0x28] ;  /* 0x00000a00ff017624 */ /* 0x000fc600078e00ff */
[----:B------:R-:W0:Y:S01]  /*0010*/  S2R R56, SR_CTAID.X ;  /* 0x0000000000387919 */ /* 0x000e220000002500 */
[----:B------:R-:W-:Y:S01]  /*0020*/  IMAD.MOV.U32 R57, RZ, RZ, 0x4 ;  /* 0x00000004ff397424 */ /* 0x000fe200078e00ff */
[----:B------:R-:W-:Y:S01]  /*0030*/  IADD3 R1, R1, -0x40, RZ ;  /* 0xffffffc001017810 */ /* 0x000fe20007ffe0ff */
[----:B------:R-:W-:Y:S01]  /*0040*/  ULDC.64 UR4, c[0x0][0x118] ;  /* 0x0000460000047ab9 */ /* 0x000fe20000000a00 */
[----:B------:R-:W-:Y:S01]  /*0050*/  MOV R4, c[0x0][0x170] ;  /* 0x00005c0000047a02 */ /* 0x000fe20000000f00 */
[----:B------:R-:W-:Y:S01]  /*0060*/  IMAD.MOV.U32 R5, RZ, RZ, c[0x0][0x174] ;  /* 0x00005d00ff057624 */ /* 0x000fe200078e00ff */
        /* <DEDUP_REMOVED lines=11> */
[----:B------:R-:W-:-:S02]  /*0120*/  IMAD.MOV.U32 R2, RZ, RZ, c[0x0][0x160] ;  /* 0x00005800ff027624 */ /* 0x000fc400078e00ff */
[----:B0-----:R-:W-:Y:S01]  /*0130*/  IMAD.WIDE.U32 R22, R56, R57, c[0x0][0x1b0] ;  /* 0x00006c0038167625 */ /* 0x001fe200078e0039 */
[----:B------:R0:W-:Y:S04]  /*0140*/  STL.128 [R1], R4 ;  /* 0x0000000401007387 */ /* 0x0001e80000100c00 */
[----:B------:R-:W2:Y:S01]  /*0150*/  LDG.E R20, [R22.64+0x900] ;  /* 0x0009000416147981 */ /* 0x000ea2000c1e1900 */
[----:B------:R-:W-:Y:S01]  /*0160*/  IMAD.MOV.U32 R24, RZ, RZ, c[0x0][0x1a0] ;  /* 0x00006800ff187624 */ /* 0x000fe200078e00ff */
[----:B------:R-:W-:Y:S01]  /*0170*/  MOV R25, c[0x0][0x1a4] ;  /* 0x0000690000197a02 */ /* 0x000fe20000000f00 */
[----:B------:R-:W-:Y:S01]  /*0180*/  IMAD.MOV.U32 R26, RZ, RZ, c[0x0][0x1a8] ;  /* 0x00006a00ff1a7624 */ /* 0x000fe200078e00ff */
[----:B------:R1:W-:Y:S01]  /*0190*/  STL.128 [R1+0x10], R8 ;  /* 0x0000100801007387 */ /* 0x0003e20000100c00 */
[----:B------:R-:W-:-:S02]  /*01a0*/  MOV R27, c[0x0][0x1ac] ;  /* 0x00006b00001b7a02 */ /* 0x000fc40000000f00 */
[----:B------:R-:W-:Y:S01]  /*01b0*/  MOV R0, R1 ;  /* 0x0000000100007202 */ /* 0x000fe20000000f00 */
[----:B------:R3:W-:Y:S04]  /*01c0*/  STL.128 [R1+0x20], R12 ;  /* 0x0000200c01007387 */ /* 0x0007e80000100c00 */
[----:B0-----:R0:W5:Y:S04]  /*01d0*/  LDG.E.128 R4, [R2.64] ;  /* 0x0000000402047981 */ /* 0x001168000c1e1d00 */
[----:B------:R0:W5:Y:S04]  /*01e0*/  LDG.E.128 R16, [R2.64+0x30] ;  /* 0x0000300402107981 */ /* 0x000168000c1e1d00 */
[----:B-1----:R0:W5:Y:S04]  /*01f0*/  LDG.E.128 R8, [R2.64+0x10] ;  /* 0x0000100402087981 */ /* 0x002168000c1e1d00 */
[----:B---3--:R0:W5:Y:S04]  /*0200*/  LDG.E.128 R12, [R2.64+0x20] ;  /* 0x00002004020c7981 */ /* 0x008168000c1e1d00 */
[----:B------:R-:W1:Y:S04]  /*0210*/  S2R R59, SR_TID.X ;  /* 0x00000000003b7919 */ /* 0x000e680000002100 */
[----:B------:R0:W-:Y:S01]  /*0220*/  STL.128 [R1+0x30], R24 ;  /* 0x0000301801007387 */ /* 0x0001e20000100c00 */
[C---:B-1----:R-:W-:Y:S01]  /*0230*/  ISETP.GT.U32.AND P0, PT, R59.reuse, 0x7, PT ;  /* 0x000000073b00780c */ /* 0x042fe20003f04070 */
[----:B------:R-:W-:Y:S01]  /*0240*/  IMAD R21, R56, c[0x0][0x0], R59 ;  /* 0x0000000038157a24 */ /* 0x000fe200078e023b */
[C---:B------:R-:W-:Y:S01]  /*0250*/  ISETP.NE.AND P1, PT, R59.reuse, RZ, PT ;  /* 0x000000ff3b00720c */ /* 0x040fe20003f25270 */
[----:B------:R-:W-:-:S03]  /*0260*/  IMAD R0, R59, 0x8, R0 ;  /* 0x000000083b007824 */ /* 0x000fc600078e0200 */
[----:B------:R-:W-:Y:S02]  /*0270*/  ISETP.GE.AND P3, PT, R21, c[0x0][0x1c4], PT ;  /* 0x0000710015007a0c */ /* 0x000fe40003f66270 */
[----:B--2---:R-:W-:-:S05]  /*0280*/  IADD3 R20, R20, 0x1, RZ ;  /* 0x0000000114147810 */ /* 0x004fca0007ffe0ff */
[----:B------:R-:W-:Y:S05]  /*0290*/  @P0 BRA `(.L_x_9) ;  /* 0x000000b000000947 */ /* 0x000fea0003800000 */
[----:B0-----:R-:W2:Y:S01]  /*02a0*/  LDL.64 R2, [R0] ;  /* 0x0000000000027983 */ /* 0x001ea20000100a00 */
[----:B------:R-:W-:-:S10]  /*02b0*/  HFMA2.MMA R25, -RZ, RZ, 0, 1.9073486328125e-06 ;  /* 0x00000020ff197435 */ /* 0x000fd400000001ff */
[----:B------:R-:W-:-:S06]  /*02c0*/  IMAD.WIDE.U32 R24, R56, R25, c[0x0][0x1b0] ;  /* 0x00006c0038187625 */ /* 0x000fcc00078e0019 */
[----:B------:R-:W-:-:S04]  /*02d0*/  IMAD.WIDE.U32 R24, R59, 0x4, R24 ;  /* 0x000000043b187825 */ /* 0x000fc800078e0018 */
[----:B--2---:R-:W-:-:S06]  /*02e0*/  IMAD.WIDE.U32 R2, R56, 0x20, R2 ;  /* 0x0000002038027825 */ /* 0x004fcc00078e0002 */
[----:B------:R-:W-:-:S05]  /*02f0*/  IMAD.WIDE R2, R57, c[0x0][0x1c0], R2 ;  /* 0x0000700039027a25 */ /* 0x000fca00078e0202 */
[----:B------:R0:W-:Y:S02]  /*0300*/  STG.E.STRONG.SYS [R2.64], R20 ;  /* 0x0000001402007986 */ /* 0x0001e4000c115904 */
.L_x_10:
[----:B0-----:R-:W2:Y:S01]  /*0310*/  LDG.E.STRONG.SYS R3, [R24.64] ;  /* 0x0000000418037981 */ /* 0x001ea2000c1f5900 */
[----:B------:R-:W-:Y:S01]  /*0320*/  YIELD ;  /* 0x0000000000007946 */ /* 0x000fe20003800000 */
[----:B--2---:R-:W-:-:S13]  /*0330*/  ISETP.NE.AND P2, PT, R3, R20, PT ;  /* 0x000000140300720c */ /* 0x004fda0003f45270 */
[----:B------:R-:W-:Y:S05]  /*0340*/  @P2 BRA `(.L_x_10) ;  /* 0xffffffc000002947 */ /* 0x000fea000383ffff */
.L_x_9:
[----:B0-----:R-:W-:Y:S01]  /*0350*/  WARPSYNC 0xffffffff ;  /* 0xffffffff00007948 */ /* 0x001fe20003800000 */
[----:B------:R-:W-:Y:S06]  /*0360*/  BAR.SYNC.DEFER_BLOCKING 0x0 ;  /* 0x0000000000007b1d */ /* 0x000fec0000010000 */
[----:B------:R-:W-:Y:S01]  /*0370*/  BSSY B0, `(.L_x_11) ;  /* 0x0000096000007945 */ /* 0x000fe20003800000 */
[----:B------:R0:W-:Y:S01]  /*0380*/  @!P1 STG.E [R22.64+0x900], R20 ;  /* 0x0009001416009986 */ /* 0x0001e2000c101904 */
[----:B------:R-:W-:Y:S05]  /*0390*/  @P3 BRA `(.L_x_12) ;  /* 0x0000093000003947 */ /* 0x000fea0003800000 */
.L_x_13:
[----:B0----5:R-:W-:-:S04]  /*03a0*/  IMAD.WIDE R24, R21, 0x10, R4 ;  /* 0x0000001015187825 */ /* 0x021fc800078e0204 */
[C---:B------:R-:W-:Y:S02]  /*03b0*/  IMAD.WIDE R28, R21.reuse, 0x10, R6 ;  /* 0x00000010151c7825 */ /* 0x040fe400078e0206 */
[----:B------:R-:W2:Y:S02]  /*03c0*/  LD.E.128 R24, [R24.64] ;  /* 0x0000000418187980 */ /* 0x000ea4000c101d00 */
[C---:B------:R-:W-:Y:S02]  /*03d0*/  IMAD.WIDE R32, R21.reuse, 0x10, R8 ;  /* 0x0000001015207825 */ /* 0x040fe400078e0208 */
[----:B------:R-:W3:Y:S02]  /*03e0*/  LD.E.128 R28, [R28.64] ;  /* 0x000000041c1c7980 */ /* 0x000ee4000c101d00 */
[C---:B------:R-:W-:Y:S02]  /*03f0*/  IMAD.WIDE R36, R21.reuse, 0x10, R10 ;  /* 0x0000001015247825 */ /* 0x040fe400078e020a */
[----:B------:R-:W4:Y:S02]  /*0400*/  LD.E.128 R32, [R32.64] ;  /* 0x0000000420207980 */ /* 0x000f24000c101d00 */
[----:B------:R-:W-:-:S02]  /*0410*/  IMAD.WIDE R40, R21, 0x10, R12 ;  /* 0x0000001015287825 */ /* 0x000fc400078e020c */
[----:B------:R-:W4:Y:S02]  /*0420*/  LD.E.128 R36, [R36.64] ;  /* 0x0000000424247980 */ /* 0x000f24000c101d00 */
[C---:B------:R-:W-:Y:S02]  /*0430*/  IMAD.WIDE R44, R21.reuse, 0x10, R14 ;  /* 0x00000010152c7825 */ /* 0x040fe400078e020e */
[----:B------:R-:W4:Y:S02]  /*0440*/  LD.E.128 R40, [R40.64] ;  /* 0x0000000428287980 */ /* 0x000f24000c101d00 */
[C---:B------:R-:W-:Y:S02]  /*0450*/  IMAD.WIDE R48, R21.reuse, 0x10, R16 ;  /* 0x0000001015307825 */ /* 0x040fe400078e0210 */
[----:B------:R-:W4:Y:S02]  /*0460*/  LD.E.128 R44, [R44.64] ;  /* 0x000000042c2c7980 */ /* 0x000f24000c101d00 */
[----:B------:R-:W-:-:S02]  /*0470*/  IMAD.WIDE R52, R21, 0x10, R18 ;  /* 0x0000001015347825 */ /* 0x000fc400078e0212 */
[----:B------:R-:W4:Y:S04]  /*0480*/  LD.E.128 R48, [R48.64] ;  /* 0x0000000430307980 */ /* 0x000f28000c101d00 */
[----:B------:R-:W4:Y:S01]  /*0490*/  LD.E.128 R52, [R52.64] ;  /* 0x0000000434347980 */ /* 0x000f22000c101d00 */
[----:B--2---:R-:W-:Y:S02]  /*04a0*/  PRMT R2, RZ, 0x5410, R27 ;  /* 0x00005410ff027816 */ /* 0x004fe4000000001b */
[----:B------:R-:W-:Y:S02]  /*04b0*/  PRMT R58, RZ, 0x5410, R24 ;  /* 0x00005410ff3a7816 */ /* 0x000fe40000000018 */
[--C-:B---3--:R-:W-:Y:S02]  /*04c0*/  PRMT R61, RZ, 0x5410, R28.reuse ;  /* 0x00005410ff3d7816 */ /* 0x108fe4000000001c */
[----:B------:R-:W-:-:S02]  /*04d0*/  PRMT R63, RZ, 0x7610, R28 ;  /* 0x00007610ff3f7816 */ /* 0x000fc4000000001c */
[----:B------:R-:W-:Y:S01]  /*04e0*/  PRMT R27, RZ, 0x7610, R27 ;  /* 0x00007610ff1b7816 */ /* 0x000fe2000000001b */
[----:B------:R-:W-:Y:S01]  /*04f0*/  FADD.FTZ R58, R58, R61 ;  /* 0x0000003d3a3a7221 */ /* 0x000fe20000010000 */
[--C-:B------:R-:W-:Y:S02]  /*0500*/  PRMT R65, RZ, 0x5410, R29.reuse ;  /* 0x00005410ff417816 */ /* 0x100fe4000000001d */
[----:B------:R-:W-:Y:S02]  /*0510*/  PRMT R60, RZ, 0x7610, R29 ;  /* 0x00007610ff3c7816 */ /* 0x000fe4000000001d */
[--C-:B------:R-:W-:Y:S02]  /*0520*/  PRMT R28, RZ, 0x7610, R31.reuse ;  /* 0x00007610ff1c7816 */ /* 0x100fe4000000001f */
[----:B------:R-:W-:Y:S02]  /*0530*/  PRMT R29, RZ, 0x5410, R31 ;  /* 0x00005410ff1d7816 */ /* 0x000fe4000000001f */
[----:B0-----:R-:W-:Y:S01]  /*0540*/  PRMT R20, RZ, 0x5410, R25 ;  /* 0x00005410ff147816 */ /* 0x001fe20000000019 */
[----:B------:R-:W-:Y:S01]  /*0550*/  FADD.FTZ R27, R27, R28 ;  /* 0x0000001c1b1b7221 */ /* 0x000fe20000010000 */
[--C-:B------:R-:W-:Y:S01]  /*0560*/  PRMT R3, RZ, 0x5410, R26.reuse ;  /* 0x00005410ff037816 */ /* 0x100fe2000000001a */
[----:B------:R-:W-:Y:S01]  /*0570*/  FADD.FTZ R2, R2, R29 ;  /* 0x0000001d02027221 */ /* 0x000fe20000010000 */
[----:B------:R-:W-:Y:S01]  /*0580*/  PRMT R25, RZ, 0x7610, R25 ;  /* 0x00007610ff197816 */ /* 0x000fe20000000019 */
[----:B------:R-:W-:Y:S01]  /*0590*/  FADD.FTZ R20, R20, R65 ;  /* 0x0000004114147221 */ /* 0x000fe20000010000 */
[----:B------:R-:W-:-:S02]  /*05a0*/  PRMT R26, RZ, 0x7610, R26 ;  /* 0x00007610ff1a7816 */ /* 0x000fc4000000001a */
[----:B------:R-:W-:Y:S01]  /*05b0*/  PRMT R67, RZ, 0x7610, R30 ;  /* 0x00007610ff437816 */ /* 0x000fe2000000001e */
[----:B------:R-:W-:Y:S01]  /*05c0*/  FADD.FTZ R25, R25, R60 ;  /* 0x0000003c19197221 */ /* 0x000fe20000010000 */
[----:B------:R-:W-:Y:S02]  /*05d0*/  PRMT R24, RZ, 0x7610, R24 ;  /* 0x00007610ff187816 */ /* 0x000fe40000000018 */
[----:B------:R-:W-:Y:S01]  /*05e0*/  PRMT R62, RZ, 0x5410, R30 ;  /* 0x00005410ff3e7816 */ /* 0x000fe2000000001e */
[----:B------:R-:W-:Y:S01]  /*05f0*/  FADD.FTZ R26, R26, R67 ;  /* 0x000000431a1a7221 */ /* 0x000fe20000010000 */
[----:B----4-:R-:W-:Y:S01]  /*0600*/  PRMT R61, RZ, 0x5410, R33 ;  /* 0x00005410ff3d7816 */ /* 0x010fe20000000021 */
        /* <DEDUP_REMOVED lines=95> */
[----:B------:R-:W-:Y:S01]  /*0c00*/  F2FP.BF16.PACK_AB R25, R25, R20 ;  /* 0x000000141919723e */ /* 0x000fe200000010ff */
[----:B------:R-:W-:Y:S01]  /*0c10*/  FADD.FTZ R28, R28, R29 ;  /* 0x0000001d1c1c7221 */ /* 0x000fe20000010000 */
[----:B------:R-:W-:Y:S01]  /*0c20*/  F2FP.BF16.PACK_AB R26, R26, R3 ;  /* 0x000000031a1a723e */ /* 0x000fe200000010ff */
[----:B------:R-:W-:Y:S01]  /*0c30*/  FADD.FTZ R31, R24, R31 ;  /* 0x0000001f181f7221 */ /* 0x000fe20000010000 */
[----:B------:R-:W-:Y:S01]  /*0c40*/  F2FP.BF16.PACK_AB R27, R27, R2 ;  /* 0x000000021b1b723e */ /* 0x000fe200000010ff */
[----:B------:R-:W-:Y:S01]  /*0c50*/  IMAD.MOV.U32 R30, RZ, RZ, 0x10 ;  /* 0x00000010ff1e7424 */ /* 0x000fe200078e00ff */
[----:B------:R-:W-:-:S02]  /*0c60*/  MOV R20, c[0x0][0xc] ;  /* 0x0000030000147a02 */ /* 0x000fc40000000f00 */
[----:B------:R-:W-:Y:S01]  /*0c70*/  F2FP.BF16.PACK_AB R24, R31, R28 ;  /* 0x0000001c1f18723e */ /* 0x000fe200000010ff */
[----:B------:R-:W-:-:S04]  /*0c80*/  IMAD.WIDE R2, R21, R30, c[0x0][0x1b8] ;  /* 0x00006e0015027625 */ /* 0x000fc800078e021e */
[----:B------:R-:W-:Y:S01]  /*0c90*/  IMAD R21, R20, c[0x0][0x0], R21 ;  /* 0x0000000014157a24 */ /* 0x000fe200078e0215 */
[----:B------:R0:W-:Y:S04]  /*0ca0*/  STG.E.128 [R2.64], R24 ;  /* 0x0000001802007986 */ /* 0x0001e8000c101d04 */
[----:B------:R-:W-:-:S13]  /*0cb0*/  ISETP.GE.AND P2, PT, R21, c[0x0][0x1c4], PT ;  /* 0x0000710015007a0c */ /* 0x000fda0003f46270 */
[----:B------:R-:W-:Y:S05]  /*0cc0*/  @!P2 BRA `(.L_x_13) ;  /* 0xfffff6d00000a947 */ /* 0x000fea000383ffff */
.L_x_12:
[----:B------:R-:W-:Y:S05]  /*0cd0*/  BSYNC B0 ;  /* 0x0000000000007941 */ /* 0x000fea0003800000 */
.L_x_11:
[----:B------:R-:W-:Y:S06]  /*0ce0*/  BAR.SYNC.DEFER_BLOCKING 0x0 ;  /* 0x0000000000007b1d */ /* 0x000fec0000010000 */
[----:B0-----:R-:W2:Y:S01]  /*0cf0*/  LDG.E R2, [R22.64+0x900] ;  /* 0x0009000416027981 */ /* 0x001ea2000c1e1900 */
[----:B------:R-:W-:Y:S01]  /*0d00*/  BSSY B0, `(.L_x_14) ;  /* 0x000000e000007945 */ /* 0x000fe20003800000 */
[----:B--2--5:R-:W-:Y:S01]  /*0d10*/  IADD3 R5, R2, 0x1, RZ ;  /* 0x0000000102057810 */ /* 0x024fe20007ffe0ff */
[----:B------:R-:W-:Y:S05]  /*0d20*/  @P0 BRA `(.L_x_15) ;  /* 0x000000b000000947 */ /* 0x000fea0003800000 */
[----:B------:R-:W2:Y:S02]  /*0d30*/  LDL.64 R2, [R0] ;  /* 0x0000000000027983 */ /* 0x000ea40000100a00 */
[----:B--2---:R-:W-:-:S06]  /*0d40*/  IMAD.WIDE.U32 R2, R56, 0x20, R2 ;  /* 0x0000002038027825 */ /* 0x004fcc00078e0002 */
[----:B------:R-:W-:Y:S01]  /*0d50*/  IMAD.WIDE R2, R57, c[0x0][0x1c0], R2 ;  /* 0x0000700039027a25 */ /* 0x000fe200078e0202 */
[----:B------:R-:W-:-:S04]  /*0d60*/  HFMA2.MMA R57, -RZ, RZ, 0, 1.9073486328125e-06 ;  /* 0x00000020ff397435 */ /* 0x000fc800000001ff */
[----:B------:R0:W-:Y:S06]  /*0d70*/  STG.E.STRONG.SYS [R2.64+0x480], R5 ;  /* 0x0004800502007986 */ /* 0x0001ec000c115904 */
[----:B------:R-:W-:-:S06]  /*0d80*/  IMAD.WIDE.U32 R56, R56, R57, c[0x0][0x1b0] ;  /* 0x00006c0038387625 */ /* 0x000fcc00078e0039 */
[----:B0-----:R-:W-:-:S05]  /*0d90*/  IMAD.WIDE.U32 R56, R59, 0x4, R56 ;  /* 0x000000043b387825 */ /* 0x001fca00078e0038 */
.L_x_16:
[----:B------:R-:W2:Y:S01]  /*0da0*/  LDG.E.STRONG.SYS R0, [R56.64+0x480] ;  /* 0x0004800438007981 */ /* 0x000ea2000c1f5900 */
[----:B------:R-:W-:Y:S01]  /*0db0*/  YIELD ;  /* 0x0000000000007946 */ /* 0x000fe20003800000 */
[----:B--2---:R-:W-:-:S13]  /*0dc0*/  ISETP.NE.AND P0, PT, R0, R5, PT ;  /* 0x000000050000720c */ /* 0x004fda0003f05270 */
[----:B------:R-:W-:Y:S05]  /*0dd0*/  @P0 BRA `(.L_x_16) ;  /* 0xffffffc000000947 */ /* 0x000fea000383ffff */
.L_x_15:
[----:B------:R-:W-:Y:S05]  /*0de0*/  BSYNC B0 ;  /* 0x0000000000007941 */ /* 0x000fea0003800000 */
.L_x_14:
[----:B------:R-:W-:Y:S05]  /*0df0*/  @P1 EXIT ;  /* 0x000000000000194d */ /* 0x000fea0003800000 */
[----:B------:R-:W-:Y:S01]  /*0e00*/  STG.E [R22.64+0x900], R5 ;  /* 0x0009000516007986 */ /* 0x000fe2000c101904 */
[----:B------:R-:W-:Y:S05]  /*0e10*/  EXIT ;  /* 0x000000000000794d */ /* 0x000fea0003800000 */
.L_x_17:
        /* <DEDUP_REMOVED lines=14> */
.L_x_232:


//--------------------- .text._ZN4vllm26cross_device_reduce_2stageI13__nv_bfloat16Li6EEEvPNS_8RankDataENS_11RankSignalsEPNS_6SignalEPT_ii --------------------------
	.section	.text._ZN4vllm26cross_device_reduce_2stageI13__nv_bfloat16Li6EEEvPNS_8RankDataENS_11RankSignalsEPNS_6SignalEPT_ii,"ax",@progbits
	.sectioninfo	@"SHI_REGISTERS=79"
	.align	128
        .global         _ZN4vllm26cross_device_reduce_2stageI13__nv_bfloat16Li6EEEvPNS_8RankDataENS_11RankSignalsEPNS_6SignalEPT_ii
        .type           _ZN4vllm26cross_device_reduce_2stageI13__nv_bfloat16Li6EEEvPNS_8RankDataENS_11RankSignalsEPNS_6SignalEPT_ii,@function
        .size           _ZN4vllm26cross_device_reduce_2stageI13__nv_bfloat16Li6EEEvPNS_8RankDataENS_11RankSignalsEPNS_6SignalEPT_ii,(.L_x_233 - _ZN4vllm26cross_device_reduce_2stageI13__nv_bfloat16Li6EEEvPNS_8RankDataENS_11RankSignalsEPNS_6SignalEPT_ii)
        .other          _ZN4vllm26cross_device_reduce_2stageI13__nv_bfloat16Li6EEEvPNS_8RankDataENS_11RankSignalsEPNS_6SignalEPT_ii,@"STO_CUDA_ENTRY STV_DEFAULT"
_ZN4vllm26cross_device_reduce_2stageI13__nv_bfloat16Li6EEEvPNS_8RankDataENS_11RankSignalsEPNS_6SignalEPT_ii:
.text._ZN4vllm26cross_device_reduce_2stageI13__nv_bfloat16Li6EEEvPNS_8RankDataENS_11RankSignalsEPNS_6SignalEPT_ii:
[----:B------:R-:W-:Y:S02]  /*0000*/  MOV R1, c[0x0][0x28] ;  /* 0x00000a0000017a02 */ /* 0x000fe40000000f00 */
[----:B------:R-:W-:Y:S01]  /*0010*/  IMAD.MOV.U32 R3, RZ, RZ, 0x2aaaaaab ;  /* 0x2aaaaaabff037424 */ /* 0x000fe200078e00ff */
[----:B------:R-:W-:Y:S01]  /*0020*/  MOV R0, c[0x0][0x1c0] ;  /* 0x0000700000007a02 */ /* 0x000fe20000000f00 */
[----:B------:R-:W-:Y:S01]  /*0030*/  IMAD.MOV.U32 R8, RZ, RZ, c[0x0][0x170] ;  /* 0x00005c00ff087624 */ /* 0x000fe200078e00ff */
[----:B------:R-:W-:Y:S01]  /*0040*/  IADD3 R1, R1, -0x40, RZ ;  /* 0xffffffc001017810 */ /* 0x000fe20007ffe0ff */
[----:B------:R-:W-:Y:S01]  /*0050*/  IMAD.MOV.U32 R10, RZ, RZ, c[0x0][0x178] ;  /* 0x00005e00ff0a7624 */ /* 0x000fe200078e00ff */
[----:B------:R-:W-:Y:S01]  /*0060*/  MOV R9, c[0x0][0x174] ;  /* 0x00005d0000097a02 */ /* 0x000fe20000000f00 */
[----:B------:R-:W-:Y:S01]  /*0070*/  IMAD.HI R4, R3, c[0x0][0x1c0], RZ ;  /* 0x0000700003047a27 */ /* 0x000fe200078e02ff */
[----:B------:R-:W-:Y:S01]  /*0080*/  MOV R11, c[0x0][0x17c] ;  /* 0x00005f00000b7a02 */ /* 0x000fe20000000f00 */
[----:B------:R-:W0:Y:S01]  /*0090*/  S2R R2, SR_CTAID.X ;  /* 0x0000000000027919 */ /* 0x000e220000002500 */
[----:B------:R-:W-:Y:S01]  /*00a0*/  IADD3 R5, R0, 0x1, RZ ;  /* 0x0000000100057810 */ /* 0x000fe20007ffe0ff */
[----:B------:R-:W-:Y:S01]  /*00b0*/  HFMA2.MMA R29, -RZ, RZ, 0, 2.384185791015625e-07 ;  /* 0x00000004ff1d7435 */ /* 0x000fe200000001ff */
[----:B------:R-:W-:Y:S01]  /*00c0*/  LEA.HI R4, R4, R4, RZ, 0x1 ;  /* 0x0000000404047211 */ /* 0x000fe200078f08ff */
[----:B------:R1:W-:Y:S01]  /*00d0*/  STL.128 [R1], R8 ;  /* 0x0000000801007387 */ /* 0x0003e20000100c00 */
[C---:B------:R-:W-:Y:S01]  /*00e0*/  IADD3 R7, R0.reuse, 0x2, RZ ;  /* 0x0000000200077810 */ /* 0x040fe20007ffe0ff */
[----:B------:R-:W-:Y:S01]  /*00f0*/  IMAD.HI R6, R5, 0x2aaaaaab, RZ ;  /* 0x2aaaaaab05067827 */ /* 0x000fe200078e02ff */
[----:B------:R-:W-:Y:S01]  /*0100*/  IADD3 R66, R0, 0x5, RZ ;  /* 0x0000000500427810 */ /* 0x000fe20007ffe0ff */
[----:B------:R-:W-:Y:S01]  /*0110*/  ULDC.64 UR8, c[0x0][0x118] ;  /* 0x0000460000087ab9 */ /* 0x000fe20000000a00 */
[----:B------:R-:W-:Y:S01]  /*0120*/  MOV R13, c[0x0][0x184] ;  /* 0x00006100000d7a02 */ /* 0x000fe20000000f00 */
[----:B------:R-:W-:Y:S01]  /*0130*/  IMAD.MOV.U32 R53, RZ, RZ, 0x8 ;  /* 0x00000008ff357424 */ /* 0x000fe200078e00ff */
[----:B------:R-:W-:Y:S01]  /*0140*/  LEA.HI R58, R6, R6, RZ, 0x1 ;  /* 0x00000006063a7211 */ /* 0x000fe200078f08ff */
[----:B------:R-:W-:Y:S01]  /*0150*/  IMAD.MOV.U32 R12, RZ, RZ, c[0x0][0x180] ;  /* 0x00006000ff0c7624 */ /* 0x000fe200078e00ff */
[----:B------:R-:W-:Y:S01]  /*0160*/  MOV R15, c[0x0][0x18c] ;  /* 0x00006300000f7a02 */ /* 0x000fe20000000f00 */
[----:B------:R-:W-:Y:S01]  /*0170*/  IMAD.MOV.U32 R14, RZ, RZ, c[0x0][0x188] ;  /* 0x00006200ff0e7624 */ /* 0x000fe200078e00ff */
[----:B------:R-:W-:Y:S01]  /*0180*/  MOV R17, c[0x0][0x194] ;  /* 0x0000650000117a02 */ /* 0x000fe20000000f00 */
[----:B------:R-:W-:Y:S01]  /*0190*/  IMAD R58, R58, -0x6, R5 ;  /* 0xfffffffa3a3a7824 */ /* 0x000fe200078e0205 */
[----:B------:R-:W-:Y:S01]  /*01a0*/  MOV R19, c[0x0][0x19c] ;  /* 0x0000670000137a02 */ /* 0x000fe20000000f00 */
[----:B------:R-:W-:Y:S01]  /*01b0*/  IMAD.MOV.U32 R16, RZ, RZ, c[0x0][0x190] ;  /* 0x00006400ff107624 */ /* 0x000fe200078e00ff */
[----:B------:R-:W-:Y:S01]  /*01c0*/  MOV R21, c[0x0][0x1a4] ;  /* 0x0000690000157a02 */ /* 0x000fe20000000f00 */
[----:B-1----:R-:W-:Y:S01]  /*01d0*/  IMAD.MOV.U32 R11, RZ, RZ, -0x6 ;  /* 0xfffffffaff0b7424 */ /* 0x002fe200078e00ff */
[C---:B------:R-:W-:Y:S01]  /*01e0*/  IADD3 R9, R0.reuse, 0x3, RZ ;  /* 0x0000000300097810 */ /* 0x040fe20007ffe0ff */
[----:B------:R-:W-:Y:S01]  /*01f0*/  IMAD.HI R8, R7, 0x2aaaaaab, RZ ;  /* 0x2aaaaaab07087827 */ /* 0x000fe200078e02ff */
[----:B------:R-:W-:Y:S01]  /*0200*/  IADD3 R10, R0, 0x4, RZ ;  /* 0x00000004000a7810 */ /* 0x000fe20007ffe0ff */
[----:B------:R1:W-:Y:S01]  /*0210*/  STL.128 [R1+0x10], R12 ;  /* 0x0000100c01007387 */ /* 0x0003e20000100c00 */
[----:B------:R-:W-:Y:S01]  /*0220*/  MOV R23, c[0x0][0x1ac] ;  /* 0x00006b0000177a02 */ /* 0x000fe20000000f00 */
[----:B------:R-:W-:Y:S01]  /*0230*/  IMAD R56, R4, R11, c[0x0][0x1c0] ;  /* 0x0000700004387624 */ /* 0x000fe200078e020b */
[----:B------:R-:W-:Y:S01]  /*0240*/  LEA.HI R60, R8, R8, RZ, 0x1 ;  /* 0x00000008083c7211 */ /* 0x000fe200078f08ff */
[----:B------:R-:W-:-:S04]  /*0250*/  IMAD.HI R4, R9, 0x2aaaaaab, RZ ;  /* 0x2aaaaaab09047827 */ /* 0x000fc800078e02ff */
[----:B------:R-:W-:Y:S01]  /*0260*/  IMAD.HI R6, R10, 0x2aaaaaab, RZ ;  /* 0x2aaaaaab0a067827 */ /* 0x000fe200078e02ff */
[----:B------:R-:W-:-:S03]  /*0270*/  LEA.HI R62, R4, R4, RZ, 0x1 ;  /* 0x00000004043e7211 */ /* 0x000fc600078f08ff */
[----:B------:R-:W-:Y:S01]  /*0280*/  IMAD.HI R4, R66, 0x2aaaaaab, RZ ;  /* 0x2aaaaaab42047827 */ /* 0x000fe200078e02ff */
[----:B------:R-:W-:-:S03]  /*0290*/  LEA.HI R5, R6, R6, RZ, 0x1 ;  /* 0x0000000606057211 */ /* 0x000fc600078f08ff */
[----:B------:R-:W-:Y:S02]  /*02a0*/  IMAD R60, R60, -0x6, R7 ;  /* 0xfffffffa3c3c7824 */ /* 0x000fe400078e0207 */
[----:B------:R-:W-:Y:S01]  /*02b0*/  IMAD R64, R5, -0x6, R10 ;  /* 0xfffffffa05407824 */ /* 0x000fe200078e020a */
[----:B------:R-:W-:Y:S01]  /*02c0*/  LEA.HI R5, R4, R4, RZ, 0x1 ;  /* 0x0000000404057211 */ /* 0x000fe200078f08ff */
[----:B------:R-:W-:Y:S02]  /*02d0*/  IMAD R62, R62, -0x6, R9 ;  /* 0xfffffffa3e3e7824 */ /* 0x000fe400078e0209 */
[----:B0-----:R-:W-:-:S04]  /*02e0*/  IMAD.WIDE.U32 R28, R2, R29, c[0x0][0x1b0] ;  /* 0x00006c00021c7625 */ /* 0x001fc800078e001d */
[----:B------:R-:W-:Y:S01]  /*02f0*/  IMAD R66, R5, -0x6, R66 ;  /* 0xfffffffa05427824 */ /* 0x000fe200078e0242 */
[C---:B------:R-:W-:Y:S01]  /*0300*/  LEA R32, R56.reuse, R1, 0x3 ;  /* 0x0000000138207211 */ /* 0x040fe200078e18ff */
[----:B------:R-:W-:Y:S01]  /*0310*/  IMAD.WIDE R30, R56, R53, c[0x0][0x160] ;  /* 0x00005800381e7625 */ /* 0x000fe200078e0235 */
[-C--:B------:R-:W-:Y:S01]  /*0320*/  LEA R36, R60, R1.reuse, 0x3 ;  /* 0x000000013c247211 */ /* 0x080fe200078e18ff */
[----:B------:R-:W2:Y:S01]  /*0330*/  LDG.E R4, [R28.64+0x900] ;  /* 0x000900081c047981 */ /* 0x000ea2000c1e1900 */
[----:B------:R-:W-:Y:S01]  /*0340*/  LEA R40, R64, R1, 0x3 ;  /* 0x0000000140287211 */ /* 0x000fe200078e18ff */
[-C--:B------:R-:W-:Y:S02]  /*0350*/  IMAD.WIDE R44, R58, R53.reuse, c[0x0][0x160] ;  /* 0x000058003a2c7625 */ /* 0x080fe400078e0235 */
[----:B------:R-:W5:Y:S02]  /*0360*/  LDG.E.64 R30, [R30.64] ;  /* 0x000000081e1e7981 */ /* 0x000f64000c1e1b00 */
[----:B------:R-:W-:-:S02]  /*0370*/  IMAD.WIDE R46, R60, R53, c[0x0][0x160] ;  /* 0x000058003c2e7625 */ /* 0x000fc400078e0235 */
[----:B------:R-:W5:Y:S02]  /*0380*/  LDG.E.64 R44, [R44.64] ;  /* 0x000000082c2c7981 */ /* 0x000f64000c1e1b00 */
[-C--:B------:R-:W-:Y:S02]  /*0390*/  IMAD.WIDE R48, R62, R53.reuse, c[0x0][0x160] ;  /* 0x000058003e307625 */ /* 0x080fe400078e0235 */
[----:B------:R-:W5:Y:S02]  /*03a0*/  LDG.E.64 R46, [R46.64] ;  /* 0x000000082e2e7981 */ /* 0x000f64000c1e1b00 */
[----:B------:R-:W-:Y:S02]  /*03b0*/  IMAD.WIDE R50, R64, R53, c[0x0][0x160] ;  /* 0x0000580040327625 */ /* 0x000fe400078e0235 */
[----:B------:R-:W5:Y:S02]  /*03c0*/  LDG.E.64 R48, [R48.64] ;  /* 0x0000000830307981 */ /* 0x000f64000c1e1b00 */
[----:B------:R-:W-:-:S02]  /*03d0*/  IMAD.MOV.U32 R18, RZ, RZ, c[0x0][0x198] ;  /* 0x00006600ff127624 */ /* 0x000fc400078e00ff */
[----:B------:R-:W-:Y:S01]  /*03e0*/  IMAD.MOV.U32 R20, RZ, RZ, c[0x0][0x1a0] ;  /* 0x00006800ff147624 */ /* 0x000fe200078e00ff */
[----:B------:R-:W5:Y:S01]  /*03f0*/  LDG.E.64 R50, [R50.64] ;  /* 0x0000000832327981 */ /* 0x000f62000c1e1b00 */
[----:B------:R-:W-:Y:S02]  /*0400*/  IMAD.MOV.U32 R22, RZ, RZ, c[0x0][0x1a8] ;  /* 0x00006a00ff167624 */ /* 0x000fe400078e00ff */
[--C-:B------:R-:W-:Y:S01]  /*0410*/  IMAD R34, R58, 0x8, R1.reuse ;  /* 0x000000083a227824 */ /* 0x100fe200078e0201 */
[----:B------:R1:W-:Y:S01]  /*0420*/  STL.128 [R1+0x20], R16 ;  /* 0x0000201001007387 */ /* 0x0003e20000100c00 */
[--C-:B------:R-:W-:Y:S02]  /*0430*/  IMAD R38, R62, 0x8, R1.reuse ;  /* 0x000000083e267824 */ /* 0x100fe400078e0201 */
[C---:B------:R-:W-:Y:S01]  /*0440*/  IMAD R42, R66.reuse, 0x8, R1 ;  /* 0x00000008422a7824 */ /* 0x040fe200078e0201 */
[----:B------:R1:W-:Y:S01]  /*0450*/  STL.128 [R1+0x30], R20 ;  /* 0x0000301401007387 */ /* 0x0003e20000100c00 */
[----:B------:R-:W-:-:S03]  /*0460*/  IMAD.WIDE R52, R66, R53, c[0x0][0x160] ;  /* 0x0000580042347625 */ /* 0x000fc600078e0235 */
[----:B------:R-:W5:Y:S04]  /*0470*/  LDL.64 R32, [R32] ;  /* 0x0000000020207983 */ /* 0x000f680000100a00 */
[----:B------:R-:W5:Y:S04]  /*0480*/  LDL.64 R34, [R34] ;  /* 0x0000000022227983 */ /* 0x000f680000100a00 */
[----:B------:R-:W5:Y:S04]  /*0490*/  LDL.64 R36, [R36] ;  /* 0x0000000024247983 */ /* 0x000f680000100a00 */
[----:B------:R-:W5:Y:S04]  /*04a0*/  LDL.64 R38, [R38] ;  /* 0x0000000026267983 */ /* 0x000f680000100a00 */
[----:B------:R-:W5:Y:S04]  /*04b0*/  LDL.64 R40, [R40] ;  /* 0x0000000028287983 */ /* 0x000f680000100a00 */
[----:B------:R-:W5:Y:S04]  /*04c0*/  LDL.64 R42, [R42] ;  /* 0x000000002a2a7983 */ /* 0x000f680000100a00 */
[----:B------:R-:W5:Y:S04]  /*04d0*/  LDG.E.64 R52, [R52.64] ;  /* 0x0000000834347981 */ /* 0x000f68000c1e1b00 */
[----:B------:R-:W0:Y:S01]  /*04e0*/  S2R R57, SR_TID.X ;  /* 0x0000000000397919 */ /* 0x000e220000002100 */
[----:B------:R-:W-:Y:S01]  /*04f0*/  IMAD.HI R59, R3, c[0x0][0x1c4], RZ ;  /* 0x00007100033b7a27 */ /* 0x000fe200078e02ff */
[----:B0-----:R-:W-:-:S02]  /*0500*/  ISETP.GT.U32.AND P0, PT, R57, 0x5, PT ;  /* 0x000000053900780c */ /* 0x001fc40003f04070 */
[----:B------:R-:W-:Y:S02]  /*0510*/  LEA R3, R57, R1, 0x3 ;  /* 0x0000000139037211 */ /* 0x000fe400078e18ff */
[----:B--2---:R-:W-:-:S09]  /*0520*/  IADD3 R9, R4, 0x1, RZ ;  /* 0x0000000104097810 */ /* 0x004fd20007ffe0ff */
[----:B------:R-:W-:Y:S05]  /*0530*/  @P0 BRA `(.L_x_18) ;  /* 0x000000b000000947 */ /* 0x000fea0003800000 */
[----:B-1----:R-:W2:Y:S01]  /*0540*/  LDL.64 R4, [R3] ;  /* 0x0000000003047983 */ /* 0x002ea20000100a00 */
[----:B------:R-:W-:-:S04]  /*0550*/  IMAD.MOV.U32 R7, RZ, RZ, 0x20 ;  /* 0x00000020ff077424 */ /* 0x000fc800078e00ff */
[----:B------:R-:W-:-:S06]  /*0560*/  IMAD.WIDE.U32 R6, R2, R7, c[0x0][0x1b0] ;  /* 0x00006c0002067625 */ /* 0x000fcc00078e0007 */
[----:B------:R-:W-:-:S04]  /*0570*/  IMAD.WIDE.U32 R6, R57, 0x4, R6 ;  /* 0x0000000439067825 */ /* 0x000fc800078e0006 */
[----:B--2---:R-:W-:-:S06]  /*0580*/  IMAD.WIDE.U32 R4, R2, 0x20, R4 ;  /* 0x0000002002047825 */ /* 0x004fcc00078e0004 */
[----:B------:R-:W-:-:S05]  /*0590*/  IMAD.WIDE R4, R0, 0x4, R4 ;  /* 0x0000000400047825 */ /* 0x000fca00078e0204 */
[----:B------:R0:W-:Y:S02]  /*05a0*/  STG.E.STRONG.SYS [R4.64], R9 ;  /* 0x0000000904007986 */ /* 0x0001e4000c115908 */
.L_x_19:
[----:B0-----:R-:W2:Y:S01]  /*05b0*/  LDG.E.STRONG.SYS R4, [R6.64] ;  /* 0x0000000806047981 */ /* 0x001ea2000c1f5900 */
[----:B------:R-:W-:Y:S01]  /*05c0*/  YIELD ;  /* 0x0000000000007946 */ /* 0x000fe20003800000 */
[----:B--2---:R-:W-:-:S13]  /*05d0*/  ISETP.NE.AND P1, PT, R4, R9, PT ;  /* 0x000000090400720c */ /* 0x004fda0003f25270 */
[----:B------:R-:W-:Y:S05]  /*05e0*/  @P1 BRA `(.L_x_19) ;  /* 0xffffffc000001947 */ /* 0x000fea000383ffff */
.L_x_18:
[----:B-1----:R-:W-:Y:S01]  /*05f0*/  WARPSYNC 0xffffffff ;  /* 0xffffffff00007948 */ /* 0x002fe20003800000 */
[----:B------:R-:W-:-:S03]  /*0600*/  LEA.HI R59, R59, R59, RZ, 0x1 ;  /* 0x0000003b3b3b7211 */ /* 0x000fc600078f08ff */
[----:B------:R-:W-:Y:S01]  /*0610*/  BAR.SYNC.DEFER_BLOCKING 0x0 ;  /* 0x0000000000007b1d */ /* 0x000fe20000010000 */
[----:B------:R-:W-:Y:S01]  /*0620*/  ISETP.NE.AND P1, PT, R57, RZ, PT ;  /* 0x000000ff3900720c */ /* 0x000fe20003f25270 */
[----:B------:R-:W-:Y:S01]  /*0630*/  IMAD R61, R59, c[0x0][0x1c0], R59 ;  /* 0x000070003b3d7a24 */ /* 0x000fe200078e023b */
[----:B------:R-:W-:Y:S01]  /*0640*/  ISETP.NE.AND P2, PT, R0, 0x5, PT ;  /* 0x000000050000780c */ /* 0x000fe20003f45270 */
[----:B------:R-:W-:Y:S02]  /*0650*/  IMAD R68, R2, c[0x0][0x0], R57 ;  /* 0x0000000002447a24 */ /* 0x000fe400078e0239 */
[----:B------:R-:W-:Y:S01]  /*0660*/  BSSY B0, `(.L_x_20) ;  /* 0x0000078000007945 */ /* 0x000fe20003800000 */
[----:B------:R-:W-:Y:S01]  /*0670*/  SEL R61, R61, c[0x0][0x1c4], P2 ;  /* 0x000071003d3d7a07 */ /* 0x000fe20001000000 */
[----:B------:R-:W-:-:S05]  /*0680*/  IMAD R63, R59, c[0x0][0x1c0], R68 ;  /* 0x000070003b3f7a24 */ /* 0x000fca00078e0244 */
[----:B------:R-:W-:Y:S01]  /*0690*/  ISETP.GE.AND P2, PT, R63, R61, PT ;  /* 0x0000003d3f00720c */ /* 0x000fe20003f46270 */
[----:B------:R0:W-:-:S12]  /*06a0*/  @!P1 STG.E [R28.64+0x900], R9 ;  /* 0x000900091c009986 */ /* 0x0001d8000c101908 */
[----:B------:R-:W-:Y:S05]  /*06b0*/  @P2 BRA `(.L_x_21) ;  /* 0x0000072000002947 */ /* 0x000fea0003800000 */
[----:B-----5:R-:W-:-:S04]  /*06c0*/  IADD3 R54, P2, R32, 0xa00, RZ ;  /* 0x00000a0020367810 */ /* 0x020fc80007f5e0ff */
[----:B------:R-:W-:Y:S02]  /*06d0*/  IADD3.X R55, RZ, R33, RZ, P2, !PT ;  /* 0x00000021ff377210 */ /* 0x000fe400017fe4ff */
.L_x_22:
[----:B0-----:R-:W-:-:S04]  /*06e0*/  IMAD.WIDE R4, R63, 0x10, R30 ;  /* 0x000000103f047825 */ /* 0x001fc800078e021e */
[C---:B0-----:R-:W-:Y:S02]  /*06f0*/  IMAD.WIDE R8, R63.reuse, 0x10, R44 ;  /* 0x000000103f087825 */ /* 0x041fe400078e022c */
[----:B------:R-:W2:Y:S02]  /*0700*/  LD.E.128 R4, [R4.64] ;  /* 0x0000000804047980 */ /* 0x000ea4000c101d00 */
[C---:B------:R-:W-:Y:S02]  /*0710*/  IMAD.WIDE R12, R63.reuse, 0x10, R46 ;  /* 0x000000103f0c7825 */ /* 0x040fe400078e022e */
[----:B------:R-:W3:Y:S02]  /*0720*/  LD.E.128 R8, [R8.64] ;  /* 0x0000000808087980 */ /* 0x000ee4000c101d00 */
[C---:B------:R-:W-:Y:S02]  /*0730*/  IMAD.WIDE R16, R63.reuse, 0x10, R48 ;  /* 0x000000103f107825 */ /* 0x040fe400078e0230 */
[----:B------:R-:W4:Y:S02]  /*0740*/  LD.E.128 R12, [R12.64] ;  /* 0x000000080c0c7980 */ /* 0x000f24000c101d00 */
[----:B------:R-:W-:-:S02]  /*0750*/  IMAD.WIDE R20, R63, 0x10, R50 ;  /* 0x000000103f147825 */ /* 0x000fc400078e0232 */
[----:B------:R-:W5:Y:S02]  /*0760*/  LD.E.128 R16, [R16.64] ;  /* 0x0000000810107980 */ /* 0x000f64000c101d00 */
[----:B------:R-:W-:Y:S02]  /*0770*/  IMAD.WIDE R24, R63, 0x10, R52 ;  /* 0x000000103f187825 */ /* 0x000fe400078e0234 */
[----:B------:R-:W4:Y:S04]  /*0780*/  LD.E.128 R20, [R20.64] ;  /* 0x0000000814147980 */ /* 0x000f28000c101d00 */
[----:B------:R-:W4:Y:S01]  /*0790*/  LD.E.128 R24, [R24.64] ;  /* 0x0000000818187980 */ /* 0x000f22000c101d00 */
[--C-:B--2---:R-:W-:Y:S02]  /*07a0*/  PRMT R65, RZ, 0x5410, R4.reuse ;  /* 0x00005410ff417816 */ /* 0x104fe40000000004 */
[----:B------:R-:W-:-:S02]  /*07b0*/  PRMT R67, RZ, 0x7610, R4 ;  /* 0x00007610ff437816 */ /* 0x000fc40000000004 */
[--C-:B------:R-:W-:Y:S02]  /*07c0*/  PRMT R4, RZ, 0x5410, R5.reuse ;  /* 0x00005410ff047816 */ /* 0x100fe40000000005 */
[----:B------:R-:W-:Y:S02]  /*07d0*/  PRMT R69, RZ, 0x7610, R5 ;  /* 0x00007610ff457816 */ /* 0x000fe40000000005 */
[--C-:B------:R-:W-:Y:S02]  /*07e0*/  PRMT R5, RZ, 0x5410, R6.reuse ;  /* 0x00005410ff057816 */ /* 0x100fe40000000006 */
[----:B------:R-:W-:Y:S02]  /*07f0*/  PRMT R70, RZ, 0x7610, R6 ;  /* 0x00007610ff467816 */ /* 0x000fe40000000006 */
[----:B------:R-:W-:Y:S02]  /*0800*/  PRMT R6, RZ, 0x5410, R7 ;  /* 0x00005410ff067816 */ /* 0x000fe40000000007 */
[----:B---3--:R-:W-:-:S02]  /*0810*/  PRMT R71, RZ, 0x5410, R9 ;  /* 0x00005410ff477816 */ /* 0x008fc40000000009 */
[----:B------:R-:W-:Y:S02]  /*0820*/  PRMT R74, RZ, 0x7610, R9 ;  /* 0x00007610ff4a7816 */ /* 0x000fe40000000009 */
        /* <DEDUP_REMOVED lines=8> */
[----:B------:R-:W-:-:S02]  /*08b0*/  PRMT R10, RZ, 0x7610, R11 ;  /* 0x00007610ff0a7816 */ /* 0x000fc4000000000b */
[--C-:B------:R-:W-:Y:S01]  /*08c0*/  PRMT R72, RZ, 0x5410, R8.reuse ;  /* 0x00005410ff487816 */ /* 0x100fe20000000008 */
[----:B------:R-:W-:Y:S01]  /*08d0*/  FADD.FTZ R6, R6, R9 ;  /* 0x0000000906067221 */ /* 0x000fe20000010000 */
        /* <DEDUP_REMOVED lines=18> */
[----:B-----5:R-:W-:Y:S01]  /*0a00*/  PRMT R11, RZ, 0x5410, R17 ;  /* 0x00005410ff0b7816 */ /* 0x020fe20000000011 */
[----:B------:R-:W-:Y:S01]  /*0a10*/  FADD.FTZ R7, R7, R14 ;  /* 0x0000000e07077221 */ /* 0x000fe20000010000 */
[--C-:B------:R-:W-:Y:S01]  /*0a20*/  PRMT R9, RZ, 0x7610, R16.reuse ;  /* 0x00007610ff097816 */ /* 0x100fe20000000010 */
        /* <DEDUP_REMOVED lines=36> */
[----:B------:R-:W-:Y:S01]  /*0c70*/  IMAD.MOV R8, RZ, RZ, -R59 ;  /* 0x000000ffff087224 */ /* 0x000fe200078e0a3b */
        /* <DEDUP_REMOVED lines=8> */
[----:B------:R-:W-:Y:S01]  /*0d00*/  F2FP.BF16.PACK_AB R4, R11, R10 ;  /* 0x0000000a0b04723e */ /* 0x000fe200000010ff */
[----:B------:R-:W-:Y:S01]  /*0d10*/  FADD.FTZ R13, R13, R26 ;  /* 0x0000001a0d0d7221 */ /* 0x000fe20000010000 */
[----:B------:R-:W-:Y:S01]  /*0d20*/  F2FP.BF16.PACK_AB R5, R12, R15 ;  /* 0x0000000f0c05723e */ /* 0x000fe200000010ff */
[----:B------:R-:W-:Y:S01]  /*0d30*/  FADD.FTZ R17, R6, R17 ;  /* 0x0000001106117221 */ /* 0x000fe20000010000 */
[----:B------:R-:W-:Y:S01]  /*0d40*/  MOV R10, c[0x0][0xc] ;  /* 0x00000300000a7a02 */ /* 0x000fe20000000f00 */
[----:B------:R-:W-:Y:S01]  /*0d50*/  FADD.FTZ R16, R7, R16 ;  /* 0x0000001007107221 */ /* 0x000fe20000010000 */
[----:B------:R-:W-:Y:S01]  /*0d60*/  F2FP.BF16.PACK_AB R6, R13, R14 ;  /* 0x0000000e0d06723e */ /* 0x000fe200000010ff */
[----:B------:R-:W-:-:S02]  /*0d70*/  IMAD R9, R8, c[0x0][0x1c0], R63 ;  /* 0x0000700008097a24 */ /* 0x000fc400078e023f */
[----:B------:R-:W-:Y:S01]  /*0d80*/  IMAD R63, R10, c[0x0][0x0], R63 ;  /* 0x000000000a3f7a24 */ /* 0x000fe200078e023f */
[----:B------:R-:W-:Y:S01]  /*0d90*/  F2FP.BF16.PACK_AB R7, R16, R17 ;  /* 0x000000111007723e */ /* 0x000fe200000010ff */
[----:B------:R-:W-:-:S03]  /*0da0*/  IMAD.WIDE R8, R9, 0x10, R54 ;  /* 0x0000001009087825 */ /* 0x000fc600078e0236 */
[----:B------:R-:W-:Y:S02]  /*0db0*/  ISETP.GE.AND P2, PT, R63, R61, PT ;  /* 0x0000003d3f00720c */ /* 0x000fe40003f46270 */
[----:B------:R0:W-:Y:S11]  /*0dc0*/  ST.E.128 [R8.64], R4 ;  /* 0x0000000408007985 */ /* 0x0001f6000c101d08 */
[----:B------:R-:W-:Y:S05]  /*0dd0*/  @!P2 BRA `(.L_x_22) ;  /* 0xfffff9000000a947 */ /* 0x000fea000383ffff */
.L_x_21:
[----:B------:R-:W-:Y:S05]  /*0de0*/  BSYNC B0 ;  /* 0x0000000000007941 */ /* 0x000fea0003800000 */
.L_x_20:
        /* <DEDUP_REMOVED lines=13> */
.L_x_24:
[----:B------:R-:W2:Y:S01]  /*0ec0*/  LDG.E.STRONG.SYS R0, [R2.64+0x480] ;  /* 0x0004800802007981 */ /* 0x000ea2000c1f5900 */
[----:B------:R-:W-:Y:S01]  /*0ed0*/  YIELD ;  /* 0x0000000000007946 */ /* 0x000fe20003800000 */
[----:B--2---:R-:W-:Y:S01]  /*0ee0*/  ISETP.NE.AND P0, PT, R0, R7, PT ;  /* 0x000000070000720c */ /* 0x004fe20003f05270 */
[----:B------:R-:W-:-:S12]  /*0ef0*/  CCTL.IVALL ;  /* 0x00000000ff00798f */ /* 0x000fd80002000000 */
[----:B------:R-:W-:Y:S05]  /*0f00*/  @P0 BRA `(.L_x_24) ;  /* 0xffffffb000000947 */ /* 0x000fea000383ffff */
.L_x_23:
[----:B------:R-:W-:Y:S02]  /*0f10*/  WARPSYNC 0xffffffff ;  /* 0xffffffff00007948 */ /* 0x000fe40003800000 */
[----:B------:R-:W-:Y:S01]  /*0f20*/  ULDC UR6, c[0x0][0x1c4] ;  /* 0x0000710000067ab9 */ /* 0x000fe20000000800 */
[----:B------:R-:W-:Y:S01]  /*0f30*/  BAR.SYNC.DEFER_BLOCKING 0x0 ;  /* 0x0000000000007b1d */ /* 0x000fe20000010000 */
[----:B------:R-:W-:-:S04]  /*0f40*/  UIMAD.WIDE UR4, UR6, 0x2aaaaaab, URZ ;  /* 0x2aaaaaab060478a5 */ /* 0x000fc8000f8e023f */
[----:B------:R-:W-:-:S04]  /*0f50*/  ULEA.HI UR5, UR5, UR5, URZ, 0x1 ;  /* 0x0000000505057291 */ /* 0x000fc8000f8f083f */
[----:B------:R-:W-:-:S06]  /*0f60*/  UIMAD UR5, UR5, -0x5, UR6 ;  /* 0xfffffffb050578a4 */ /* 0x000fcc000f8e0206 */
[----:B------:R-:W-:Y:S01]  /*0f70*/  ISETP.GE.AND P0, PT, R68, UR5, PT ;  /* 0x0000000544007c0c */ /* 0x000fe2000bf06270 */
[----:B------:R1:W-:-:S12]  /*0f80*/  @!P1 STG.E [R28.64+0x900], R7 ;  /* 0x000900071c009986 */ /* 0x0003d8000c101908 */
[----:B------:R-:W-:Y:S05]  /*0f90*/  @P0 EXIT ;  /* 0x000000000000094d */ /* 0x000fea0003800000 */
[----:B------:R-:W-:Y:S01]  /*0fa0*/  HFMA2.MMA R3, -RZ, RZ, 0, 9.5367431640625e-07 ;  /* 0x00000010ff037435 */ /* 0x000fe200000001ff */
[----:B-----5:R-:W-:Y:S01]  /*0fb0*/  MOV R31, c[0x0][0xc] ;  /* 0x00000300001f7a02 */ /* 0x020fe20000000f00 */
[C-C-:B------:R-:W-:Y:S01]  /*0fc0*/  IMAD R19, R59.reuse, R66, R68.reuse ;  /* 0x000000423b137224 */ /* 0x140fe200078e0244 */
[----:B------:R-:W-:Y:S01]  /*0fd0*/  MOV R17, c[0x0][0x1bc] ;  /* 0x00006f0000117a02 */ /* 0x000fe20000000f00 */
[C-C-:B------:R-:W-:Y:S02]  /*0fe0*/  IMAD R21, R59.reuse, R64, R68.reuse ;  /* 0x000000403b157224 */ /* 0x140fe400078e0244 */
[C-C-:B------:R-:W-:Y:S02]  /*0ff0*/  IMAD R23, R59.reuse, R62, R68.reuse ;  /* 0x0000003e3b177224 */ /* 0x140fe400078e0244 */
[C-C-:B------:R-:W-:Y:S02]  /*1000*/  IMAD R25, R59.reuse, R60, R68.reuse ;  /* 0x0000003c3b197224 */ /* 0x140fe400078e0244 */
[----:B------:R-:W-:-:S02]  /*1010*/  IMAD R27, R59, R58, R68 ;  /* 0x0000003a3b1b7224 */ /* 0x000fc400078e0244 */
[----:B-1----:R-:W-:Y:S02]  /*1020*/  IMAD R29, R59, R56, R68 ;  /* 0x000000383b1d7224 */ /* 0x002fe400078e0244 */
[----:B------:R-:W-:Y:S02]  /*1030*/  IMAD.MOV.U32 R16, RZ, RZ, c[0x0][0x1b8] ;  /* 0x00006e00ff107624 */ /* 0x000fe400078e00ff */
[----:B------:R-:W-:Y:S02]  /*1040*/  IMAD R31, R31, c[0x0][0x0], RZ ;  /* 0x000000001f1f7a24 */ /* 0x000fe400078e02ff */
[----:B------:R-:W-:-:S04]  /*1050*/  IMAD.WIDE R2, R68, R3, c[0x2][0x0] ;  /* 0x0080000044027625 */ /* 0x000fc800078e0203 */
.L_x_25:
[----:B------:R-:W-:-:S04]  /*1060*/  ISETP.GE.AND P0, PT, R68, R59, PT ;  /* 0x0000003b4400720c */ /* 0x000fc80003f06270 */
[----:B------:R-:W-:-:S13]  /*1070*/  ISETP.NE.AND P2, PT, R56, 0x5, P0 ;  /* 0x000000053800780c */ /* 0x000fda0000745270 */
[----:B01----:R-:W-:-:S04]  /*1080*/  @!P2 IADD3 R4, P1, R32, R2, RZ ;  /* 0x000000022004a210 */ /* 0x003fc80007f3e0ff */
[----:B------:R-:W-:-:S06]  /*1090*/  @!P2 IADD3.X R5, R33, R3, RZ, P1, !PT ;  /* 0x000000032105a210 */ /* 0x000fcc0000ffe4ff */
[----:B------:R-:W2:Y:S01]  /*10a0*/  @!P2 LD.E.128 R4, [R4.64] ;  /* 0x000000080404a980 */ /* 0x000ea2000c101d00 */
[----:B------:R-:W-:Y:S01]  /*10b0*/  ISETP.NE.AND P1, PT, R58, 0x5, P0 ;  /* 0x000000053a00780c */ /* 0x000fe20000725270 */
[----:B------:R-:W-:-:S12]  /*10c0*/  @!P2 IMAD.WIDE R44, R29, 0x10, R16 ;  /* 0x000000101d2ca825 */ /* 0x000fd800078e0210 */
[----:B------:R-:W-:-:S05]  /*10d0*/  @!P1 IADD3 R8, P3, R34, R2, RZ ;  /* 0x0000000222089210 */ /* 0x000fca0007f7e0ff */
[----:B------:R-:W-:Y:S01]  /*10e0*/  @!P1 IMAD.X R9, R35, 0x1, R3, P3 ;  /* 0x0000000123099824 */ /* 0x000fe200018e0603 */
        /* <DEDUP_REMOVED lines=10> */
[----:B------:R-:W-:-:S04]  /*1190*/  @!P1 IADD3 R48, P3, R38, R2, RZ ;  /* 0x0000000226309210 */ /* 0x000fc80007f7e0ff */
[----:B------:R-:W-:Y:S01]  /*11a0*/  @!P1 IADD3.X R49, R39, R3, RZ, P3, !PT ;  /* 0x0000000327319210 */ /* 0x000fe20001ffe4ff */
[----:B--2---:R0:W-:Y:S04]  /*11b0*/  @!P2 STG.E.128 [R44.64], R12 ;  /* 0x0000000c2c00a986 */ /* 0x0041e8000c101d08 */
[----:B------:R-:W2:Y:S01]  /*11c0*/  @!P1 LD.E.128 R4, [R48.64] ;  /* 0x0000000830049980 */ /* 0x000ea2000c101d00 */
[----:B------:R-:W-:Y:S01]  /*11d0*/  ISETP.NE.AND P2, PT, R64, 0x5, P0 ;  /* 0x000000054000780c */ /* 0x000fe20000745270 */
[----:B-1----:R-:W-:-:S12]  /*11e0*/  @!P1 IMAD.WIDE R46, R23, 0x10, R16 ;  /* 0x00000010172e9825 */ /* 0x002fd800078e0210 */
[----:B------:R-:W-:-:S05]  /*11f0*/  @!P2 IADD3 R50, P3, R40, R2, RZ ;  /* 0x000000022832a210 */ /* 0x000fca0007f7e0ff */
[----:B------:R-:W-:Y:S01]  /*1200*/  @!P2 IMAD.X R51, R41, 0x1, R3, P3 ;  /* 0x000000012933a824 */ /* 0x000fe200018e0603 */
[----:B------:R-:W-:Y:S01]  /*1210*/  ISETP.NE.AND P0, PT, R66, 0x5, P0 ;  /* 0x000000054200780c */ /* 0x000fe20000705270 */
[----:B--2---:R1:W-:Y:S04]  /*1220*/  @!P1 STG.E.128 [R46.64], R4 ;  /* 0x000000042e009986 */ /* 0x0043e8000c101d08 */
[----:B------:R-:W2:Y:S08]  /*1230*/  @!P2 LD.E.128 R8, [R50.64] ;  /* 0x000000083208a980 */ /* 0x000eb0000c101d00 */
[----:B------:R-:W-:Y:S01]  /*1240*/  @!P0 IADD3 R52, P1, R42, R2, RZ ;  /* 0x000000022a348210 */ /* 0x000fe20007f3e0ff */
[----:B0-----:R-:W-:-:S03]  /*1250*/  @!P2 IMAD.WIDE R44, R21, 0x10, R16 ;  /* 0x00000010152ca825 */ /* 0x001fc600078e0210 */
[----:B------:R-:W-:Y:S02]  /*1260*/  @!P0 IADD3.X R53, R43, R3, RZ, P1, !PT ;  /* 0x000000032b358210 */ /* 0x000fe40000ffe4ff */
[----:B--2---:R1:W-:Y:S04]  /*1270*/  @!P2 STG.E.128 [R44.64], R8 ;  /* 0x000000082c00a986 */ /* 0x0043e8000c101d08 */
[----:B------:R-:W2:Y:S01]  /*1280*/  @!P0 LD.E.128 R12, [R52.64] ;  /* 0x00000008340c8980 */ /* 0x000ea2000c101d00 */
[----:B------:R-:W-:Y:S01]  /*1290*/  @!P0 IMAD.WIDE R48, R19, 0x10, R16 ;  /* 0x0000001013308825 */ /* 0x000fe200078e0210 */
[----:B------:R-:W-:-:S03]  /*12a0*/  IADD3 R68, R31, R68, RZ ;  /* 0x000000441f447210 */ /* 0x000fc60007ffe0ff */
[----:B------:R-:W-:-:S04]  /*12b0*/  IMAD.WIDE R16, R31, 0x10, R16 ;  /* 0x000000101f107825 */ /* 0x000fc800078e0210 */
[----:B------:R-:W-:Y:S01]  /*12c0*/  IMAD.WIDE R2, R31, 0x10, R2 ;  /* 0x000000101f027825 */ /* 0x000fe200078e0202 */
[----:B--2---:R1:W-:Y:S01]  /*12d0*/  @!P0 STG.E.128 [R48.64], R12 ;  /* 0x0000000c30008986 */ /* 0x0043e2000c101d08 */
[----:B------:R-:W-:-:S13]  /*12e0*/  ISETP.GE.AND P0, PT, R68, UR5, PT ;  /* 0x0000000544007c0c */ /* 0x000fda000bf06270 */
[----:B------:R-:W-:Y:S05]  /*12f0*/  @!P0 BRA `(.L_x_25) ;  /* 0xfffffd6000008947 */ /* 0x000fea000383ffff */
[----:B------:R-:W-:Y:S05]  /*1300*/  EXIT ;  /* 0x000000000000794d */ /* 0x000fea0003800000 */
.L_x_26:
        /* <DEDUP_REMOVED lines=15> */
.L_x_233:


//--------------------- .text._ZN4vllm26cross_device_reduce_1stageI13__nv_bfloat16Li6EEEvPNS_8RankDataENS_11RankSignalsEPNS_6SignalEPT_ii --------------------------
	.section	.text._ZN4vllm26cross_device_reduce_1stageI13__nv_bfloat16Li6EEEvPNS_8RankDataENS_11RankSignalsEPNS_6SignalEPT_ii,"ax",@progbits
	.sectioninfo	@"SHI_REGISTERS=56"
	.align	128
        .global         _ZN4vllm26cross_device_reduce_1stageI13__nv_bfloat16Li6EEEvPNS_8RankDataENS_11RankSignalsEPNS_6SignalEPT_ii
        .type           _ZN4vllm26cross_device_reduce_1stageI13__nv_bfloat16Li6EEEvPNS_8RankDataENS_11RankSignalsEPNS_6SignalEPT_ii,@function
        .size           _ZN4vllm26cross_device_reduce_1stageI13__nv_bfloat16Li6EEEvPNS_8RankDataENS_11RankSignalsEPNS_6SignalEPT_ii,(.L_x_234 - _ZN4vllm26cross_device_reduce_1stageI13__nv_bfloat16Li6EEEvPNS_8RankDataENS_11RankSignalsEPNS_6SignalEPT_ii)
        .other          _ZN4vllm26cross_device_reduce_1stageI13__nv_bfloat16Li6EEEvPNS_8RankDataENS_11RankSignalsEPNS_6SignalEPT_ii,@"STO_CUDA_ENTRY STV_DEFAULT"
_ZN4vllm26cross_device_reduce_1stageI13__nv_bfloat16Li6EEEvPNS_8RankDataENS_11RankSignalsEPNS_6SignalEPT_ii:
.text._ZN4vllm26cross_device_reduce_1stageI13__nv_bfloat16Li6EEEvPNS_8RankDataENS_11RankSignalsEPNS_6SignalEPT_ii:
        /* <DEDUP_REMOVED lines=15> */
[----:B------:R1:W-:Y:S01]  /*00f0*/  STL.128 [R1], R4 ;  /* 0x0000000401007387 */ /* 0x0003e20000100c00 */
[----:B0-----:R-:W-:-:S03]  /*0100*/  IMAD.WIDE.U32 R18, R44, R45, c[0x0][0x1b0] ;  /* 0x00006c002c127625 */ /* 0x001fc600078e002d */
[----:B------:R0:W-:Y:S04]  /*0110*/  STL.128 [R1+0x10], R8 ;  /* 0x0000100801007387 */ /* 0x0001e80000100c00 */
[----:B------:R-:W2:Y:S01]  /*0120*/  LDG.E R16, [R18.64+0x900] ;  /* 0x0009000412107981 */ /* 0x000ea2000c1e1900 */
[----:B------:R-:W-:Y:S01]  /*0130*/  IMAD.MOV.U32 R20, RZ, RZ, c[0x0][0x190] ;  /* 0x00006400ff147624 */ /* 0x000fe200078e00ff */
[----:B------:R-:W-:Y:S01]  /*0140*/  MOV R21, c[0x0][0x194] ;  /* 0x0000650000157a02 */ /* 0x000fe20000000f00 */
[----:B------:R-:W-:Y:S01]  /*0150*/  IMAD.MOV.U32 R22, RZ, RZ, c[0x0][0x198] ;  /* 0x00006600ff167624 */ /* 0x000fe200078e00ff */
[----:B-1----:R1:W5:Y:S01]  /*0160*/  LDG.E.128 R4, [R2.64] ;  /* 0x0000000402047981 */ /* 0x002362000c1e1d00 */
[----:B------:R-:W-:Y:S01]  /*0170*/  MOV R23, c[0x0][0x19c] ;  /* 0x0000670000177a02 */ /* 0x000fe20000000f00 */
[----:B------:R-:W-:Y:S01]  /*0180*/  IMAD.MOV.U32 R24, RZ, RZ, c[0x0][0x1a0] ;  /* 0x00006800ff187624 */ /* 0x000fe200078e00ff */
[----:B------:R-:W-:Y:S01]  /*0190*/  MOV R25, c[0x0][0x1a4] ;  /* 0x0000690000197a02 */ /* 0x000fe20000000f00 */
[----:B------:R1:W5:Y:S01]  /*01a0*/  LDG.E.128 R12, [R2.64+0x20] ;  /* 0x00002004020c7981 */ /* 0x000362000c1e1d00 */
[----:B------:R-:W-:Y:S01]  /*01b0*/  IMAD.MOV.U32 R26, RZ, RZ, c[0x0][0x1a8] ;  /* 0x00006a00ff1a7624 */ /* 0x000fe200078e00ff */
[----:B------:R-:W-:-:S02]  /*01c0*/  MOV R27, c[0x0][0x1ac] ;  /* 0x00006b00001b7a02 */ /* 0x000fc40000000f00 */
[----:B0-----:R1:W5:Y:S01]  /*01d0*/  LDG.E.128 R8, [R2.64+0x10] ;  /* 0x0000100402087981 */ /* 0x001362000c1e1d00 */
[----:B------:R-:W-:-:S03]  /*01e0*/  MOV R0, R1 ;  /* 0x0000000100007202 */ /* 0x000fc60000000f00 */
[----:B------:R-:W0:Y:S04]  /*01f0*/  S2R R47, SR_TID.X ;  /* 0x00000000002f7919 */ /* 0x000e280000002100 */
[----:B------:R1:W-:Y:S04]  /*0200*/  STL.128 [R1+0x20], R20 ;  /* 0x0000201401007387 */ /* 0x0003e80000100c00 */
[----:B------:R1:W-:Y:S01]  /*0210*/  STL.128 [R1+0x30], R24 ;  /* 0x0000301801007387 */ /* 0x0003e20000100c00 */
[C---:B0-----:R-:W-:Y:S01]  /*0220*/  ISETP.GT.U32.AND P0, PT, R47.reuse, 0x5, PT ;  /* 0x000000052f00780c */ /* 0x041fe20003f04070 */
[----:B------:R-:W-:Y:S01]  /*0230*/  IMAD R17, R44, c[0x0][0x0], R47 ;  /* 0x000000002c117a24 */ /* 0x000fe200078e022f */
[C---:B------:R-:W-:Y:S01]  /*0240*/  ISETP.NE.AND P1, PT, R47.reuse, RZ, PT ;  /* 0x000000ff2f00720c */ /* 0x040fe20003f25270 */
[----:B------:R-:W-:-:S03]  /*0250*/  IMAD R0, R47, 0x8, R0 ;  /* 0x000000082f007824 */ /* 0x000fc600078e0200 */
[----:B------:R-:W-:Y:S02]  /*0260*/  ISETP.GE.AND P3, PT, R17, c[0x0][0x1c4], PT ;  /* 0x0000710011007a0c */ /* 0x000fe40003f66270 */
[----:B--2---:R-:W-:-:S05]  /*0270*/  IADD3 R16, R16, 0x1, RZ ;  /* 0x0000000110107810 */ /* 0x004fca0007ffe0ff */
[----:B------:R-:W-:Y:S05]  /*0280*/  @P0 BRA `(.L_x_27) ;  /* 0x000000b000000947 */ /* 0x000fea0003800000 */
[----:B-1----:R-:W2:Y:S01]  /*0290*/  LDL.64 R2, [R0] ;  /* 0x0000000000027983 */ /* 0x002ea20000100a00 */
[----:B------:R-:W-:-:S10]  /*02a0*/  HFMA2.MMA R21, -RZ, RZ, 0, 1.9073486328125e-06 ;  /* 0x00000020ff157435 */ /* 0x000fd400000001ff */
[----:B------:R-:W-:-:S06]  /*02b0*/  IMAD.WIDE.U32 R20, R44, R21, c[0x0][0x1b0] ;  /* 0x00006c002c147625 */ /* 0x000fcc00078e0015 */
[----:B------:R-:W-:-:S04]  /*02c0*/  IMAD.WIDE.U32 R20, R47, 0x4, R20 ;  /* 0x000000042f147825 */ /* 0x000fc800078e0014 */
[----:B--2---:R-:W-:-:S06]  /*02d0*/  IMAD.WIDE.U32 R2, R44, 0x20, R2 ;  /* 0x000000202c027825 */ /* 0x004fcc00078e0002 */
[----:B------:R-:W-:-:S05]  /*02e0*/  IMAD.WIDE R2, R45, c[0x0][0x1c0], R2 ;  /* 0x000070002d027a25 */ /* 0x000fca00078e0202 */
[----:B------:R0:W-:Y:S02]  /*02f0*/  STG.E.STRONG.SYS [R2.64], R16 ;  /* 0x0000001002007986 */ /* 0x0001e4000c115904 */
.L_x_28:
[----:B0-----:R-:W2:Y:S01]  /*0300*/  LDG.E.STRONG.SYS R3, [R20.64] ;  /* 0x0000000414037981 */ /* 0x001ea2000c1f5900 */
[----:B------:R-:W-:Y:S01]  /*0310*/  YIELD ;  /* 0x0000000000007946 */ /* 0x000fe20003800000 */
[----:B--2---:R-:W-:-:S13]  /*0320*/  ISETP.NE.AND P2, PT, R3, R16, PT ;  /* 0x000000100300720c */ /* 0x004fda0003f45270 */
[----:B------:R-:W-:Y:S05]  /*0330*/  @P2 BRA `(.L_x_28) ;  /* 0xffffffc000002947 */ /* 0x000fea000383ffff */
.L_x_27:
[----:B-1----:R-:W-:Y:S01]  /*0340*/  WARPSYNC 0xffffffff ;  /* 0xffffffff00007948 */ /* 0x002fe20003800000 */
[----:B------:R-:W-:Y:S06]  /*0350*/  BAR.SYNC.DEFER_BLOCKING 0x0 ;  /* 0x0000000000007b1d */ /* 0x000fec0000010000 */
[----:B------:R-:W-:Y:S01]  /*0360*/  BSSY B0, `(.L_x_29) ;  /* 0x0000072000007945 */ /* 0x000fe20003800000 */
[----:B------:R0:W-:Y:S01]  /*0370*/  @!P1 STG.E [R18.64+0x900], R16 ;  /* 0x0009001012009986 */ /* 0x0001e2000c101904 */
[----:B------:R-:W-:Y:S05]  /*0380*/  @P3 BRA `(.L_x_30) ;  /* 0x000006f000003947 */ /* 0x000fea0003800000 */
.L_x_31:
        /* <DEDUP_REMOVED lines=9> */
[----:B------:R-:W-:Y:S02]  /*0420*/  IMAD.WIDE R40, R17, 0x10, R14 ;  /* 0x0000001011287825 */ /* 0x000fe400078e020e */
[----:B------:R-:W4:Y:S04]  /*0430*/  LD.E.128 R36, [R36.64] ;  /* 0x0000000424247980 */ /* 0x000f28000c101d00 */
[----:B------:R-:W4:Y:S01]  /*0440*/  LD.E.128 R40, [R40.64] ;  /* 0x0000000428287980 */ /* 0x000f22000c101d00 */
[--C-:B0-2---:R-:W-:Y:S02]  /*0450*/  PRMT R16, RZ, 0x5410, R22.reuse ;  /* 0x00005410ff107816 */ /* 0x105fe40000000016 */
[----:B------:R-:W-:-:S02]  /*0460*/  PRMT R46, RZ, 0x7610, R22 ;  /* 0x00007610ff2e7816 */ /* 0x000fc40000000016 */
[--C-:B------:R-:W-:Y:S02]  /*0470*/  PRMT R22, RZ, 0x5410, R23.reuse ;  /* 0x00005410ff167816 */ /* 0x100fe40000000017 */
[----:B------:R-:W-:Y:S02]  /*0480*/  PRMT R48, RZ, 0x7610, R23 ;  /* 0x00007610ff307816 */ /* 0x000fe40000000017 */
[--C-:B---3--:R-:W-:Y:S02]  /*0490*/  PRMT R23, RZ, 0x5410, R24.reuse ;  /* 0x00005410ff177816 */ /* 0x108fe40000000018 */
[----:B------:R-:W-:Y:S02]  /*04a0*/  PRMT R49, RZ, 0x7610, R24 ;  /* 0x00007610ff317816 */ /* 0x000fe40000000018 */
[----:B------:R-:W-:Y:S02]  /*04b0*/  PRMT R2, RZ, 0x5410, R20 ;  /* 0x00005410ff027816 */ /* 0x000fe40000000014 */
[----:B------:R-:W-:-:S02]  /*04c0*/  PRMT R24, RZ, 0x5410, R25 ;  /* 0x00005410ff187816 */ /* 0x000fc40000000019 */
[----:B------:R-:W-:Y:S01]  /*04d0*/  PRMT R50, RZ, 0x7610, R25 ;  /* 0x00007610ff327816 */ /* 0x000fe20000000019 */
[----:B------:R-:W-:Y:S01]  /*04e0*/  FADD.FTZ R2, R2, R23 ;  /* 0x0000001702027221 */ /* 0x000fe20000010000 */
[----:B------:R-:W-:Y:S02]  /*04f0*/  PRMT R20, RZ, 0x7610, R20 ;  /* 0x00007610ff147816 */ /* 0x000fe40000000014 */
[----:B------:R-:W-:Y:S02]  /*0500*/  PRMT R3, RZ, 0x5410, R21 ;  /* 0x00005410ff037816 */ /* 0x000fe40000000015 */
        /* <DEDUP_REMOVED lines=76> */
[----:B------:R-:W-:-:S02]  /*09d0*/  FADD.FTZ R23, R22, R31 ;  /* 0x0000001f16177221 */ /* 0x000fc40000010000 */
[----:B------:R-:W-:Y:S01]  /*09e0*/  FADD.FTZ R24, R24, R43 ;  /* 0x0000002b18187221 */ /* 0x000fe20000010000 */
[----:B------:R-:W-:Y:S01]  /*09f0*/  F2FP.BF16.PACK_AB R22, R29, R16 ;  /* 0x000000101d16723e */ /* 0x000fe200000010ff */
[----:B------:R-:W-:Y:S01]  /*0a00*/  IMAD.MOV.U32 R26, RZ, RZ, 0x10 ;  /* 0x00000010ff1a7424 */ /* 0x000fe200078e00ff */
[----:B------:R-:W-:Y:S02]  /*0a10*/  MOV R16, c[0x0][0xc] ;  /* 0x0000030000107a02 */ /* 0x000fe40000000f00 */
[----:B------:R-:W-:Y:S01]  /*0a20*/  F2FP.BF16.PACK_AB R23, R24, R23 ;  /* 0x000000171817723e */ /* 0x000fe200000010ff */
[----:B------:R-:W-:-:S04]  /*0a30*/  IMAD.WIDE R2, R17, R26, c[0x0][0x1b8] ;  /* 0x00006e0011027625 */ /* 0x000fc800078e021a */
[----:B------:R-:W-:Y:S01]  /*0a40*/  IMAD R17, R16, c[0x0][0x0], R17 ;  /* 0x0000000010117a24 */ /* 0x000fe200078e0211 */
[----:B------:R0:W-:Y:S04]  /*0a50*/  STG.E.128 [R2.64], R20 ;  /* 0x0000001402007986 */ /* 0x0001e8000c101d04 */
[----:B------:R-:W-:-:S13]  /*0a60*/  ISETP.GE.AND P2, PT, R17, c[0x0][0x1c4], PT ;  /* 0x0000710011007a0c */ /* 0x000fda0003f46270 */
[----:B------:R-:W-:Y:S05]  /*0a70*/  @!P2 BRA `(.L_x_31) ;  /* 0xfffff9100000a947 */ /* 0x000fea000383ffff */
.L_x_30:
[----:B------:R-:W-:Y:S05]  /*0a80*/  BSYNC B0 ;  /* 0x0000000000007941 */ /* 0x000fea0003800000 */
.L_x_29:
[----:B------:R-:W-:Y:S06]  /*0a90*/  BAR.SYNC.DEFER_BLOCKING 0x0 ;  /* 0x0000000000007b1d */ /* 0x000fec0000010000 */
[----:B0-----:R-:W2:Y:S01]  /*0aa0*/  LDG.E R2, [R18.64+0x900] ;  /* 0x0009000412027981 */ /* 0x001ea2000c1e1900 */
[----:B------:R-:W-:Y:S01]  /*0ab0*/  BSSY B0, `(.L_x_32) ;  /* 0x000000e000007945 */ /* 0x000fe20003800000 */
[----:B--2--5:R-:W-:Y:S01]  /*0ac0*/  IADD3 R5, R2, 0x1, RZ ;  /* 0x0000000102057810 */ /* 0x024fe20007ffe0ff */
[----:B------:R-:W-:Y:S05]  /*0ad0*/  @P0 BRA `(.L_x_33) ;  /* 0x000000b000000947 */ /* 0x000fea0003800000 */
[----:B------:R-:W2:Y:S02]  /*0ae0*/  LDL.64 R2, [R0] ;  /* 0x0000000000027983 */ /* 0x000ea40000100a00 */
[----:B--2---:R-:W-:-:S06]  /*0af0*/  IMAD.WIDE.U32 R2, R44, 0x20, R2 ;  /* 0x000000202c027825 */ /* 0x004fcc00078e0002 */
[----:B------:R-:W-:-:S04]  /*0b00*/  IMAD.WIDE R2, R45, c[0x0][0x1c0], R2 ;  /* 0x000070002d027a25 */ /* 0x000fc800078e0202 */
[----:B------:R-:W-:Y:S01]  /*0b10*/  IMAD.MOV.U32 R45, RZ, RZ, 0x20 ;  /* 0x00000020ff2d7424 */ /* 0x000fe200078e00ff */
[----:B------:R0:W-:Y:S03]  /*0b20*/  STG.E.STRONG.SYS [R2.64+0x480], R5 ;  /* 0x0004800502007986 */ /* 0x0001e6000c115904 */
[----:B------:R-:W-:-:S06]  /*0b30*/  IMAD.WIDE.U32 R44, R44, R45, c[0x0][0x1b0] ;  /* 0x00006c002c2c7625 */ /* 0x000fcc00078e002d */
[----:B------:R-:W-:-:S05]  /*0b40*/  IMAD.WIDE.U32 R44, R47, 0x4, R44 ;  /* 0x000000042f2c7825 */ /* 0x000fca00078e002c */
.L_x_34:
[----:B------:R-:W2:Y:S01]  /*0b50*/  LDG.E.STRONG.SYS R0, [R44.64+0x480] ;  /* 0x000480042c007981 */ /* 0x000ea2000c1f5900 */
[----:B------:R-:W-:Y:S01]  /*0b60*/  YIELD ;  /* 0x0000000000007946 */ /* 0x000fe20003800000 */
[----:B--2---:R-:W-:-:S13]  /*0b70*/  ISETP.NE.AND P0, PT, R0, R5, PT ;  /* 0x000000050000720c */ /* 0x004fda0003f05270 */
[----:B------:R-:W-:Y:S05]  /*0b80*/  @P0 BRA `(.L_x_34) ;  /* 0xffffffc000000947 */ /* 0x000fea000383ffff */
.L_x_33:
[----:B------:R-:W-:Y:S05]  /*0b90*/  BSYNC B0 ;  /* 0x0000000000007941 */ /* 0x000fea0003800000 */
.L_x_32:
[----:B------:R-:W-:Y:S05]  /*0ba0*/  @P1 EXIT ;  /* 0x000000000000194d */ /* 0x000fea0003800000 */
[----:B------:R-:W-:Y:S01]  /*0bb0*/  STG.E [R18.64+0x900], R5 ;  /* 0x0009000512007986 */ /* 0x000fe2000c101904 */
[----:B------:R-:W-:Y:S05]  /*0bc0*/  EXIT ;  /* 0x000000000000794d */ /* 0x000fea0003800000 */
.L_x_35:
        /* <DEDUP_REMOVED lines=11> */
.L_x_234:


//--------------------- .text._ZN4vllm26cross_device_reduce_2stageI13__nv_bfloat16Li4EEEvPNS_8RankDataENS_11RankSignalsEPNS_6SignalEPT_ii --------------------------
	.section	.text._ZN4vllm26cross_device_reduce_2stageI13__nv_bfloat16Li4EEEvPNS_8RankDataENS_11RankSignalsEPNS_6SignalEPT_ii,"ax",@progbits
	.sectioninfo	@"SHI_REGISTERS=62"
	.align	128
        .global         _ZN4vllm26cross_device_reduce_2stageI13__nv_bfloat16Li4EEEvPNS_8RankDataENS_11RankSignalsEPNS_6SignalEPT_ii
        .type           _ZN4vllm26cross_device_reduce_2stageI13__nv_bfloat16Li4EEEvPNS_8RankDataENS_11RankSignalsEPNS_6SignalEPT_ii,@function
        .size           _ZN4vllm26cross_device_reduce_2stageI13__nv_bfloat16Li4EEEvPNS_8RankDataENS_11RankSignalsEPNS_6SignalEPT_ii,(.L_x_235 - _ZN4vllm26cross_device_reduce_2stageI13__nv_bfloat16Li4EEEvPNS_8RankDataENS_11RankSignalsEPNS_6SignalEPT_ii)
        .other          _ZN4vllm26cross_device_reduce_2stageI13__nv_bfloat16Li4EEEvPNS_8RankDataENS_11RankSignalsEPNS_6SignalEPT_ii,@"STO_CUDA_ENTRY STV_DEFAULT"
_ZN4vllm26cross_device_reduce_2stageI13__nv_bfloat16Li4EEEvPNS_8RankDataENS_11RankSignalsEPNS_6SignalEPT_ii:
.text._ZN4vllm26cross_device_reduce_2stageI13__nv_bfloat16Li4EEEvPNS_8RankDataENS_11RankSignalsEPNS_6SignalEPT_ii:
[----:B------:R-:W-:-:S03]  /*0000*/  IMAD.MOV.U32 R1, RZ, RZ, c[0x0][0x28] ;  /* 0x00000a00ff017624 */ /* 0x000fc600078e00ff */
[----:B------:R-:W-:Y:S01]  /*0010*/  IMAD.MOV.U32 R24, RZ, RZ, c[0x0][0x1c0] ;  /* 0x00007000ff187624 */ /* 0x000fe200078e00ff */
[----:B------:R-:W0:Y:S01]  /*0020*/  S2R R25, SR_CTAID.X ;  /* 0x0000000000197919 */ /* 0x000e220000002500 */
[----:B------:R-:W-:Y:S01]  /*0030*/  IADD3 R1, R1, -0x40, RZ ;  /* 0xffffffc001017810 */ /* 0x000fe20007ffe0ff */
[----:B------:R-:W-:Y:S01]  /*0040*/  IMAD.MOV.U32 R8, RZ, RZ, c[0x0][0x170] ;  /* 0x00005c00ff087624 */ /* 0x000fe200078e00ff */
[----:B------:R-:W-:Y:S01]  /*0050*/  ULDC.64 UR6, c[0x0][0x118] ;  /* 0x0000460000067ab9 */ /* 0x000fe20000000a00 */
[C---:B------:R-:W-:Y:S01]  /*0060*/  IADD3 R2, R24.reuse, 0x1, RZ ;  /* 0x0000000118027810 */ /* 0x040fe20007ffe0ff */
[----:B------:R-:W-:Y:S01]  /*0070*/  IMAD.MOV.U32 R9, RZ, RZ, c[0x0][0x174] ;  /* 0x00005d00ff097624 */ /* 0x000fe200078e00ff */
[C---:B------:R-:W-:Y:S01]  /*0080*/  IADD3 R4, R24.reuse, 0x2, RZ ;  /* 0x0000000218047810 */ /* 0x040fe20007ffe0ff */
[----:B------:R-:W-:Y:S01]  /*0090*/  IMAD.MOV.U32 R10, RZ, RZ, c[0x0][0x178] ;  /* 0x00005e00ff0a7624 */ /* 0x000fe200078e00ff */
[----:B------:R-:W-:Y:S01]  /*00a0*/  IADD3 R6, R24, 0x3, RZ ;  /* 0x0000000318067810 */ /* 0x000fe20007ffe0ff */
[----:B------:R-:W-:Y:S01]  /*00b0*/  IMAD.MOV.U32 R11, RZ, RZ, c[0x0][0x17c] ;  /* 0x00005f00ff0b7624 */ /* 0x000fe200078e00ff */
[----:B------:R-:W-:Y:S01]  /*00c0*/  SHF.R.S32.HI R3, RZ, 0x1f, R2 ;  /* 0x0000001fff037819 */ /* 0x000fe20000011402 */
[----:B------:R-:W-:Y:S01]  /*00d0*/  IMAD.MOV.U32 R20, RZ, RZ, c[0x0][0x1a0] ;  /* 0x00006800ff147624 */ /* 0x000fe200078e00ff */
[----:B------:R-:W-:Y:S01]  /*00e0*/  SHF.R.S32.HI R5, RZ, 0x1f, R4 ;  /* 0x0000001fff057819 */ /* 0x000fe20000011404 */
[----:B------:R-:W-:Y:S01]  /*00f0*/  IMAD.MOV.U32 R21, RZ, RZ, c[0x0][0x1a4] ;  /* 0x00006900ff157624 */ /* 0x000fe200078e00ff */
[----:B------:R-:W-:Y:S01]  /*0100*/  SHF.R.S32.HI R0, RZ, 0x1f, R24 ;  /* 0x0000001fff007819 */ /* 0x000fe20000011418 */
[----:B------:R-:W-:Y:S01]  /*0110*/  IMAD.MOV.U32 R22, RZ, RZ, c[0x0][0x1a8] ;  /* 0x00006a00ff167624 */ /* 0x000fe200078e00ff */
[----:B------:R-:W-:Y:S01]  /*0120*/  SHF.R.S32.HI R7, RZ, 0x1f, R6 ;  /* 0x0000001fff077819 */ /* 0x000fe20000011406 */
[----:B------:R-:W-:Y:S01]  /*0130*/  IMAD.MOV.U32 R23, RZ, RZ, c[0x0][0x1ac] ;  /* 0x00006b00ff177624 */ /* 0x000fe200078e00ff */
[----:B------:R-:W-:Y:S01]  /*0140*/  LEA.HI R3, R3, R2, RZ, 0x2 ;  /* 0x0000000203037211 */ /* 0x000fe200078f10ff */
[----:B------:R1:W-:Y:S01]  /*0150*/  STL.128 [R1], R8 ;  /* 0x0000000801007387 */ /* 0x0003e20000100c00 */
[----:B------:R-:W-:Y:S01]  /*0160*/  LEA.HI R5, R5, R4, RZ, 0x2 ;  /* 0x0000000405057211 */ /* 0x000fe200078f10ff */
[----:B------:R-:W-:Y:S01]  /*0170*/  IMAD.MOV.U32 R12, RZ, RZ, c[0x0][0x180] ;  /* 0x00006000ff0c7624 */ /* 0x000fe200078e00ff */
[----:B------:R-:W-:Y:S01]  /*0180*/  LEA.HI R0, R0, c[0x0][0x1c0], RZ, 0x2 ;  /* 0x0000700000007a11 */ /* 0x000fe200078f10ff */
[----:B------:R2:W-:Y:S01]  /*0190*/  STL.128 [R1+0x30], R20 ;  /* 0x0000301401007387 */ /* 0x0005e20000100c00 */
[----:B------:R-:W-:Y:S01]  /*01a0*/  LEA.HI R7, R7, R6, RZ, 0x2 ;  /* 0x0000000607077211 */ /* 0x000fe200078f10ff */
[----:B------:R-:W-:Y:S01]  /*01b0*/  IMAD.MOV.U32 R13, RZ, RZ, c[0x0][0x184] ;  /* 0x00006100ff0d7624 */ /* 0x000fe200078e00ff */
[----:B------:R-:W-:Y:S01]  /*01c0*/  LOP3.LUT R3, R3, 0xfffffffc, RZ, 0xc0, !PT ;  /* 0xfffffffc03037812 */ /* 0x000fe200078ec0ff */
[----:B------:R-:W-:Y:S01]  /*01d0*/  IMAD.MOV.U32 R14, RZ, RZ, c[0x0][0x188] ;  /* 0x00006200ff0e7624 */ /* 0x000fe200078e00ff */
[----:B------:R-:W-:Y:S01]  /*01e0*/  LOP3.LUT R5, R5, 0xfffffffc, RZ, 0xc0, !PT ;  /* 0xfffffffc05057812 */ /* 0x000fe200078ec0ff */
[----:B------:R-:W-:Y:S01]  /*01f0*/  IMAD.MOV.U32 R15, RZ, RZ, c[0x0][0x18c] ;  /* 0x00006300ff0f7624 */ /* 0x000fe200078e00ff */
[----:B------:R-:W-:Y:S01]  /*0200*/  LOP3.LUT R0, R0, 0xfffffffc, RZ, 0xc0, !PT ;  /* 0xfffffffc00007812 */ /* 0x000fe200078ec0ff */
[----:B------:R-:W-:Y:S01]  /*0210*/  IMAD.IADD R40, R2, 0x1, -R3 ;  /* 0x0000000102287824 */ /* 0x000fe200078e0a03 */
[----:B------:R-:W-:Y:S01]  /*0220*/  LOP3.LUT R7, R7, 0xfffffffc, RZ, 0xc0, !PT ;  /* 0xfffffffc07077812 */ /* 0x000fe200078ec0ff */
[----:B------:R-:W-:Y:S01]  /*0230*/  IMAD.IADD R42, R4, 0x1, -R5 ;  /* 0x00000001042a7824 */ /* 0x000fe200078e0a05 */
[----:B------:R-:W-:Y:S01]  /*0240*/  IADD3 R44, -R0, c[0x0][0x1c0], RZ ;  /* 0x00007000002c7a10 */ /* 0x000fe20007ffe1ff */
[----:B-1----:R-:W-:Y:S01]  /*0250*/  IMAD.MOV.U32 R8, RZ, RZ, 0x4 ;  /* 0x00000004ff087424 */ /* 0x002fe200078e00ff */
[----:B------:R1:W-:Y:S01]  /*0260*/  STL.128 [R1+0x10], R12 ;  /* 0x0000100c01007387 */ /* 0x0003e20000100c00 */
[----:B------:R-:W-:-:S02]  /*0270*/  IMAD.IADD R0, R6, 0x1, -R7 ;  /* 0x0000000106007824 */ /* 0x000fc400078e0a07 */
[----:B--2---:R-:W-:Y:S02]  /*0280*/  IMAD.MOV.U32 R21, RZ, RZ, 0x8 ;  /* 0x00000008ff157424 */ /* 0x004fe400078e00ff */
[----:B0-----:R-:W-:-:S04]  /*0290*/  IMAD.WIDE.U32 R2, R25, R8, c[0x0][0x1b0] ;  /* 0x00006c0019027625 */ /* 0x001fc800078e0008 */
[-C--:B------:R-:W-:Y:S01]  /*02a0*/  IMAD.WIDE R28, R44, R21.reuse, c[0x0][0x160] ;  /* 0x000058002c1c7625 */ /* 0x080fe200078e0215 */
[----:B------:R-:W2:Y:S03]  /*02b0*/  LDG.E R4, [R2.64+0x900] ;  /* 0x0009000602047981 */ /* 0x000ea6000c1e1900 */
        /* <DEDUP_REMOVED lines=8> */
[----:B------:R-:W-:Y:S02]  /*0340*/  IMAD.MOV.U32 R19, RZ, RZ, c[0x0][0x19c] ;  /* 0x00006700ff137624 */ /* 0x000fe400078e00ff */
[--C-:B------:R-:W-:Y:S02]  /*0350*/  IMAD R36, R44, 0x8, R1.reuse ;  /* 0x000000082c247824 */ /* 0x100fe400078e0201 */
[--C-:B------:R-:W-:Y:S01]  /*0360*/  IMAD R34, R40, 0x8, R1.reuse ;  /* 0x0000000828227824 */ /* 0x100fe200078e0201 */
[----:B------:R1:W-:Y:S01]  /*0370*/  STL.128 [R1+0x20], R16 ;  /* 0x0000201001007387 */ /* 0x0003e20000100c00 */
[----:B------:R-:W-:-:S02]  /*0380*/  IMAD R32, R42, 0x8, R1 ;  /* 0x000000082a207824 */ /* 0x000fc400078e0201 */
[C---:B------:R-:W-:Y:S01]  /*0390*/  IMAD R30, R0.reuse, 0x8, R1 ;  /* 0x00000008001e7824 */ /* 0x040fe200078e0201 */
[----:B------:R-:W5:Y:S01]  /*03a0*/  LDL.64 R36, [R36] ;  /* 0x0000000024247983 */ /* 0x000f620000100a00 */
[----:B------:R-:W-:-:S03]  /*03b0*/  IMAD.WIDE R20, R0, R21, c[0x0][0x160] ;  /* 0x0000580000147625 */ /* 0x000fc600078e0215 */
[----:B------:R-:W5:Y:S04]  /*03c0*/  LDL.64 R34, [R34] ;  /* 0x0000000022227983 */ /* 0x000f680000100a00 */
[----:B------:R-:W5:Y:S04]  /*03d0*/  LDL.64 R32, [R32] ;  /* 0x0000000020207983 */ /* 0x000f680000100a00 */
[----:B------:R-:W5:Y:S04]  /*03e0*/  LDL.64 R30, [R30] ;  /* 0x000000001e1e7983 */ /* 0x000f680000100a00 */
[----:B------:R-:W5:Y:S04]  /*03f0*/  LDG.E.64 R20, [R20.64] ;  /* 0x0000000614147981 */ /* 0x000f68000c1e1b00 */
[----:B------:R-:W0:Y:S01]  /*0400*/  S2R R46, SR_TID.X ;  /* 0x00000000002e7919 */ /* 0x000e220000002100 */
[----:B------:R-:W-:-:S05]  /*0410*/  IMAD.MOV.U32 R47, RZ, RZ, c[0x0][0x1c4] ;  /* 0x00007100ff2f7624 */ /* 0x000fca00078e00ff */
[----:B------:R-:W-:Y:S02]  /*0420*/  SHF.R.S32.HI R47, RZ, 0x1f, R47 ;  /* 0x0000001fff2f7819 */ /* 0x000fe4000001142f */
[C---:B0-----:R-:W-:Y:S01]  /*0430*/  ISETP.GT.U32.AND P2, PT, R46.reuse, 0x3, PT ;  /* 0x000000032e00780c */ /* 0x041fe20003f44070 */
[----:B------:R-:W-:Y:S01]  /*0440*/  IMAD R45, R46, 0x8, R1 ;  /* 0x000000082e2d7824 */ /* 0x000fe200078e0201 */
[----:B------:R-:W-:Y:S02]  /*0450*/  LEA.HI R47, R47, c[0x0][0x1c4], RZ, 0x2 ;  /* 0x000071002f2f7a11 */ /* 0x000fe400078f10ff */
        /* <DEDUP_REMOVED lines=9> */
.L_x_37:
[----:B0-----:R-:W2:Y:S01]  /*04f0*/  LDG.E.STRONG.SYS R4, [R6.64] ;  /* 0x0000000606047981 */ /* 0x001ea2000c1f5900 */
[----:B------:R-:W-:Y:S01]  /*0500*/  YIELD ;  /* 0x0000000000007946 */ /* 0x000fe20003800000 */
[----:B--2---:R-:W-:-:S13]  /*0510*/  ISETP.NE.AND P0, PT, R4, R9, PT ;  /* 0x000000090400720c */ /* 0x004fda0003f05270 */
[----:B------:R-:W-:Y:S05]  /*0520*/  @P0 BRA `(.L_x_37) ;  /* 0xffffffc000000947 */ /* 0x000fea000383ffff */
.L_x_36:
[----:B-1----:R-:W-:Y:S01]  /*0530*/  WARPSYNC 0xffffffff ;  /* 0xffffffff00007948 */ /* 0x002fe20003800000 */
[----:B------:R-:W-:-:S03]  /*0540*/  SHF.R.S32.HI R41, RZ, 0x2, R47 ;  /* 0x00000002ff297819 */ /* 0x000fc6000001142f */
[----:B------:R-:W-:Y:S01]  /*0550*/  BAR.SYNC.DEFER_BLOCKING 0x0 ;  /* 0x0000000000007b1d */ /* 0x000fe20000010000 */
[----:B------:R-:W-:Y:S01]  /*0560*/  ISETP.NE.AND P0, PT, R46, RZ, PT ;  /* 0x000000ff2e00720c */ /* 0x000fe20003f05270 */
[----:B------:R-:W-:Y:S01]  /*0570*/  IMAD R48, R41, c[0x0][0x1c0], R41 ;  /* 0x0000700029307a24 */ /* 0x000fe200078e0229 */
[----:B------:R-:W-:Y:S01]  /*0580*/  ISETP.NE.AND P1, PT, R24, 0x3, PT ;  /* 0x000000031800780c */ /* 0x000fe20003f25270 */
[----:B------:R-:W-:Y:S01]  /*0590*/  IMAD R43, R25, c[0x0][0x0], R46 ;  /* 0x00000000192b7a24 */ /* 0x000fe200078e022e */
[----:B-----5:R-:W-:Y:S01]  /*05a0*/  IADD3 R38, P3, R36, 0xa00, RZ ;  /* 0x00000a0024267810 */ /* 0x020fe20007f7e0ff */
[----:B------:R-:W-:Y:S01]  /*05b0*/  BSSY B0, `(.L_x_38) ;  /* 0x0000053000007945 */ /* 0x000fe20003800000 */
[----:B------:R-:W-:Y:S01]  /*05c0*/  SEL R48, R48, c[0x0][0x1c4], P1 ;  /* 0x0000710030307a07 */ /* 0x000fe20000800000 */
[----:B------:R-:W-:Y:S02]  /*05d0*/  IMAD R49, R41, c[0x0][0x1c0], R43 ;  /* 0x0000700029317a24 */ /* 0x000fe400078e022b */
[----:B------:R-:W-:-:S03]  /*05e0*/  IMAD.X R39, RZ, RZ, R37, P3 ;  /* 0x000000ffff277224 */ /* 0x000fc600018e0625 */
[----:B------:R-:W-:Y:S01]  /*05f0*/  ISETP.GE.AND P1, PT, R49, R48, PT ;  /* 0x000000303100720c */ /* 0x000fe20003f26270 */
[----:B------:R0:W-:-:S12]  /*0600*/  @!P0 STG.E [R2.64+0x900], R9 ;  /* 0x0009000902008986 */ /* 0x0001d8000c101906 */
[----:B------:R-:W-:Y:S05]  /*0610*/  @P1 BRA `(.L_x_39) ;  /* 0x000004c000001947 */ /* 0x000fea0003800000 */
.L_x_40:
[----:B0-----:R-:W-:-:S04]  /*0620*/  IMAD.WIDE R4, R49, 0x10, R28 ;  /* 0x0000001031047825 */ /* 0x001fc800078e021c */
[C---:B0-----:R-:W-:Y:S02]  /*0630*/  IMAD.WIDE R8, R49.reuse, 0x10, R26 ;  /* 0x0000001031087825 */ /* 0x041fe400078e021a */
[----:B------:R-:W2:Y:S02]  /*0640*/  LD.E.128 R4, [R4.64] ;  /* 0x0000000604047980 */ /* 0x000ea4000c101d00 */
[C---:B------:R-:W-:Y:S02]  /*0650*/  IMAD.WIDE R12, R49.reuse, 0x10, R22 ;  /* 0x00000010310c7825 */ /* 0x040fe400078e0216 */
[----:B------:R-:W3:Y:S02]  /*0660*/  LD.E.128 R8, [R8.64] ;  /* 0x0000000608087980 */ /* 0x000ee4000c101d00 */
[----:B------:R-:W-:Y:S02]  /*0670*/  IMAD.WIDE R16, R49, 0x10, R20 ;  /* 0x0000001031107825 */ /* 0x000fe400078e0214 */
[----:B------:R-:W4:Y:S04]  /*0680*/  LD.E.128 R12, [R12.64] ;  /* 0x000000060c0c7980 */ /* 0x000f28000c101d00 */
[----:B------:R-:W5:Y:S01]  /*0690*/  LD.E.128 R16, [R16.64] ;  /* 0x0000000610107980 */ /* 0x000f62000c101d00 */
[----:B--2---:R-:W-:-:S02]  /*06a0*/  PRMT R51, RZ, 0x5410, R4 ;  /* 0x00005410ff337816 */ /* 0x004fc40000000004 */
[----:B------:R-:W-:Y:S02]  /*06b0*/  PRMT R50, RZ, 0x7610, R4 ;  /* 0x00007610ff327816 */ /* 0x000fe40000000004 */
[--C-:B------:R-:W-:Y:S02]  /*06c0*/  PRMT R4, RZ, 0x5410, R5.reuse ;  /* 0x00005410ff047816 */ /* 0x100fe40000000005 */
[----:B------:R-:W-:Y:S02]  /*06d0*/  PRMT R52, RZ, 0x7610, R5 ;  /* 0x00007610ff347816 */ /* 0x000fe40000000005 */
[--C-:B------:R-:W-:Y:S02]  /*06e0*/  PRMT R5, RZ, 0x5410, R6.reuse ;  /* 0x00005410ff057816 */ /* 0x100fe40000000006 */
[----:B------:R-:W-:Y:S02]  /*06f0*/  PRMT R53, RZ, 0x7610, R6 ;  /* 0x00007610ff357816 */ /* 0x000fe40000000006 */
[----:B------:R-:W-:-:S02]  /*0700*/  PRMT R6, RZ, 0x5410, R7 ;  /* 0x00005410ff067816 */ /* 0x000fc40000000007 */
[--C-:B---3--:R-:W-:Y:S02]  /*0710*/  PRMT R56, RZ, 0x5410, R8.reuse ;  /* 0x00005410ff387816 */ /* 0x108fe40000000008 */
[----:B------:R-:W-:Y:S02]  /*0720*/  PRMT R59, RZ, 0x7610, R8 ;  /* 0x00007610ff3b7816 */ /* 0x000fe40000000008 */
[----:B------:R-:W-:Y:S01]  /*0730*/  PRMT R7, RZ, 0x7610, R7 ;  /* 0x00007610ff077816 */ /* 0x000fe20000000007 */
[----:B------:R-:W-:Y:S01]  /*0740*/  FADD.FTZ R51, R51, R56 ;  /* 0x0000003833337221 */ /* 0x000fe20000010000 */
[----:B------:R-:W-:Y:S01]  /*0750*/  PRMT R8, RZ, 0x7610, R11 ;  /* 0x00007610ff087816 */ /* 0x000fe2000000000b */
[----:B------:R-:W-:Y:S01]  /*0760*/  FADD.FTZ R50, R50, R59 ;  /* 0x0000003b32327221 */ /* 0x000fe20000010000 */
[--C-:B------:R-:W-:Y:S02]  /*0770*/  PRMT R55, RZ, 0x5410, R9.reuse ;  /* 0x00005410ff377816 */ /* 0x100fe40000000009 */
        /* <DEDUP_REMOVED lines=8> */
[--C-:B----4-:R-:W-:Y:S01]  /*0800*/  PRMT R8, RZ, 0x5410, R12.reuse ;  /* 0x00005410ff087816 */ /* 0x110fe2000000000c */
        /* <DEDUP_REMOVED lines=22> */
[----:B------:R-:W-:Y:S01]  /*0970*/  IMAD.MOV R8, RZ, RZ, -R41 ;  /* 0x000000ffff087224 */ /* 0x000fe200078e0a29 */
        /* <DEDUP_REMOVED lines=14> */
[----:B------:R-:W-:Y:S02]  /*0a60*/  IMAD R9, R8, c[0x0][0x1c0], R49 ;  /* 0x0000700008097a24 */ /* 0x000fe400078e0231 */
[----:B------:R-:W-:Y:S01]  /*0a70*/  IMAD.MOV.U32 R10, RZ, RZ, c[0x0][0xc] ;  /* 0x00000300ff0a7624 */ /* 0x000fe200078e00ff */
[----:B------:R-:W-:Y:S01]  /*0a80*/  F2FP.BF16.PACK_AB R7, R14, R15 ;  /* 0x0000000f0e07723e */ /* 0x000fe200000010ff */
[----:B------:R-:W-:-:S04]  /*0a90*/  IMAD.WIDE R8, R9, 0x10, R38 ;  /* 0x0000001009087825 */ /* 0x000fc800078e0226 */
[----:B------:R-:W-:Y:S01]  /*0aa0*/  IMAD R49, R10, c[0x0][0x0], R49 ;  /* 0x000000000a317a24 */ /* 0x000fe200078e0231 */
[----:B------:R0:W-:Y:S04]  /*0ab0*/  ST.E.128 [R8.64], R4 ;  /* 0x0000000408007985 */ /* 0x0001e8000c101d06 */
[----:B------:R-:W-:-:S13]  /*0ac0*/  ISETP.GE.AND P1, PT, R49, R48, PT ;  /* 0x000000303100720c */ /* 0x000fda0003f26270 */
[----:B------:R-:W-:Y:S05]  /*0ad0*/  @!P1 BRA `(.L_x_40) ;  /* 0xfffffb4000009947 */ /* 0x000fea000383ffff */
.L_x_39:
[----:B------:R-:W-:Y:S05]  /*0ae0*/  BSYNC B0 ;  /* 0x0000000000007941 */ /* 0x000fea0003800000 */
.L_x_38:
        /* <DEDUP_REMOVED lines=13> */
.L_x_42:
[----:B0-----:R-:W2:Y:S01]  /*0bc0*/  LDG.E.STRONG.SYS R4, [R6.64+0x480] ;  /* 0x0004800606047981 */ /* 0x001ea2000c1f5900 */
[----:B------:R-:W-:Y:S01]  /*0bd0*/  YIELD ;  /* 0x0000000000007946 */ /* 0x000fe20003800000 */
[----:B--2---:R-:W-:Y:S01]  /*0be0*/  ISETP.NE.AND P1, PT, R4, R9, PT ;  /* 0x000000090400720c */ /* 0x004fe20003f25270 */
[----:B------:R-:W-:-:S12]  /*0bf0*/  CCTL.IVALL ;  /* 0x00000000ff00798f */ /* 0x000fd80002000000 */
[----:B------:R-:W-:Y:S05]  /*0c00*/  @P1 BRA `(.L_x_42) ;  /* 0xffffffb000001947 */ /* 0x000fea000383ffff */
.L_x_41:
        /* <DEDUP_REMOVED lines=8> */
[----:B------:R-:W-:Y:S01]  /*0c90*/  ULDC UR4, c[0x0][0xc] ;  /* 0x0000030000047ab9 */ /* 0x000fe20000000800 */
[----:B------:R-:W-:Y:S01]  /*0ca0*/  BSSY B0, `(.L_x_43) ;  /* 0x0000040000007945 */ /* 0x000fe20003800000 */
[----:B------:R-:W-:Y:S02]  /*0cb0*/  ULDC UR5, c[0x0][0x0] ;  /* 0x0000000000057ab9 */ /* 0x000fe40000000800 */
[----:B------:R-:W-:-:S06]  /*0cc0*/  UIMAD UR4, UR4, UR5, URZ ;  /* 0x00000005040472a4 */ /* 0x000fcc000f8e023f */
[----:B------:R-:W-:Y:S01]  /*0cd0*/  IMAD R7, RZ, RZ, -UR4 ;  /* 0x80000004ff077e24 */ /* 0x000fe2000f8e02ff */
[----:B0-----:R-:W-:Y:S02]  /*0ce0*/  IADD3 R2, R43, UR4, RZ ;  /* 0x000000042b027c10 */ /* 0x001fe4000fffe0ff */
[----:B------:R-:W0:Y:S01]  /*0cf0*/  I2F.U32.RP R3, UR4 ;  /* 0x0000000400037d06 */ /* 0x000e220008209000 */
[----:B------:R-:W-:Y:S02]  /*0d00*/  ISETP.NE.U32.AND P2, PT, RZ, UR4, PT ;  /* 0x00000004ff007c0c */ /* 0x000fe4000bf45070 */
[----:B------:R-:W-:-:S04]  /*0d10*/  LOP3.LUT R6, RZ, R2, RZ, 0x33, !PT ;  /* 0x00000002ff067212 */ /* 0x000fc800078e33ff */
[----:B------:R-:W-:Y:S01]  /*0d20*/  IADD3 R6, R6, UR4, R47 ;  /* 0x0000000406067c10 */ /* 0x000fe2000fffe02f */
[----:B0-----:R-:W0:Y:S02]  /*0d30*/  MUFU.RCP R3, R3 ;  /* 0x0000000300037308 */ /* 0x001e240000001000 */
[----:B0-----:R-:W-:-:S06]  /*0d40*/  IADD3 R4, R3, 0xffffffe, RZ ;  /* 0x0ffffffe03047810 */ /* 0x001fcc0007ffe0ff */
[----:B------:R0:W1:Y:S02]  /*0d50*/  F2I.FTZ.U32.TRUNC.NTZ R5, R4 ;  /* 0x0000000400057305 */ /* 0x000064000021f000 */
[----:B0-----:R-:W-:Y:S02]  /*0d60*/  IMAD.MOV.U32 R4, RZ, RZ, RZ ;  /* 0x000000ffff047224 */ /* 0x001fe400078e00ff */
[----:B-1----:R-:W-:-:S04]  /*0d70*/  IMAD R7, R7, R5, RZ ;  /* 0x0000000507077224 */ /* 0x002fc800078e02ff */
[----:B------:R-:W-:-:S06]  /*0d80*/  IMAD.HI.U32 R5, R5, R7, R4 ;  /* 0x0000000705057227 */ /* 0x000fcc00078e0004 */
[----:B------:R-:W-:-:S04]  /*0d90*/  IMAD.HI.U32 R5, R5, R6, RZ ;  /* 0x0000000605057227 */ /* 0x000fc800078e00ff */
[----:B------:R-:W-:-:S04]  /*0da0*/  IMAD.MOV R3, RZ, RZ, -R5 ;  /* 0x000000ffff037224 */ /* 0x000fc800078e0a05 */
[----:B------:R-:W-:-:S05]  /*0db0*/  IMAD R3, R3, UR4, R6 ;  /* 0x0000000403037c24 */ /* 0x000fca000f8e0206 */
[----:B------:R-:W-:-:S13]  /*0dc0*/  ISETP.GE.U32.AND P0, PT, R3, UR4, PT ;  /* 0x0000000403007c0c */ /* 0x000fda000bf06070 */
[----:B------:R-:W-:Y:S02]  /*0dd0*/  @P0 IADD3 R3, R3, -UR4, RZ ;  /* 0x8000000403030c10 */ /* 0x000fe4000fffe0ff */
[----:B------:R-:W-:Y:S02]  /*0de0*/  @P0 IADD3 R5, R5, 0x1, RZ ;  /* 0x0000000105050810 */ /* 0x000fe40007ffe0ff */
[----:B------:R-:W-:-:S13]  /*0df0*/  ISETP.GE.U32.AND P1, PT, R3, UR4, PT ;  /* 0x0000000403007c0c */ /* 0x000fda000bf26070 */
[----:B------:R-:W-:Y:S02]  /*0e00*/  @P1 IADD3 R5, R5, 0x1, RZ ;  /* 0x0000000105051810 */ /* 0x000fe40007ffe0ff */
[----:B------:R-:W-:Y:S02]  /*0e10*/  @!P2 LOP3.LUT R5, RZ, UR4, RZ, 0x33, !PT ;  /* 0x00000004ff05ac12 */ /* 0x000fe4000f8e33ff */
[----:B------:R-:W-:Y:S02]  /*0e20*/  ISETP.LT.U32.AND P1, PT, R6, UR4, PT ;  /* 0x0000000406007c0c */ /* 0x000fe4000bf21070 */
[----:B------:R-:W-:-:S04]  /*0e30*/  LOP3.LUT R5, R5, 0x1, RZ, 0xc0, !PT ;  /* 0x0000000105057812 */ /* 0x000fc800078ec0ff */
[----:B------:R-:W-:-:S13]  /*0e40*/  ISETP.NE.U32.AND P0, PT, R5, 0x1, PT ;  /* 0x000000010500780c */ /* 0x000fda0003f05070 */
[----:B------:R-:W-:Y:S05]  /*0e50*/  @!P0 BRA `(.L_x_44) ;  /* 0x0000024000008947 */ /* 0x000fea0003800000 */
[----:B------:R-:W-:Y:S02]  /*0e60*/  ISETP.GE.AND P0, PT, R43, R41, PT ;  /* 0x000000292b00720c */ /* 0x000fe40003f06270 */
[----:B------:R-:W-:Y:S02]  /*0e70*/  SHF.R.S32.HI R3, RZ, 0x1f, R43 ;  /* 0x0000001fff037819 */ /* 0x000fe4000001142b */
[----:B------:R-:W-:-:S13]  /*0e80*/  ISETP.NE.AND P2, PT, R44, 0x3, P0 ;  /* 0x000000032c00780c */ /* 0x000fda0000745270 */
[----:B------:R-:W-:-:S04]  /*0e90*/  @!P2 LEA R4, P3, R43, R36, 0x4 ;  /* 0x000000242b04a211 */ /* 0x000fc800078620ff */
[----:B------:R-:W-:-:S06]  /*0ea0*/  @!P2 LEA.HI.X R5, R43, R37, R3, 0x4, P3 ;  /* 0x000000252b05a211 */ /* 0x000fcc00018f2403 */
[----:B------:R-:W2:Y:S01]  /*0eb0*/  @!P2 LD.E.128 R4, [R4.64+0xa00] ;  /* 0x000a00060404a980 */ /* 0x000ea2000c101d00 */
[----:B------:R-:W-:Y:S01]  /*0ec0*/  ISETP.NE.AND P3, PT, R40, 0x3, P0 ;  /* 0x000000032800780c */ /* 0x000fe20000765270 */
[----:B------:R-:W-:Y:S02]  /*0ed0*/  @!P2 IMAD.MOV.U32 R17, RZ, RZ, 0x10 ;  /* 0x00000010ff11a424 */ /* 0x000fe400078e00ff */
[----:B------:R-:W-:-:S04]  /*0ee0*/  @!P2 IMAD R16, R41, R44, R43 ;  /* 0x0000002c2910a224 */ /* 0x000fc800078e022b */
[----:B------:R-:W-:-:S06]  /*0ef0*/  @!P2 IMAD.WIDE R16, R16, R17, c[0x0][0x1b8] ;  /* 0x00006e001010a625 */ /* 0x000fcc00078e0211 */
[----:B------:R-:W-:-:S04]  /*0f00*/  @!P3 LEA R8, P4, R43, R34, 0x4 ;  /* 0x000000222b08b211 */ /* 0x000fc800078820ff */
[----:B------:R-:W-:Y:S01]  /*0f10*/  @!P3 LEA.HI.X R9, R43, R35, R3, 0x4, P4 ;  /* 0x000000232b09b211 */ /* 0x000fe200020f2403 */
[----:B--2---:R0:W-:Y:S05]  /*0f20*/  @!P2 STG.E.128 [R16.64], R4 ;  /* 0x000000041000a986 */ /* 0x0041ea000c101d06 */
[----:B------:R-:W2:Y:S01]  /*0f30*/  @!P3 LD.E.128 R8, [R8.64+0xa00] ;  /* 0x000a00060808b980 */ /* 0x000ea2000c101d00 */
[----:B------:R-:W-:Y:S01]  /*0f40*/  ISETP.NE.AND P2, PT, R42, 0x3, P0 ;  /* 0x000000032a00780c */ /* 0x000fe20000745270 */
[----:B------:R-:W-:Y:S02]  /*0f50*/  @!P3 IMAD.MOV.U32 R19, RZ, RZ, 0x10 ;  /* 0x00000010ff13b424 */ /* 0x000fe400078e00ff */
[----:B------:R-:W-:-:S04]  /*0f60*/  @!P3 IMAD R18, R41, R40, R43 ;  /* 0x000000282912b224 */ /* 0x000fc800078e022b */
[----:B------:R-:W-:-:S06]  /*0f70*/  @!P3 IMAD.WIDE R18, R18, R19, c[0x0][0x1b8] ;  /* 0x00006e001212b625 */ /* 0x000fcc00078e0213 */
[----:B------:R-:W-:-:S04]  /*0f80*/  @!P2 LEA R12, P4, R43, R32, 0x4 ;  /* 0x000000202b0ca211 */ /* 0x000fc800078820ff */
[----:B------:R-:W-:Y:S02]  /*0f90*/  @!P2 LEA.HI.X R13, R43, R33, R3, 0x4, P4 ;  /* 0x000000212b0da211 */ /* 0x000fe400020f2403 */
[----:B------:R-:W-:Y:S01]  /*0fa0*/  ISETP.NE.AND P0, PT, R0, 0x3, P0 ;  /* 0x000000030000780c */ /* 0x000fe20000705270 */
[----:B--2---:R1:W-:Y:S04]  /*0fb0*/  @!P3 STG.E.128 [R18.64], R8 ;  /* 0x000000081200b986 */ /* 0x0043e8000c101d06 */
[----:B------:R-:W2:Y:S01]  /*0fc0*/  @!P2 LD.E.128 R12, [R12.64+0xa00] ;  /* 0x000a00060c0ca980 */ /* 0x000ea2000c101d00 */
[----:B0-----:R-:W-:-:S07]  /*0fd0*/  @!P2 IMAD.MOV.U32 R17, RZ, RZ, 0x10 ;  /* 0x00000010ff11a424 */ /* 0x001fce00078e00ff */
[----:B------:R-:W-:Y:S01]  /*0fe0*/  @!P0 LEA R4, P3, R43, R30, 0x4 ;  /* 0x0000001e2b048211 */ /* 0x000fe200078620ff */
[----:B------:R-:W-:-:S03]  /*0ff0*/  @!P2 IMAD R16, R41, R42, R43 ;  /* 0x0000002a2910a224 */ /* 0x000fc600078e022b */
[----:B------:R-:W-:Y:S01]  /*1000*/  @!P0 LEA.HI.X R5, R43, R31, R3, 0x4, P3 ;  /* 0x0000001f2b058211 */ /* 0x000fe200018f2403 */
[----:B------:R-:W-:-:S05]  /*1010*/  @!P2 IMAD.WIDE R16, R16, R17, c[0x0][0x1b8] ;  /* 0x00006e001010a625 */ /* 0x000fca00078e0211 */
[----:B--2---:R0:W-:Y:S04]  /*1020*/  @!P2 STG.E.128 [R16.64], R12 ;  /* 0x0000000c1000a986 */ /* 0x0041e8000c101d06 */
[----:B------:R-:W2:Y:S01]  /*1030*/  @!P0 LD.E.128 R4, [R4.64+0xa00] ;  /* 0x000a000604048980 */ /* 0x000ea2000c101d00 */
[----:B------:R-:W-:Y:S02]  /*1040*/  @!P0 IMAD.MOV.U32 R3, RZ, RZ, 0x10 ;  /* 0x00000010ff038424 */ /* 0x000fe400078e00ff */
[----:B-1----:R-:W-:Y:S02]  /*1050*/  @!P0 IMAD R8, R41, R0, R43 ;  /* 0x0000000029088224 */ /* 0x002fe400078e022b */
[----:B------:R-:W-:Y:S02]  /*1060*/  IMAD.MOV.U32 R43, RZ, RZ, R2 ;  /* 0x000000ffff2b7224 */ /* 0x000fe400078e0002 */
[----:B------:R-:W-:-:S04]  /*1070*/  @!P0 IMAD.WIDE R8, R8, R3, c[0x0][0x1b8] ;  /* 0x00006e0008088625 */ /* 0x000fc800078e0203 */
[----:B------:R-:W-:Y:S01]  /*1080*/  @!P0 IMAD.MOV.U32 R43, RZ, RZ, R2 ;  /* 0x000000ffff2b8224 */ /* 0x000fe200078e0002 */
[----:B--2---:R0:W-:Y:S04]  /*1090*/  @!P0 STG.E.128 [R8.64], R4 ;  /* 0x0000000408008986 */ /* 0x0041e8000c101d06 */
.L_x_44:
[----:B------:R-:W-:Y:S05]  /*10a0*/  BSYNC B0 ;  /* 0x0000000000007941 */ /* 0x000fea0003800000 */
.L_x_43:
[----:B------:R-:W-:Y:S05]  /*10b0*/  @P1 EXIT ;  /* 0x000000000000194d */ /* 0x000fea0003800000 */
[----:B------:R-:W-:Y:S01]  /*10c0*/  ISETP.NE.AND P3, PT, R44, 0x3, PT ;  /* 0x000000032c00780c */ /* 0x000fe20003f65270 */
[C---:B------:R-:W-:Y:S02]  /*10d0*/  IMAD R44, R41.reuse, R44, RZ ;  /* 0x0000002c292c7224 */ /* 0x040fe400078e02ff */
[C---:B------:R-:W-:Y:S02]  /*10e0*/  IMAD R3, R41.reuse, R40, RZ ;  /* 0x0000002829037224 */ /* 0x040fe400078e02ff */
[C---:B0-----:R-:W-:Y:S02]  /*10f0*/  IMAD R16, R41.reuse, R42, RZ ;  /* 0x0000002a29107224 */ /* 0x041fe400078e02ff */
[----:B------:R-:W-:Y:S02]  /*1100*/  IMAD R2, R41, R0, RZ ;  /* 0x0000000029027224 */ /* 0x000fe400078e02ff */
.L_x_45:
[----:B------:R-:W-:Y:S02]  /*1110*/  ISETP.GE.AND P1, PT, R43, R41, P3 ;  /* 0x000000292b00720c */ /* 0x000fe40001f26270 */
[----:B------:R-:W-:-:S11]  /*1120*/  SHF.R.S32.HI R17, RZ, 0x1f, R43 ;  /* 0x0000001fff117819 */ /* 0x000fd6000001142b */
[----:B0-----:R-:W-:-:S04]  /*1130*/  @!P1 LEA R4, P0, R43, R36, 0x4 ;  /* 0x000000242b049211 */ /* 0x001fc800078020ff */
[----:B------:R-:W-:-:S06]  /*1140*/  @!P1 LEA.HI.X R5, R43, R37, R17, 0x4, P0 ;  /* 0x000000252b059211 */ /* 0x000fcc00000f2411 */
[----:B------:R-:W2:Y:S01]  /*1150*/  @!P1 LD.E.128 R4, [R4.64+0xa00] ;  /* 0x000a000604049980 */ /* 0x000ea2000c101d00 */
[----:B------:R-:W-:Y:S01]  /*1160*/  ISETP.NE.AND P2, PT, R40, 0x3, PT ;  /* 0x000000032800780c */ /* 0x000fe20003f45270 */
[----:B------:R-:W-:Y:S02]  /*1170*/  @!P1 IMAD.IADD R18, R44, 0x1, R43 ;  /* 0x000000012c129824 */ /* 0x000fe400078e022b */
[----:B------:R-:W-:Y:S01]  /*1180*/  @!P1 IMAD.MOV.U32 R19, RZ, RZ, 0x10 ;  /* 0x00000010ff139424 */ /* 0x000fe200078e00ff */
[----:B------:R-:W-:-:S03]  /*1190*/  ISETP.GE.AND P0, PT, R43, R41, P2 ;  /* 0x000000292b00720c */ /* 0x000fc60001706270 */
[----:B------:R-:W-:-:S10]  /*11a0*/  @!P1 IMAD.WIDE R18, R18, R19, c[0x0][0x1b8] ;  /* 0x00006e0012129625 */ /* 0x000fd400078e0213 */
[----:B------:R-:W-:-:S04]  /*11b0*/  @!P0 LEA R8, P4, R43, R34, 0x4 ;  /* 0x000000222b088211 */ /* 0x000fc800078820ff */
[----:B------:R-:W-:Y:S01]  /*11c0*/  @!P0 LEA.HI.X R9, R43, R35, R17, 0x4, P4 ;  /* 0x000000232b098211 */ /* 0x000fe200020f2411 */
[----:B--2---:R0:W-:Y:S05]  /*11d0*/  @!P1 STG.E.128 [R18.64], R4 ;  /* 0x0000000412009986 */ /* 0x0041ea000c101d06 */
[----:B------:R-:W2:Y:S01]  /*11e0*/  @!P0 LD.E.128 R8, [R8.64+0xa00] ;  /* 0x000a000608088980 */ /* 0x000ea2000c101d00 */
[----:B------:R-:W-:Y:S01]  /*11f0*/  ISETP.NE.AND P1, PT, R42, 0x3, PT ;  /* 0x000000032a00780c */ /* 0x000fe20003f25270 */
[----:B------:R-:W-:Y:S02]  /*1200*/  @!P0 IMAD.IADD R20, R3, 0x1, R43 ;  /* 0x0000000103148824 */ /* 0x000fe400078e022b */
[----:B------:R-:W-:Y:S01]  /*1210*/  @!P0 IMAD.MOV.U32 R21, RZ, RZ, 0x10 ;  /* 0x00000010ff158424 */ /* 0x000fe200078e00ff */
[----:B------:R-:W-:-:S03]  /*1220*/  ISETP.GE.AND P4, PT, R43, R41, P1 ;  /* 0x000000292b00720c */ /* 0x000fc60000f86270 */
[----:B------:R-:W-:-:S10]  /*1230*/  @!P0 IMAD.WIDE R20, R20, R21, c[0x0][0x1b8] ;  /* 0x00006e0014148625 */ /* 0x000fd400078e0215 */
[----:B------:R-:W-:-:S04]  /*1240*/  @!P4 LEA R12, P5, R43, R32, 0x4 ;  /* 0x000000202b0cc211 */ /* 0x000fc800078a20ff */
[C---:B------:R-:W-:Y:S01]  /*1250*/  @!P4 LEA.HI.X R13, R43.reuse, R33, R17, 0x4, P5 ;  /* 0x000000212b0dc211 */ /* 0x040fe200028f2411 */
[----:B--2---:R1:W-:Y:S05]  /*1260*/  @!P0 STG.E.128 [R20.64], R8 ;  /* 0x0000000814008986 */ /* 0x0043ea000c101d06 */
[----:B------:R-:W2:Y:S01]  /*1270*/  @!P4 LD.E.128 R12, [R12.64+0xa00] ;  /* 0x000a00060c0cc980 */ /* 0x000ea2000c101d00 */
[----:B------:R-:W-:Y:S01]  /*1280*/  ISETP.NE.AND P0, PT, R0, 0x3, PT ;  /* 0x000000030000780c */ /* 0x000fe20003f05270 */
[----:B0-----:R-:W-:Y:S02]  /*1290*/  @!P4 IMAD.IADD R18, R16, 0x1, R43 ;  /* 0x000000011012c824 */ /* 0x001fe400078e022b */
[----:B------:R-:W-:Y:S01]  /*12a0*/  @!P4 IMAD.MOV.U32 R19, RZ, RZ, 0x10 ;  /* 0x00000010ff13c424 */ /* 0x000fe200078e00ff */
[----:B------:R-:W-:-:S03]  /*12b0*/  ISETP.GE.AND P5, PT, R43, R41, P0 ;  /* 0x000000292b00720c */ /* 0x000fc600007a6270 */
[----:B------:R-:W-:-:S10]  /*12c0*/  @!P4 IMAD.WIDE R18, R18, R19, c[0x0][0x1b8] ;  /* 0x00006e001212c625 */ /* 0x000fd400078e0213 */
[----:B------:R-:W-:-:S04]  /*12d0*/  @!P5 LEA R4, P6, R43, R30, 0x4 ;  /* 0x0000001e2b04d211 */ /* 0x000fc800078c20ff */
[C---:B------:R-:W-:Y:S02]  /*12e0*/  @!P5 LEA.HI.X R5, R43.reuse, R31, R17, 0x4, P6 ;  /* 0x0000001f2b05d211 */ /* 0x040fe400030f2411 */
[----:B------:R-:W-:Y:S01]  /*12f0*/  IADD3 R17, R43, UR4, RZ ;  /* 0x000000042b117c10 */ /* 0x000fe2000fffe0ff */
[----:B--2---:R0:W-:Y:S04]  /*1300*/  @!P4 STG.E.128 [R18.64], R12 ;  /* 0x0000000c1200c986 */ /* 0x0041e8000c101d06 */
[----:B------:R-:W2:Y:S01]  /*1310*/  @!P5 LD.E.128 R4, [R4.64+0xa00] ;  /* 0x000a00060404d980 */ /* 0x000ea2000c101d00 */
[----:B------:R-:W-:Y:S01]  /*1320*/  ISETP.GE.AND P4, PT, R17, R41, P3 ;  /* 0x000000291100720c */ /* 0x000fe20001f86270 */
[----:B-1----:R-:W-:Y:S01]  /*1330*/  @!P5 IMAD.IADD R20, R2, 0x1, R43 ;  /* 0x000000010214d824 */ /* 0x002fe200078e022b */
[----:B------:R-:W-:Y:S01]  /*1340*/  SHF.R.S32.HI R22, RZ, 0x1f, R17 ;  /* 0x0000001fff167819 */ /* 0x000fe20000011411 */
[----:B------:R-:W-:-:S04]  /*1350*/  @!P5 IMAD.MOV.U32 R21, RZ, RZ, 0x10 ;  /* 0x00000010ff15d424 */ /* 0x000fc800078e00ff */
[----:B------:R-:W-:-:S06]  /*1360*/  @!P5 IMAD.WIDE R20, R20, R21, c[0x0][0x1b8] ;  /* 0x00006e001414d625 */ /* 0x000fcc00078e0215 */
[----:B------:R-:W-:-:S04]  /*1370*/  @!P4 LEA R8, P6, R17, R36, 0x4 ;  /* 0x000000241108c211 */ /* 0x000fc800078c20ff */
[C---:B------:R-:W-:Y:S02]  /*1380*/  @!P4 LEA.HI.X R9, R17.reuse, R37, R22, 0x4, P6 ;  /* 0x000000251109c211 */ /* 0x040fe400030f2416 */
[----:B------:R-:W-:Y:S01]  /*1390*/  ISETP.GE.AND P2, PT, R17, R41, P2 ;  /* 0x000000291100720c */ /* 0x000fe20001746270 */
[----:B--2---:R1:W-:Y:S04]  /*13a0*/  @!P5 STG.E.128 [R20.64], R4 ;  /* 0x000000041400d986 */ /* 0x0043e8000c101d06 */
[----:B------:R-:W2:Y:S01]  /*13b0*/  @!P4 LD.E.128 R8, [R8.64+0xa00] ;  /* 0x000a00060808c980 */ /* 0x000ea2000c101d00 */
[----:B0-----:R-:W-:-:S07]  /*13c0*/  @!P4 IMAD.IADD R18, R44, 0x1, R17 ;  /* 0x000000012c12c824 */ /* 0x001fce00078e0211 */
[----:B------:R-:W-:Y:S01]  /*13d0*/  @!P2 LEA R12, P5, R17, R34, 0x4 ;  /* 0x00000022110ca211 */ /* 0x000fe200078a20ff */
[----:B------:R-:W-:-:S03]  /*13e0*/  @!P4 IMAD.MOV.U32 R19, RZ, RZ, 0x10 ;  /* 0x00000010ff13c424 */ /* 0x000fc600078e00ff */
[C---:B------:R-:W-:Y:S01]  /*13f0*/  @!P2 LEA.HI.X R13, R17.reuse, R35, R22, 0x4, P5 ;  /* 0x00000023110da211 */ /* 0x040fe200028f2416 */
[----:B------:R-:W-:Y:S01]  /*1400*/  @!P4 IMAD.WIDE R18, R18, R19, c[0x0][0x1b8] ;  /* 0x00006e001212c625 */ /* 0x000fe200078e0213 */
[----:B------:R-:W-:-:S04]  /*1410*/  ISETP.GE.AND P1, PT, R17, R41, P1 ;  /* 0x000000291100720c */ /* 0x000fc80000f26270 */
[----:B--2---:R0:W-:Y:S04]  /*1420*/  @!P4 STG.E.128 [R18.64], R8 ;  /* 0x000000081200c986 */ /* 0x0041e8000c101d06 */
[----:B------:R-:W2:Y:S01]  /*1430*/  @!P2 LD.E.128 R12, [R12.64+0xa00] ;  /* 0x000a00060c0ca980 */ /* 0x000ea2000c101d00 */
[----:B-1----:R-:W-:-:S04]  /*1440*/  @!P2 IMAD.IADD R20, R3, 0x1, R17 ;  /* 0x000000010314a824 */ /* 0x002fc800078e0211 */
[----:B------:R-:W-:Y:S01]  /*1450*/  @!P1 LEA R4, P4, R17, R32, 0x4 ;  /* 0x0000002011049211 */ /* 0x000fe200078820ff */
[----:B------:R-:W-:-:S03]  /*1460*/  @!P2 IMAD.MOV.U32 R21, RZ, RZ, 0x10 ;  /* 0x00000010ff15a424 */ /* 0x000fc600078e00ff */
[C---:B------:R-:W-:Y:S01]  /*1470*/  @!P1 LEA.HI.X R5, R17.reuse, R33, R22, 0x4, P4 ;  /* 0x0000002111059211 */ /* 0x040fe200020f2416 */
[----:B------:R-:W-:Y:S01]  /*1480*/  @!P2 IMAD.WIDE R20, R20, R21, c[0x0][0x1b8] ;  /* 0x00006e001414a625 */ /* 0x000fe200078e0215 */
[----:B------:R-:W-:-:S04]  /*1490*/  ISETP.GE.AND P0, PT, R17, R41, P0 ;  /* 0x000000291100720c */ /* 0x000fc80000706270 */
[----:B--2---:R1:W-:Y:S04]  /*14a0*/  @!P2 STG.E.128 [R20.64], R12 ;  /* 0x0000000c1400a986 */ /* 0x0043e8000c101d06 */
[----:B------:R-:W2:Y:S01]  /*14b0*/  @!P1 LD.E.128 R4, [R4.64+0xa00] ;  /* 0x000a000604049980 */ /* 0x000ea2000c101d00 */
[----:B0-----:R-:W-:-:S04]  /*14c0*/  @!P1 IMAD.IADD R18, R16, 0x1, R17 ;  /* 0x0000000110129824 */ /* 0x001fc800078e0211 */
[----:B------:R-:W-:Y:S01]  /*14d0*/  @!P0 LEA R8, P2, R17, R30, 0x4 ;  /* 0x0000001e11088211 */ /* 0x000fe200078420ff */
[----:B------:R-:W-:-:S03]  /*14e0*/  @!P1 IMAD.MOV.U32 R19, RZ, RZ, 0x10 ;  /* 0x00000010ff139424 */ /* 0x000fc600078e00ff */
[----:B------:R-:W-:Y:S01]  /*14f0*/  @!P0 LEA.HI.X R9, R17, R31, R22, 0x4, P2 ;  /* 0x0000001f11098211 */ /* 0x000fe200010f2416 */
[----:B------:R-:W-:-:S05]  /*1500*/  @!P1 IMAD.WIDE R18, R18, R19, c[0x0][0x1b8] ;  /* 0x00006e0012129625 */ /* 0x000fca00078e0213 */
[----:B--2---:R0:W-:Y:S04]  /*1510*/  @!P1 STG.E.128 [R18.64], R4 ;  /* 0x0000000412009986 */ /* 0x0041e8000c101d06 */
[----:B------:R-:W2:Y:S01]  /*1520*/  @!P0 LD.E.128 R8, [R8.64+0xa00] ;  /* 0x000a000608088980 */ /* 0x000ea2000c101d00 */
[----:B------:R-:W-:Y:S01]  /*1530*/  @!P0 IMAD.IADD R22, R2, 0x1, R17 ;  /* 0x0000000102168824 */ /* 0x000fe200078e0211 */
[----:B------:R-:W-:Y:S01]  /*1540*/  IADD3 R43, R17, UR4, RZ ;  /* 0x00000004112b7c10 */ /* 0x000fe2000fffe0ff */
[----:B-1----:R-:W-:-:S04]  /*1550*/  @!P0 IMAD.MOV.U32 R13, RZ, RZ, 0x10 ;  /* 0x00000010ff0d8424 */ /* 0x002fc800078e00ff */
[----:B------:R-:W-:-:S05]  /*1560*/  @!P0 IMAD.WIDE R12, R22, R13, c[0x0][0x1b8] ;  /* 0x00006e00160c8625 */ /* 0x000fca00078e020d */
[----:B--2---:R0:W-:Y:S01]  /*1570*/  @!P0 STG.E.128 [R12.64], R8 ;  /* 0x000000080c008986 */ /* 0x0041e2000c101d06 */
[----:B------:R-:W-:-:S13]  /*1580*/  ISETP.GE.AND P0, PT, R43, R47, PT ;  /* 0x0000002f2b00720c */ /* 0x000fda0003f06270 */
[----:B------:R-:W-:Y:S05]  /*1590*/  @!P0 BRA `(.L_x_45) ;  /* 0xfffffb7000008947 */ /* 0x000fea000383ffff */
[----:B------:R-:W-:Y:S05]  /*15a0*/  EXIT ;  /* 0x000000000000794d */ /* 0x000fea0003800000 */
.L_x_46:
        /* <DEDUP_REMOVED lines=13> */
.L_x_235:


//--------------------- .text._ZN4vllm26cross_device_reduce_1stageI13__nv_bfloat16Li4EEEvPNS_8RankDataENS_11RankSignalsEPNS_6SignalEPT_ii --------------------------
	.section	.text._ZN4vllm26cross_device_reduce_1stageI13__nv_bfloat16Li4EEEvPNS_8RankDataENS_11RankSignalsEPNS_6SignalEPT_ii,"ax",@progbits
	.sectioninfo	@"SHI_REGISTERS=44"
	.align	128
        .global         _ZN4vllm26cross_device_reduce_1stageI13__nv_bfloat16Li4EEEvPNS_8RankDataENS_11RankSignalsEPNS_6SignalEPT_ii
        .type           _ZN4vllm26cross_device_reduce_1stageI13__nv_bfloat16Li4EEEvPNS_8RankDataENS_11RankSignalsEPNS_6SignalEPT_ii,@function
        .size           _ZN4vllm26cross_device_reduce_1stageI13__nv_bfloat16Li4EEEvPNS_8RankDataENS_11RankSignalsEPNS_6SignalEPT_ii,(.L_x_236 - _ZN4vllm26cross_device_reduce_1stageI13__nv_bfloat16Li4EEEvPNS_8RankDataENS_11RankSignalsEPNS_6SignalEPT_ii)
        .other          _ZN4vllm26cross_device_reduce_1stageI13__nv_bfloat16Li4EEEvPNS_8RankDataENS_11RankSignalsEPNS_6SignalEPT_ii,@"STO_CUDA_ENTRY STV_DEFAULT"
_ZN4vllm26cross_device_reduce_1stageI13__nv_bfloat16Li4EEEvPNS_8RankDataENS_11RankSignalsEPNS_6SignalEPT_ii:
.text._ZN4vllm26cross_device_reduce_1stageI13__nv_bfloat16Li4EEEvPNS_8RankDataENS_11RankSignalsEPNS_6SignalEPT_ii:
        /* <DEDUP_REMOVED lines=10> */
[----:B------:R-:W-:-:S03]  /*00a0*/  IMAD.MOV.U32 R2, RZ, RZ, c[0x0][0x160] ;  /* 0x00005800ff027624 */ /* 0x000fc600078e00ff */
[----:B------:R1:W-:Y:S04]  /*00b0*/  STL.128 [R1], R4 ;  /* 0x0000000401007387 */ /* 0x0003e80000100c00 */
[----:B------:R2:W5:Y:S01]  /*00c0*/  LDG.E.128 R8, [R2.64+0x10] ;  /* 0x0000100402087981 */ /* 0x000562000c1e1d00 */
[----:B0-----:R-:W-:-:S03]  /*00d0*/  IMAD.WIDE.U32 R24, R32, R26, c[0x0][0x1b0] ;  /* 0x00006c0020187625 */ /* 0x001fc600078e001a */
[----:B-1----:R2:W5:Y:S04]  /*00e0*/  LDG.E.128 R4, [R2.64] ;  /* 0x0000000402047981 */ /* 0x002568000c1e1d00 */
[----:B------:R-:W3:Y:S01]  /*00f0*/  LDG.E R29, [R24.64+0x900] ;  /* 0x00090004181d7981 */ /* 0x000ee2000c1e1900 */
[----:B------:R-:W-:Y:S01]  /*0100*/  IMAD.MOV.U32 R12, RZ, RZ, c[0x0][0x180] ;  /* 0x00006000ff0c7624 */ /* 0x000fe200078e00ff */
[----:B------:R-:W-:Y:S01]  /*0110*/  MOV R13, c[0x0][0x184] ;  /* 0x00006100000d7a02 */ /* 0x000fe20000000f00 */
[----:B------:R-:W-:Y:S01]  /*0120*/  IMAD.MOV.U32 R14, RZ, RZ, c[0x0][0x188] ;  /* 0x00006200ff0e7624 */ /* 0x000fe200078e00ff */
[----:B------:R-:W0:Y:S01]  /*0130*/  S2R R27, SR_TID.X ;  /* 0x00000000001b7919 */ /* 0x000e220000002100 */
        /* <DEDUP_REMOVED lines=9> */
[----:B------:R2:W-:Y:S01]  /*01d0*/  STL.128 [R1+0x10], R12 ;  /* 0x0000100c01007387 */ /* 0x0005e20000100c00 */
[----:B------:R-:W-:-:S03]  /*01e0*/  IMAD.MOV.U32 R0, RZ, RZ, R1 ;  /* 0x000000ffff007224 */ /* 0x000fc600078e0001 */
[----:B------:R2:W-:Y:S04]  /*01f0*/  STL.128 [R1+0x20], R16 ;  /* 0x0000201001007387 */ /* 0x0005e80000100c00 */
[----:B------:R2:W-:Y:S01]  /*0200*/  STL.128 [R1+0x30], R20 ;  /* 0x0000301401007387 */ /* 0x0005e20000100c00 */
[C---:B0-----:R-:W-:Y:S01]  /*0210*/  ISETP.GT.U32.AND P0, PT, R27.reuse, 0x3, PT ;  /* 0x000000031b00780c */ /* 0x041fe20003f04070 */
[----:B------:R-:W-:Y:S01]  /*0220*/  IMAD R28, R32, c[0x0][0x0], R27 ;  /* 0x00000000201c7a24 */ /* 0x000fe200078e021b */
[C---:B------:R-:W-:Y:S01]  /*0230*/  ISETP.NE.AND P1, PT, R27.reuse, RZ, PT ;  /* 0x000000ff1b00720c */ /* 0x040fe20003f25270 */
[----:B------:R-:W-:-:S03]  /*0240*/  IMAD R0, R27, 0x8, R0 ;  /* 0x000000081b007824 */ /* 0x000fc600078e0200 */
[----:B------:R-:W-:Y:S02]  /*0250*/  ISETP.GE.AND P3, PT, R28, c[0x0][0x1c4], PT ;  /* 0x000071001c007a0c */ /* 0x000fe40003f66270 */
[----:B---3--:R-:W-:-:S05]  /*0260*/  IADD3 R29, R29, 0x1, RZ ;  /* 0x000000011d1d7810 */ /* 0x008fca0007ffe0ff */
[----:B------:R-:W-:Y:S05]  /*0270*/  @P0 BRA `(.L_x_47) ;  /* 0x000000b000000947 */ /* 0x000fea0003800000 */
[----:B--2---:R-:W2:Y:S01]  /*0280*/  LDL.64 R2, [R0] ;  /* 0x0000000000027983 */ /* 0x004ea20000100a00 */
[----:B------:R-:W-:-:S10]  /*0290*/  HFMA2.MMA R13, -RZ, RZ, 0, 1.9073486328125e-06 ;  /* 0x00000020ff0d7435 */ /* 0x000fd400000001ff */
[----:B------:R-:W-:-:S06]  /*02a0*/  IMAD.WIDE.U32 R12, R32, R13, c[0x0][0x1b0] ;  /* 0x00006c00200c7625 */ /* 0x000fcc00078e000d */
[----:B------:R-:W-:-:S04]  /*02b0*/  IMAD.WIDE.U32 R12, R27, 0x4, R12 ;  /* 0x000000041b0c7825 */ /* 0x000fc800078e000c */
[----:B--2---:R-:W-:-:S06]  /*02c0*/  IMAD.WIDE.U32 R2, R32, 0x20, R2 ;  /* 0x0000002020027825 */ /* 0x004fcc00078e0002 */
[----:B------:R-:W-:-:S05]  /*02d0*/  IMAD.WIDE R2, R26, c[0x0][0x1c0], R2 ;  /* 0x000070001a027a25 */ /* 0x000fca00078e0202 */
[----:B------:R0:W-:Y:S02]  /*02e0*/  STG.E.STRONG.SYS [R2.64], R29 ;  /* 0x0000001d02007986 */ /* 0x0001e4000c115904 */
.L_x_48:
[----:B0-----:R-:W2:Y:S01]  /*02f0*/  LDG.E.STRONG.SYS R2, [R12.64] ;  /* 0x000000040c027981 */ /* 0x001ea2000c1f5900 */
[----:B------:R-:W-:Y:S01]  /*0300*/  YIELD ;  /* 0x0000000000007946 */ /* 0x000fe20003800000 */
[----:B--2---:R-:W-:-:S13]  /*0310*/  ISETP.NE.AND P2, PT, R2, R29, PT ;  /* 0x0000001d0200720c */ /* 0x004fda0003f45270 */
[----:B------:R-:W-:Y:S05]  /*0320*/  @P2 BRA `(.L_x_48) ;  /* 0xffffffc000002947 */ /* 0x000fea000383ffff */
.L_x_47:
[----:B--2---:R-:W-:Y:S01]  /*0330*/  WARPSYNC 0xffffffff ;  /* 0xffffffff00007948 */ /* 0x004fe20003800000 */
[----:B------:R-:W-:Y:S06]  /*0340*/  BAR.SYNC.DEFER_BLOCKING 0x0 ;  /* 0x0000000000007b1d */ /* 0x000fec0000010000 */
[----:B------:R-:W-:Y:S01]  /*0350*/  BSSY B0, `(.L_x_49) ;  /* 0x000004f000007945 */ /* 0x000fe20003800000 */
[----:B------:R0:W-:Y:S01]  /*0360*/  @!P1 STG.E [R24.64+0x900], R29 ;  /* 0x0009001d18009986 */ /* 0x0001e2000c101904 */
[----:B------:R-:W-:Y:S05]  /*0370*/  @P3 BRA `(.L_x_50) ;  /* 0x000004c000003947 */ /* 0x000fea0003800000 */
[----:B------:R-:W-:-:S04]  /*0380*/  IMAD.MOV.U32 R3, RZ, RZ, R28 ;  /* 0x000000ffff037224 */ /* 0x000fc800078e001c */
.L_x_51:
[----:B-----5:R-:W-:-:S04]  /*0390*/  IMAD.WIDE R16, R3, 0x10, R6 ;  /* 0x0000001003107825 */ /* 0x020fc800078e0206 */
[C---:B------:R-:W-:Y:S02]  /*03a0*/  IMAD.WIDE R12, R3.reuse, 0x10, R4 ;  /* 0x00000010030c7825 */ /* 0x040fe400078e0204 */
[----:B------:R-:W2:Y:S02]  /*03b0*/  LD.E.128 R16, [R16.64] ;  /* 0x0000000410107980 */ /* 0x000ea4000c101d00 */
[C---:B------:R-:W-:Y:S02]  /*03c0*/  IMAD.WIDE R20, R3.reuse, 0x10, R8 ;  /* 0x0000001003147825 */ /* 0x040fe400078e0208 */
[----:B------:R-:W3:Y:S02]  /*03d0*/  LD.E.128 R12, [R12.64] ;  /* 0x000000040c0c7980 */ /* 0x000ee4000c101d00 */
[----:B0-----:R-:W-:Y:S02]  /*03e0*/  IMAD.WIDE R28, R3, 0x10, R10 ;  /* 0x00000010031c7825 */ /* 0x001fe400078e020a */
[----:B------:R-:W4:Y:S04]  /*03f0*/  LD.E.128 R20, [R20.64] ;  /* 0x0000000414147980 */ /* 0x000f28000c101d00 */
[----:B------:R-:W4:Y:S01]  /*0400*/  LD.E.128 R28, [R28.64] ;  /* 0x000000041c1c7980 */ /* 0x000f22000c101d00 */
[----:B--2---:R-:W-:-:S02]  /*0410*/  PRMT R38, RZ, 0x5410, R17 ;  /* 0x00005410ff267816 */ /* 0x004fc40000000011 */
[----:B------:R-:W-:Y:S02]  /*0420*/  PRMT R40, RZ, 0x7610, R17 ;  /* 0x00007610ff287816 */ /* 0x000fe40000000011 */
[----:B---3--:R-:W-:Y:S02]  /*0430*/  PRMT R2, RZ, 0x5410, R15 ;  /* 0x00005410ff027816 */ /* 0x008fe4000000000f */
[--C-:B------:R-:W-:Y:S02]  /*0440*/  PRMT R37, RZ, 0x5410, R16.reuse ;  /* 0x00005410ff257816 */ /* 0x100fe40000000010 */
[----:B------:R-:W-:Y:S02]  /*0450*/  PRMT R36, RZ, 0x7610, R16 ;  /* 0x00007610ff247816 */ /* 0x000fe40000000010 */
[----:B------:R-:W-:Y:S02]  /*0460*/  PRMT R17, RZ, 0x5410, R19 ;  /* 0x00005410ff117816 */ /* 0x000fe40000000013 */
[----:B------:R-:W-:-:S02]  /*0470*/  PRMT R15, RZ, 0x7610, R15 ;  /* 0x00007610ff0f7816 */ /* 0x000fc4000000000f */
[----:B------:R-:W-:Y:S02]  /*0480*/  PRMT R16, RZ, 0x7610, R19 ;  /* 0x00007610ff107816 */ /* 0x000fe40000000013 */
[--C-:B------:R-:W-:Y:S02]  /*0490*/  PRMT R34, RZ, 0x5410, R12.reuse ;  /* 0x00005410ff227816 */ /* 0x100fe4000000000c */
[----:B------:R-:W-:Y:S02]  /*04a0*/  PRMT R35, RZ, 0x7610, R12 ;  /* 0x00007610ff237816 */ /* 0x000fe4000000000c */
[--C-:B------:R-:W-:Y:S02]  /*04b0*/  PRMT R33, RZ, 0x5410, R13.reuse ;  /* 0x00005410ff217816 */ /* 0x100fe4000000000d */
[----:B------:R-:W-:Y:S02]  /*04c0*/  PRMT R13, RZ, 0x7610, R13 ;  /* 0x00007610ff0d7816 */ /* 0x000fe4000000000d */
[--C-:B------:R-:W-:Y:S01]  /*04d0*/  PRMT R12, RZ, 0x5410, R14.reuse ;  /* 0x00005410ff0c7816 */ /* 0x100fe2000000000e */
[----:B------:R-:W-:Y:S01]  /*04e0*/  FADD.FTZ R2, R2, R17 ;  /* 0x0000001102027221 */ /* 0x000fe20000010000 */
[----:B------:R-:W-:-:S02]  /*04f0*/  PRMT R14, RZ, 0x7610, R14 ;  /* 0x00007610ff0e7816 */ /* 0x000fc4000000000e */
[--C-:B------:R-:W-:Y:S02]  /*0500*/  PRMT R39, RZ, 0x5410, R18.reuse ;  /* 0x00005410ff277816 */ /* 0x100fe40000000012 */
[----:B------:R-:W-:Y:S01]  /*0510*/  PRMT R41, RZ, 0x7610, R18 ;  /* 0x00007610ff297816 */ /* 0x000fe20000000012 */
[----:B------:R-:W-:Y:S01]  /*0520*/  FADD.FTZ R15, R15, R16 ;  /* 0x000000100f0f7221 */ /* 0x000fe20000010000 */
[----:B----4-:R-:W-:Y:S01]  /*0530*/  PRMT R17, RZ, 0x5410, R20 ;  /* 0x00005410ff117816 */ /* 0x010fe20000000014 */
        /* <DEDUP_REMOVED lines=27> */
[----:B------:R-:W-:-:S02]  /*06f0*/  PRMT R23, RZ, 0x5410, R31 ;  /* 0x00005410ff177816 */ /* 0x000fc4000000001f */
[----:B------:R-:W-:Y:S01]  /*0700*/  PRMT R20, RZ, 0x7610, R31 ;  /* 0x00007610ff147816 */ /* 0x000fe2000000001f */
[----:B------:R-:W-:Y:S02]  /*0710*/  FADD.FTZ R17, R34, R17 ;  /* 0x0000001122117221 */ /* 0x000fe40000010000 */
[----:B------:R-:W-:Y:S02]  /*0720*/  FADD.FTZ R28, R35, R28 ;  /* 0x0000001c231c7221 */ /* 0x000fe40000010000 */
[----:B------:R-:W-:Y:S02]  /*0730*/  FADD.FTZ R16, R33, R16 ;  /* 0x0000001021107221 */ /* 0x000fe40000010000 */
[----:B------:R-:W-:Y:S01]  /*0740*/  FADD.FTZ R13, R13, R18 ;  /* 0x000000120d0d7221 */ /* 0x000fe20000010000 */
[----:B------:R-:W-:Y:S01]  /*0750*/  MOV R18, 0x10 ;  /* 0x0000001000127802 */ /* 0x000fe20000000f00 */
[----:B------:R-:W-:Y:S02]  /*0760*/  FADD.FTZ R19, R12, R19 ;  /* 0x000000130c137221 */ /* 0x000fe40000010000 */
[----:B------:R-:W-:-:S02]  /*0770*/  FADD.FTZ R14, R14, R21 ;  /* 0x000000150e0e7221 */ /* 0x000fc40000010000 */
[----:B------:R-:W-:Y:S02]  /*0780*/  FADD.FTZ R2, R2, R23 ;  /* 0x0000001702027221 */ /* 0x000fe40000010000 */
[----:B------:R-:W-:Y:S01]  /*0790*/  FADD.FTZ R15, R15, R20 ;  /* 0x000000140f0f7221 */ /* 0x000fe20000010000 */
[----:B------:R-:W-:Y:S02]  /*07a0*/  F2FP.BF16.PACK_AB R12, R28, R17 ;  /* 0x000000111c0c723e */ /* 0x000fe400000010ff */
[----:B------:R-:W-:Y:S01]  /*07b0*/  F2FP.BF16.PACK_AB R13, R13, R16 ;  /* 0x000000100d0d723e */ /* 0x000fe200000010ff */
[----:B------:R-:W-:Y:S01]  /*07c0*/  IMAD.WIDE R16, R3, R18, c[0x0][0x1b8] ;  /* 0x00006e0003107625 */ /* 0x000fe200078e0212 */
[----:B------:R-:W-:Y:S02]  /*07d0*/  F2FP.BF16.PACK_AB R14, R14, R19 ;  /* 0x000000130e0e723e */ /* 0x000fe400000010ff */
[----:B------:R-:W-:Y:S01]  /*07e0*/  F2FP.BF16.PACK_AB R15, R15, R2 ;  /* 0x000000020f0f723e */ /* 0x000fe200000010ff */
[----:B------:R-:W-:-:S04]  /*07f0*/  IMAD.MOV.U32 R2, RZ, RZ, c[0x0][0xc] ;  /* 0x00000300ff027624 */ /* 0x000fc800078e00ff */
[----:B------:R0:W-:Y:S01]  /*0800*/  STG.E.128 [R16.64], R12 ;  /* 0x0000000c10007986 */ /* 0x0001e2000c101d04 */
[----:B------:R-:W-:-:S05]  /*0810*/  IMAD R3, R2, c[0x0][0x0], R3 ;  /* 0x0000000002037a24 */ /* 0x000fca00078e0203 */
[----:B------:R-:W-:-:S13]  /*0820*/  ISETP.GE.AND P2, PT, R3, c[0x0][0x1c4], PT ;  /* 0x0000710003007a0c */ /* 0x000fda0003f46270 */
[----:B0-----:R-:W-:Y:S05]  /*0830*/  @!P2 BRA `(.L_x_51) ;  /* 0xfffffb500000a947 */ /* 0x001fea000383ffff */
.L_x_50:
[----:B------:R-:W-:Y:S05]  /*0840*/  BSYNC B0 ;  /* 0x0000000000007941 */ /* 0x000fea0003800000 */
.L_x_49:
[----:B------:R-:W-:Y:S06]  /*0850*/  BAR.SYNC.DEFER_BLOCKING 0x0 ;  /* 0x0000000000007b1d */ /* 0x000fec0000010000 */
[----:B------:R-:W2:Y:S01]  /*0860*/  LDG.E R2, [R24.64+0x900] ;  /* 0x0009000418027981 */ /* 0x000ea2000c1e1900 */
[----:B------:R-:W-:Y:S01]  /*0870*/  BSSY B0, `(.L_x_52) ;  /* 0x000000e000007945 */ /* 0x000fe20003800000 */
[----:B--2--5:R-:W-:Y:S01]  /*0880*/  IADD3 R5, R2, 0x1, RZ ;  /* 0x0000000102057810 */ /* 0x024fe20007ffe0ff */
[----:B------:R-:W-:Y:S05]  /*0890*/  @P0 BRA `(.L_x_53) ;  /* 0x000000b000000947 */ /* 0x000fea0003800000 */
[----:B------:R-:W2:Y:S01]  /*08a0*/  LDL.64 R2, [R0] ;  /* 0x0000000000027983 */ /* 0x000ea20000100a00 */
[----:B------:R-:W-:Y:S01]  /*08b0*/  HFMA2.MMA R33, -RZ, RZ, 0, 1.9073486328125e-06 ;  /* 0x00000020ff217435 */ /* 0x000fe200000001ff */
[----:B--2---:R-:W-:-:S09]  /*08c0*/  IMAD.WIDE.U32 R2, R32, 0x20, R2 ;  /* 0x0000002020027825 */ /* 0x004fd200078e0002 */
[----:B------:R-:W-:-:S04]  /*08d0*/  IMAD.WIDE.U32 R32, R32, R33, c[0x0][0x1b0] ;  /* 0x00006c0020207625 */ /* 0x000fc800078e0021 */
[----:B------:R-:W-:-:S04]  /*08e0*/  IMAD.WIDE R2, R26, c[0x0][0x1c0], R2 ;  /* 0x000070001a027a25 */ /* 0x000fc800078e0202 */
[----:B------:R-:W-:Y:S01]  /*08f0*/  IMAD.WIDE.U32 R32, R27, 0x4, R32 ;  /* 0x000000041b207825 */ /* 0x000fe200078e0020 */
[----:B------:R1:W-:Y:S04]  /*0900*/  STG.E.STRONG.SYS [R2.64+0x480], R5 ;  /* 0x0004800502007986 */ /* 0x0003e8000c115904 */
.L_x_54:
[----:B------:R-:W2:Y:S01]  /*0910*/  LDG.E.STRONG.SYS R0, [R32.64+0x480] ;  /* 0x0004800420007981 */ /* 0x000ea2000c1f5900 */
[----:B------:R-:W-:Y:S01]  /*0920*/  YIELD ;  /* 0x0000000000007946 */ /* 0x000fe20003800000 */
[----:B--2---:R-:W-:-:S13]  /*0930*/  ISETP.NE.AND P0, PT, R0, R5, PT ;  /* 0x000000050000720c */ /* 0x004fda0003f05270 */
[----:B------:R-:W-:Y:S05]  /*0940*/  @P0 BRA `(.L_x_54) ;  /* 0xffffffc000000947 */ /* 0x000fea000383ffff */
.L_x_53:
[----:B------:R-:W-:Y:S05]  /*0950*/  BSYNC B0 ;  /* 0x0000000000007941 */ /* 0x000fea0003800000 */
.L_x_52:
[----:B------:R-:W-:Y:S05]  /*0960*/  @P1 EXIT ;  /* 0x000000000000194d */ /* 0x000fea0003800000 */
[----:B------:R-:W-:Y:S01]  /*0970*/  STG.E [R24.64+0x900], R5 ;  /* 0x0009000518007986 */ /* 0x000fe2000c101904 */
[----:B------:R-:W-:Y:S05]  /*0980*/  EXIT ;  /* 0x000000000000794d */ /* 0x000fea0003800000 */
.L_x_55:
        /* <DEDUP_REMOVED lines=15> */
.L_x_236:


//--------------------- .text._ZN4vllm26cross_device_reduce_2stageI13__nv_bfloat16Li2EEEvPNS_8RankDataENS_11RankSignalsEPNS_6SignalEPT_ii --------------------------
	.section	.text._ZN4vllm26cross_device_reduce_2stageI13__nv_bfloat16Li2EEEvPNS_8RankDataENS_11RankSignalsEPNS_6SignalEPT_ii,"ax",@progbits
	.sectioninfo	@"SHI_REGISTERS=44"
	.align	128
        .global         _ZN4vllm26cross_device_reduce_2stageI13__nv_bfloat16Li2EEEvPNS_8RankDataENS_11RankSignalsEPNS_6SignalEPT_ii
        .type           _ZN4vllm26cross_device_reduce_2stageI13__nv_bfloat16Li2EEEvPNS_8RankDataENS_11RankSignalsEPNS_6SignalEPT_ii,@function
        .size           _ZN4vllm26cross_device_reduce_2stageI13__nv_bfloat16Li2EEEvPNS_8RankDataENS_11RankSignalsEPNS_6SignalEPT_ii,(.L_x_237 - _ZN4vllm26cross_device_reduce_2stageI13__nv_bfloat16Li2EEEvPNS_8RankDataENS_11RankSignalsEPNS_6SignalEPT_ii)
        .other          _ZN4vllm26cross_device_reduce_2stageI13__nv_bfloat16Li2EEEvPNS_8RankDataENS_11RankSignalsEPNS_6SignalEPT_ii,@"STO_CUDA_ENTRY STV_DEFAULT"
_ZN4vllm26cross_device_reduce_2stageI13__nv_bfloat16Li2EEEvPNS_8RankDataENS_11RankSignalsEPNS_6SignalEPT_ii:
.text._ZN4vllm26cross_device_reduce_2stageI13__nv_bfloat16Li2EEEvPNS_8RankDataENS_11RankSignalsEPNS_6SignalEPT_ii:
[----:B------:R-:W-:Y:S02]  /*0000*/  IMAD.MOV.U32 R1, RZ, RZ, c[0x0][0x28] ;  /* 0x00000a00ff017624 */ /* 0x000fe400078e00ff */
[----:B------:R-:W0:Y:S01]  /*0010*/  S2R R19, SR_CTAID.X ;  /* 0x0000000000137919 */ /* 0x000e220000002500 */
[----:B------:R-:W-:Y:S01]  /*0020*/  IMAD.MOV.U32 R18, RZ, RZ, c[0x0][0x1c0] ;  /* 0x00007000ff127624 */ /* 0x000fe200078e00ff */
[----:B------:R-:W-:Y:S01]  /*0030*/  MOV R3, c[0x0][0x1c0] ;  /* 0x0000700000037a02 */ /* 0x000fe20000000f00 */
[----:B------:R-:W-:Y:S01]  /*0040*/  IMAD.MOV.U32 R25, RZ, RZ, 0x2 ;  /* 0x00000002ff197424 */ /* 0x000fe200078e00ff */
[----:B------:R-:W-:Y:S01]  /*0050*/  IADD3 R1, R1, -0x40, RZ ;  /* 0xffffffc001017810 */ /* 0x000fe20007ffe0ff */
[----:B------:R-:W-:Y:S01]  /*0060*/  IMAD.MOV.U32 R2, RZ, RZ, RZ ;  /* 0x000000ffff027224 */ /* 0x000fe200078e00ff */
[----:B------:R-:W-:Y:S01]  /*0070*/  IADD3 R5, R18, 0x1, RZ ;  /* 0x0000000112057810 */ /* 0x000fe20007ffe0ff */
[----:B------:R-:W-:Y:S01]  /*0080*/  IMAD.MOV.U32 R8, RZ, RZ, c[0x0][0x170] ;  /* 0x00005c00ff087624 */ /* 0x000fe200078e00ff */
[----:B------:R-:W-:Y:S01]  /*0090*/  MOV R10, c[0x0][0x178] ;  /* 0x00005e00000a7a02 */ /* 0x000fe20000000f00 */
[----:B------:R-:W-:Y:S01]  /*00a0*/  IMAD.HI.U32 R2, R25, R18, R2 ;  /* 0x0000001219027227 */ /* 0x000fe200078e0002 */
[----:B------:R-:W-:Y:S01]  /*00b0*/  LEA.HI R0, R5, R5, RZ, 0x1 ;  /* 0x0000000505007211 */ /* 0x000fe200078f08ff */
[----:B------:R-:W-:Y:S01]  /*00c0*/  ULDC.64 UR4, c[0x0][0x118] ;  /* 0x0000460000047ab9 */ /* 0x000fe20000000a00 */
[----:B------:R-:W-:Y:S01]  /*00d0*/  MOV R22, c[0x0][0x188] ;  /* 0x0000620000167a02 */ /* 0x000fe20000000f00 */
[----:B------:R-:W-:Y:S01]  /*00e0*/  IMAD.MOV.U32 R9, RZ, RZ, c[0x0][0x174] ;  /* 0x00005d00ff097624 */ /* 0x000fe200078e00ff */
[----:B------:R-:W-:Y:S01]  /*00f0*/  LOP3.LUT R4, R2, 0xfffffffe, RZ, 0xc0, !PT ;  /* 0xfffffffe02047812 */ /* 0x000fe200078ec0ff */
[----:B------:R-:W-:Y:S01]  /*0100*/  IMAD.MOV.U32 R11, RZ, RZ, c[0x0][0x17c] ;  /* 0x00005f00ff0b7624 */ /* 0x000fe200078e00ff */
[----:B------:R-:W-:Y:S01]  /*0110*/  LOP3.LUT R0, R0, 0xfffffffe, RZ, 0xc0, !PT ;  /* 0xfffffffe00007812 */ /* 0x000fe200078ec0ff */
[----:B------:R-:W-:Y:S01]  /*0120*/  IMAD.MOV.U32 R6, RZ, RZ, 0x4 ;  /* 0x00000004ff067424 */ /* 0x000fe200078e00ff */
[----:B------:R-:W-:Y:S01]  /*0130*/  IADD3 R28, -R4, c[0x0][0x1c0], RZ ;  /* 0x00007000041c7a10 */ /* 0x000fe20007ffe1ff */
[----:B------:R-:W-:Y:S01]  /*0140*/  IMAD.MOV.U32 R20, RZ, RZ, c[0x0][0x180] ;  /* 0x00006000ff147624 */ /* 0x000fe200078e00ff */
[----:B------:R1:W-:Y:S01]  /*0150*/  STL.128 [R1], R8 ;  /* 0x0000000801007387 */ /* 0x0003e20000100c00 */
[----:B------:R-:W-:Y:S01]  /*0160*/  IMAD.MOV.U32 R21, RZ, RZ, c[0x0][0x184] ;  /* 0x00006100ff157624 */ /* 0x000fe200078e00ff */
[----:B------:R-:W-:Y:S01]  /*0170*/  MOV R12, c[0x0][0x190] ;  /* 0x00006400000c7a02 */ /* 0x000fe20000000f00 */
[----:B------:R-:W-:-:S02]  /*0180*/  IMAD.MOV.U32 R23, RZ, RZ, c[0x0][0x18c] ;  /* 0x00006300ff177624 */ /* 0x000fc400078e00ff */
[----:B------:R-:W-:Y:S02]  /*0190*/  IMAD.MOV.U32 R17, RZ, RZ, R1 ;  /* 0x000000ffff117224 */ /* 0x000fe400078e0001 */
[----:B------:R-:W-:Y:S01]  /*01a0*/  IMAD.IADD R0, R5, 0x1, -R0 ;  /* 0x0000000105007824 */ /* 0x000fe200078e0a00 */
[----:B------:R2:W-:Y:S01]  /*01b0*/  STL.128 [R1+0x10], R20 ;  /* 0x0000101401007387 */ /* 0x0005e20000100c00 */
[----:B0-----:R-:W-:Y:S01]  /*01c0*/  IMAD.WIDE.U32 R2, R19, R6, c[0x0][0x1b0] ;  /* 0x00006c0013027625 */ /* 0x001fe200078e0006 */
[----:B------:R-:W-:-:S03]  /*01d0*/  LEA R6, R28, R17, 0x3 ;  /* 0x000000111c067211 */ /* 0x000fc600078e18ff */
[----:B------:R-:W-:Y:S01]  /*01e0*/  IMAD.MOV.U32 R13, RZ, RZ, c[0x0][0x194] ;  /* 0x00006500ff0d7624 */ /* 0x000fe200078e00ff */
[----:B------:R-:W3:Y:S01]  /*01f0*/  LDG.E R24, [R2.64+0x900] ;  /* 0x0009000402187981 */ /* 0x000ee2000c1e1900 */
[----:B------:R-:W-:Y:S02]  /*0200*/  IMAD.MOV.U32 R14, RZ, RZ, c[0x0][0x198] ;  /* 0x00006600ff0e7624 */ /* 0x000fe400078e00ff */
[----:B-1----:R-:W-:Y:S02]  /*0210*/  IMAD.MOV.U32 R11, RZ, RZ, 0x8 ;  /* 0x00000008ff0b7424 */ /* 0x002fe400078e00ff */
[----:B------:R-:W-:Y:S02]  /*0220*/  IMAD.MOV.U32 R15, RZ, RZ, c[0x0][0x19c] ;  /* 0x00006700ff0f7624 */ /* 0x000fe400078e00ff */
[----:B------:R-:W-:Y:S01]  /*0230*/  IMAD.WIDE R8, R28, R11, c[0x0][0x160] ;  /* 0x000058001c087625 */ /* 0x000fe200078e020b */
[----:B--2---:R-:W-:-:S03]  /*0240*/  MOV R20, c[0x0][0x1a0] ;  /* 0x0000680000147a02 */ /* 0x004fc60000000f00 */
[----:B------:R-:W-:Y:S02]  /*0250*/  IMAD.MOV.U32 R21, RZ, RZ, c[0x0][0x1a4] ;  /* 0x00006900ff157624 */ /* 0x000fe400078e00ff */
[----:B------:R-:W-:Y:S02]  /*0260*/  IMAD.MOV.U32 R22, RZ, RZ, c[0x0][0x1a8] ;  /* 0x00006a00ff167624 */ /* 0x000fe400078e00ff */
[----:B------:R-:W-:Y:S02]  /*0270*/  IMAD.MOV.U32 R23, RZ, RZ, c[0x0][0x1ac] ;  /* 0x00006b00ff177624 */ /* 0x000fe400078e00ff */
[C---:B------:R-:W-:Y:S01]  /*0280*/  IMAD R4, R0.reuse, 0x8, R17 ;  /* 0x0000000800047824 */ /* 0x040fe200078e0211 */
[----:B------:R0:W-:Y:S01]  /*0290*/  STL.128 [R1+0x20], R12 ;  /* 0x0000200c01007387 */ /* 0x0001e20000100c00 */
[----:B------:R-:W-:-:S03]  /*02a0*/  IMAD.WIDE R10, R0, R11, c[0x0][0x160] ;  /* 0x00005800000a7625 */ /* 0x000fc600078e020b */
[----:B------:R3:W-:Y:S04]  /*02b0*/  STL.128 [R1+0x30], R20 ;  /* 0x0000301401007387 */ /* 0x0007e80000100c00 */
[----:B------:R-:W5:Y:S04]  /*02c0*/  LDL.64 R6, [R6] ;  /* 0x0000000006067983 */ /* 0x000f680000100a00 */
[----:B------:R-:W5:Y:S04]  /*02d0*/  LDL.64 R4, [R4] ;  /* 0x0000000004047983 */ /* 0x000f680000100a00 */
[----:B------:R-:W5:Y:S04]  /*02e0*/  LDG.E.64 R8, [R8.64] ;  /* 0x0000000408087981 */ /* 0x000f68000c1e1b00 */
[----:B------:R-:W5:Y:S04]  /*02f0*/  LDG.E.64 R10, [R10.64] ;  /* 0x000000040a0a7981 */ /* 0x000f68000c1e1b00 */
[----:B------:R-:W1:Y:S01]  /*0300*/  S2R R16, SR_TID.X ;  /* 0x0000000000107919 */ /* 0x000e620000002100 */
[----:B0-----:R-:W-:Y:S01]  /*0310*/  HFMA2.MMA R14, -RZ, RZ, 0, 0 ;  /* 0x00000000ff0e7435 */ /* 0x001fe200000001ff */
[----:B------:R-:W-:-:S02]  /*0320*/  IMAD.MOV.U32 R12, RZ, RZ, c[0x0][0x1c4] ;  /* 0x00007100ff0c7624 */ /* 0x000fc400078e00ff */
[----:B------:R-:W-:Y:S01]  /*0330*/  IMAD.MOV.U32 R15, RZ, RZ, c[0x0][0x1c4] ;  /* 0x00007100ff0f7624 */ /* 0x000fe200078e00ff */
[----:B-1----:R-:W-:-:S06]  /*0340*/  ISETP.GT.U32.AND P0, PT, R16, 0x1, PT ;  /* 0x000000011000780c */ /* 0x002fcc0003f04070 */
[----:B------:R-:W-:-:S04]  /*0350*/  IMAD.HI.U32 R13, R25, R12, R14 ;  /* 0x0000000c190d7227 */ /* 0x000fc800078e000e */
[----:B------:R-:W-:Y:S01]  /*0360*/  IMAD R29, R16, 0x8, R17 ;  /* 0x00000008101d7824 */ /* 0x000fe200078e0211 */
[----:B---3--:R-:W-:Y:S02]  /*0370*/  IADD3 R23, R24, 0x1, RZ ;  /* 0x0000000118177810 */ /* 0x008fe40007ffe0ff */
[----:B------:R-:W-:Y:S05]  /*0380*/  @P0 BRA `(.L_x_56) ;  /* 0x000000b000000947 */ /* 0x000fea0003800000 */
[----:B------:R-:W2:Y:S01]  /*0390*/  LDL.64 R14, [R29] ;  /* 0x000000001d0e7983 */ /* 0x000ea20000100a00 */
[----:B------:R-:W-:-:S04]  /*03a0*/  IMAD.MOV.U32 R20, RZ, RZ, 0x20 ;  /* 0x00000020ff147424 */ /* 0x000fc800078e00ff */
[----:B------:R-:W-:-:S06]  /*03b0*/  IMAD.WIDE.U32 R20, R19, R20, c[0x0][0x1b0] ;  /* 0x00006c0013147625 */ /* 0x000fcc00078e0014 */
[----:B------:R-:W-:-:S04]  /*03c0*/  IMAD.WIDE.U32 R20, R16, 0x4, R20 ;  /* 0x0000000410147825 */ /* 0x000fc800078e0014 */
[----:B--2---:R-:W-:-:S06]  /*03d0*/  IMAD.WIDE.U32 R14, R19, 0x20, R14 ;  /* 0x00000020130e7825 */ /* 0x004fcc00078e000e */
[----:B------:R-:W-:-:S05]  /*03e0*/  IMAD.WIDE R14, R18, 0x4, R14 ;  /* 0x00000004120e7825 */ /* 0x000fca00078e020e */
[----:B------:R0:W-:Y:S02]  /*03f0*/  STG.E.STRONG.SYS [R14.64], R23 ;  /* 0x000000170e007986 */ /* 0x0001e4000c115904 */
.L_x_57:
[----:B0-----:R-:W2:Y:S01]  /*0400*/  LDG.E.STRONG.SYS R14, [R20.64] ;  /* 0x00000004140e7981 */ /* 0x001ea2000c1f5900 */
[----:B------:R-:W-:Y:S01]  /*0410*/  YIELD ;  /* 0x0000000000007946 */ /* 0x000fe20003800000 */
[----:B--2---:R-:W-:-:S13]  /*0420*/  ISETP.NE.AND P1, PT, R14, R23, PT ;  /* 0x000000170e00720c */ /* 0x004fda0003f25270 */
[----:B------:R-:W-:Y:S05]  /*0430*/  @P1 BRA `(.L_x_57) ;  /* 0xffffffc000001947 */ /* 0x000fea000383ffff */
.L_x_56:
[----:B------:R-:W-:Y:S01]  /*0440*/  WARPSYNC 0xffffffff ;  /* 0xffffffff00007948 */ /* 0x000fe20003800000 */
        /* <DEDUP_REMOVED lines=9> */
[----:B------:R-:W-:Y:S01]  /*04e0*/  IMAD R31, R13, c[0x0][0x1c0], R17 ;  /* 0x000070000d1f7a24 */ /* 0x000fe200078e0211 */
[----:B------:R-:W-:-:S04]  /*04f0*/  IADD3.X R15, RZ, R7, RZ, P3, !PT ;  /* 0x00000007ff0f7210 */ /* 0x000fc80001ffe4ff */
[----:B------:R-:W-:Y:S01]  /*0500*/  ISETP.GE.AND P2, PT, R31, R30, PT ;  /* 0x0000001e1f00720c */ /* 0x000fe20003f46270 */
[----:B------:R0:W-:-:S12]  /*0510*/  @!P1 STG.E [R2.64+0x900], R23 ;  /* 0x0009001702009986 */ /* 0x0001d8000c101904 */
[----:B------:R-:W-:Y:S05]  /*0520*/  @P2 BRA `(.L_x_59) ;  /* 0x0000028000002947 */ /* 0x000fea0003800000 */
.L_x_60:
[----:B------:R-:W-:-:S04]  /*0530*/  IMAD.WIDE R20, R31, 0x10, R8 ;  /* 0x000000101f147825 */ /* 0x000fc800078e0208 */
[----:B------:R-:W-:Y:S02]  /*0540*/  IMAD.WIDE R24, R31, 0x10, R10 ;  /* 0x000000101f187825 */ /* 0x000fe400078e020a */
[----:B0-----:R-:W2:Y:S04]  /*0550*/  LD.E.128 R20, [R20.64] ;  /* 0x0000000414147980 */ /* 0x001ea8000c101d00 */
[----:B------:R-:W3:Y:S01]  /*0560*/  LD.E.128 R24, [R24.64] ;  /* 0x0000000418187980 */ /* 0x000ee2000c101d00 */
[--C-:B--2---:R-:W-:Y:S02]  /*0570*/  PRMT R33, RZ, 0x5410, R20.reuse ;  /* 0x00005410ff217816 */ /* 0x104fe40000000014 */
[----:B------:R-:W-:Y:S02]  /*0580*/  PRMT R34, RZ, 0x7610, R20 ;  /* 0x00007610ff227816 */ /* 0x000fe40000000014 */
[----:B---3--:R-:W-:-:S02]  /*0590*/  PRMT R38, RZ, 0x5410, R24 ;  /* 0x00005410ff267816 */ /* 0x008fc40000000018 */
[--C-:B------:R-:W-:Y:S02]  /*05a0*/  PRMT R20, RZ, 0x5410, R21.reuse ;  /* 0x00005410ff147816 */ /* 0x100fe40000000015 */
[----:B------:R-:W-:Y:S01]  /*05b0*/  PRMT R32, RZ, 0x7610, R21 ;  /* 0x00007610ff207816 */ /* 0x000fe20000000015 */
[----:B------:R-:W-:Y:S01]  /*05c0*/  FADD.FTZ R33, R33, R38 ;  /* 0x0000002621217221 */ /* 0x000fe20000010000 */
[--C-:B------:R-:W-:Y:S01]  /*05d0*/  PRMT R21, RZ, 0x5410, R22.reuse ;  /* 0x00005410ff157816 */ /* 0x100fe20000000016 */
[----:B------:R-:W-:Y:S01]  /*05e0*/  IMAD.MOV R38, RZ, RZ, -R13 ;  /* 0x000000ffff267224 */ /* 0x000fe200078e0a0d */
[----:B------:R-:W-:Y:S02]  /*05f0*/  PRMT R35, RZ, 0x7610, R22 ;  /* 0x00007610ff237816 */ /* 0x000fe40000000016 */
[----:B------:R-:W-:Y:S02]  /*0600*/  PRMT R36, RZ, 0x5410, R26 ;  /* 0x00005410ff247816 */ /* 0x000fe4000000001a */
[----:B------:R-:W-:-:S02]  /*0610*/  PRMT R22, RZ, 0x5410, R23 ;  /* 0x00005410ff167816 */ /* 0x000fc40000000017 */
[----:B------:R-:W-:Y:S01]  /*0620*/  PRMT R37, RZ, 0x7610, R24 ;  /* 0x00007610ff257816 */ /* 0x000fe20000000018 */
[----:B------:R-:W-:Y:S01]  /*0630*/  FADD.FTZ R36, R21, R36 ;  /* 0x0000002415247221 */ /* 0x000fe20000010000 */
[----:B------:R-:W-:Y:S01]  /*0640*/  PRMT R39, RZ, 0x5410, R25 ;  /* 0x00005410ff277816 */ /* 0x000fe20000000019 */
[----:B------:R-:W-:Y:S01]  /*0650*/  IMAD R21, R38, c[0x0][0x1c0], R31 ;  /* 0x0000700026157a24 */ /* 0x000fe200078e021f */
[----:B------:R-:W-:Y:S01]  /*0660*/  PRMT R41, RZ, 0x7610, R25 ;  /* 0x00007610ff297816 */ /* 0x000fe20000000019 */
[----:B------:R-:W-:Y:S01]  /*0670*/  FADD.FTZ R34, R34, R37 ;  /* 0x0000002522227221 */ /* 0x000fe20000010000 */
[----:B------:R-:W-:Y:S02]  /*0680*/  PRMT R26, RZ, 0x7610, R26 ;  /* 0x00007610ff1a7816 */ /* 0x000fe4000000001a */
        /* <DEDUP_REMOVED lines=10> */
[----:B------:R-:W-:Y:S01]  /*0730*/  IMAD.WIDE R24, R21, 0x10, R14 ;  /* 0x0000001015187825 */ /* 0x000fe200078e020e */
[----:B------:R-:W-:Y:S02]  /*0740*/  F2FP.BF16.PACK_AB R21, R32, R27 ;  /* 0x0000001b2015723e */ /* 0x000fe400000010ff */
[----:B------:R-:W-:Y:S01]  /*0750*/  F2FP.BF16.PACK_AB R23, R23, R26 ;  /* 0x0000001a1717723e */ /* 0x000fe200000010ff */
[----:B------:R-:W-:-:S04]  /*0760*/  IMAD.MOV.U32 R26, RZ, RZ, c[0x0][0xc] ;  /* 0x00000300ff1a7624 */ /* 0x000fc800078e00ff */
[----:B------:R0:W-:Y:S01]  /*0770*/  ST.E.128 [R24.64], R20 ;  /* 0x0000001418007985 */ /* 0x0001e2000c101d04 */
[----:B------:R-:W-:-:S05]  /*0780*/  IMAD R31, R26, c[0x0][0x0], R31 ;  /* 0x000000001a1f7a24 */ /* 0x000fca00078e021f */
[----:B------:R-:W-:-:S13]  /*0790*/  ISETP.GE.AND P2, PT, R31, R30, PT ;  /* 0x0000001e1f00720c */ /* 0x000fda0003f46270 */
[----:B0-----:R-:W-:Y:S05]  /*07a0*/  @!P2 BRA `(.L_x_60) ;  /* 0xfffffd800000a947 */ /* 0x001fea000383ffff */
.L_x_59:
[----:B------:R-:W-:Y:S05]  /*07b0*/  BSYNC B0 ;  /* 0x0000000000007941 */ /* 0x000fea0003800000 */
.L_x_58:
[----:B------:R-:W-:Y:S06]  /*07c0*/  BAR.SYNC.DEFER_BLOCKING 0x0 ;  /* 0x0000000000007b1d */ /* 0x000fec0000010000 */
[----:B------:R-:W2:Y:S01]  /*07d0*/  LDG.E R8, [R2.64+0x900] ;  /* 0x0009000402087981 */ /* 0x000ea2000c1e1900 */
[----:B------:R-:W-:Y:S01]  /*07e0*/  IMAD.MOV.U32 R9, RZ, RZ, R17 ;  /* 0x000000ffff097224 */ /* 0x000fe200078e0011 */
        /* <DEDUP_REMOVED lines=8> */
[----:B------:R-:W-:-:S05]  /*0870*/  MOV R14, 0x20 ;  /* 0x00000020000e7802 */ /* 0x000fca0000000f00 */
[----:B------:R-:W-:-:S06]  /*0880*/  IMAD.WIDE.U32 R14, R19, R14, c[0x0][0x1b0] ;  /* 0x00006c00130e7625 */ /* 0x000fcc00078e000e */
[----:B-1----:R-:W-:-:S05]  /*0890*/  IMAD.WIDE.U32 R14, R16, 0x4, R14 ;  /* 0x00000004100e7825 */ /* 0x002fca00078e000e */
.L_x_62:
[----:B------:R-:W2:Y:S01]  /*08a0*/  LDG.E.STRONG.SYS R8, [R14.64+0x480] ;  /* 0x000480040e087981 */ /* 0x000ea2000c1f5900 */
[----:B------:R-:W-:Y:S01]  /*08b0*/  YIELD ;  /* 0x0000000000007946 */ /* 0x000fe20003800000 */
[----:B--2---:R-:W-:Y:S01]  /*08c0*/  ISETP.NE.AND P0, PT, R8, R21, PT ;  /* 0x000000150800720c */ /* 0x004fe20003f05270 */
[----:B------:R-:W-:-:S12]  /*08d0*/  CCTL.IVALL ;  /* 0x00000000ff00798f */ /* 0x000fd80002000000 */
[----:B------:R-:W-:Y:S05]  /*08e0*/  @P0 BRA `(.L_x_62) ;  /* 0xffffffb000000947 */ /* 0x000fea000383ffff */
.L_x_61:
[----:B------:R-:W-:Y:S02]  /*08f0*/  WARPSYNC 0xffffffff ;  /* 0xffffffff00007948 */ /* 0x000fe40003800000 */
[----:B------:R-:W-:Y:S01]  /*0900*/  LEA.HI R8, R12, c[0x0][0x1c4], RZ, 0x1 ;  /* 0x000071000c087a11 */ /* 0x000fe200078f08ff */
[----:B------:R-:W-:Y:S03]  /*0910*/  BAR.SYNC.DEFER_BLOCKING 0x0 ;  /* 0x0000000000007b1d */ /* 0x000fe60000010000 */
[----:B------:R-:W-:-:S04]  /*0920*/  LOP3.LUT R10, R8, 0xfffffffe, RZ, 0xc0, !PT ;  /* 0xfffffffe080a7812 */ /* 0x000fc800078ec0ff */
[----:B------:R-:W-:-:S04]  /*0930*/  IADD3 R11, -R10, c[0x0][0x1c4], RZ ;  /* 0x000071000a0b7a10 */ /* 0x000fc80007ffe1ff */
[----:B------:R-:W-:-:S04]  /*0940*/  LEA.HI.SX32 R8, R8, R11, 0x1f ;  /* 0x0000000b08087211 */ /* 0x000fc800078ffaff */
[----:B------:R-:W-:Y:S01]  /*0950*/  ISETP.GE.AND P0, PT, R9, R8, PT ;  /* 0x000000080900720c */ /* 0x000fe20003f06270 */
[----:B------:R1:W-:-:S12]  /*0960*/  @!P1 STG.E [R2.64+0x900], R21 ;  /* 0x0009001502009986 */ /* 0x0003d8000c101904 */
[----:B------:R-:W-:Y:S05]  /*0970*/  @P0 EXIT ;  /* 0x000000000000094d */ /* 0x000fea0003800000 */
[----:B01----:R-:W-:Y:S01]  /*0980*/  IMAD.MOV.U32 R3, RZ, RZ, c[0x0][0xc] ;  /* 0x00000300ff037624 */ /* 0x003fe200078e00ff */
[----:B------:R-:W-:Y:S03]  /*0990*/  BSSY B0, `(.L_x_63) ;  /* 0x000003a000007945 */ /* 0x000fe60003800000 */
[----:B------:R-:W-:-:S04]  /*09a0*/  IMAD R3, R3, c[0x0][0x0], RZ ;  /* 0x0000000003037a24 */ /* 0x000fc800078e02ff */
[----:B------:R-:W0:Y:S01]  /*09b0*/  I2F.U32.RP R12, R3 ;  /* 0x00000003000c7306 */ /* 0x000e220000209000 */
[--C-:B------:R-:W-:Y:S01]  /*09c0*/  IMAD.MOV R15, RZ, RZ, -R3.reuse ;  /* 0x000000ffff0f7224 */ /* 0x100fe200078e0a03 */
[----:B------:R-:W-:Y:S01]  /*09d0*/  ISETP.NE.U32.AND P2, PT, R3, RZ, PT ;  /* 0x000000ff0300720c */ /* 0x000fe20003f45070 */
[----:B------:R-:W-:-:S05]  /*09e0*/  IMAD.IADD R2, R9, 0x1, R3 ;  /* 0x0000000109027824 */ /* 0x000fca00078e0203 */
[----:B------:R-:W-:-:S04]  /*09f0*/  LOP3.LUT R2, RZ, R2, RZ, 0x33, !PT ;  /* 0x00000002ff027212 */ /* 0x000fc800078e33ff */
[----:B------:R-:W-:Y:S01]  /*0a00*/  IADD3 R2, R2, R8, R3 ;  /* 0x0000000802027210 */ /* 0x000fe20007ffe003 */
[----:B0-----:R-:W0:Y:S02]  /*0a10*/  MUFU.RCP R12, R12 ;  /* 0x0000000c000c7308 */ /* 0x001e240000001000 */
[----:B0-----:R-:W-:-:S06]  /*0a20*/  IADD3 R10, R12, 0xffffffe, RZ ;  /* 0x0ffffffe0c0a7810 */ /* 0x001fcc0007ffe0ff */
[----:B------:R0:W1:Y:S02]  /*0a30*/  F2I.FTZ.U32.TRUNC.NTZ R11, R10 ;  /* 0x0000000a000b7305 */ /* 0x000064000021f000 */
[----:B0-----:R-:W-:Y:S01]  /*0a40*/  HFMA2.MMA R10, -RZ, RZ, 0, 0 ;  /* 0x00000000ff0a7435 */ /* 0x001fe200000001ff */
[----:B-1----:R-:W-:-:S09]  /*0a50*/  IMAD R15, R15, R11, RZ ;  /* 0x0000000b0f0f7224 */ /* 0x002fd200078e02ff */
[----:B------:R-:W-:-:S06]  /*0a60*/  IMAD.HI.U32 R11, R11, R15, R10 ;  /* 0x0000000f0b0b7227 */ /* 0x000fcc00078e000a */
[----:B------:R-:W-:-:S04]  /*0a70*/  IMAD.HI.U32 R11, R11, R2, RZ ;  /* 0x000000020b0b7227 */ /* 0x000fc800078e00ff */
[----:B------:R-:W-:-:S04]  /*0a80*/  IMAD.MOV R12, RZ, RZ, -R11 ;  /* 0x000000ffff0c7224 */ /* 0x000fc800078e0a0b */
[----:B------:R-:W-:-:S05]  /*0a90*/  IMAD R2, R3, R12, R2 ;  /* 0x0000000c03027224 */ /* 0x000fca00078e0202 */
[----:B------:R-:W-:-:S13]  /*0aa0*/  ISETP.GE.U32.AND P0, PT, R2, R3, PT ;  /* 0x000000030200720c */ /* 0x000fda0003f06070 */
[----:B------:R-:W-:Y:S01]  /*0ab0*/  @P0 IMAD.IADD R2, R2, 0x1, -R3 ;  /* 0x0000000102020824 */ /* 0x000fe200078e0a03 */
[----:B------:R-:W-:-:S04]  /*0ac0*/  @P0 IADD3 R11, R11, 0x1, RZ ;  /* 0x000000010b0b0810 */ /* 0x000fc80007ffe0ff */
[----:B------:R-:W-:-:S13]  /*0ad0*/  ISETP.GE.U32.AND P1, PT, R2, R3, PT ;  /* 0x000000030200720c */ /* 0x000fda0003f26070 */
[----:B------:R-:W-:Y:S02]  /*0ae0*/  @P1 IADD3 R11, R11, 0x1, RZ ;  /* 0x000000010b0b1810 */ /* 0x000fe40007ffe0ff */
[----:B------:R-:W-:-:S04]  /*0af0*/  @!P2 LOP3.LUT R11, RZ, R3, RZ, 0x33, !PT ;  /* 0x00000003ff0ba212 */ /* 0x000fc800078e33ff */
[C---:B------:R-:W-:Y:S02]  /*0b00*/  IADD3 R2, R11.reuse, 0x1, RZ ;  /* 0x000000010b027810 */ /* 0x040fe40007ffe0ff */
[----:B------:R-:W-:Y:S02]  /*0b10*/  ISETP.GE.U32.AND P1, PT, R11, 0x3, PT ;  /* 0x000000030b00780c */ /* 0x000fe40003f26070 */
[----:B------:R-:W-:-:S13]  /*0b20*/  LOP3.LUT P0, R2, R2, 0x3, RZ, 0xc0, !PT ;  /* 0x0000000302027812 */ /* 0x000fda000780c0ff */
[----:B------:R-:W-:Y:S05]  /*0b30*/  @!P0 BRA `(.L_x_64) ;  /* 0x000001f000008947 */ /* 0x000fea0003800000 */
[----:B------:R-:W-:-:S04]  /*0b40*/  IMAD.WIDE R14, R17, 0x10, R4 ;  /* 0x00000010110e7825 */ /* 0x000fc800078e0204 */
[----:B------:R-:W-:Y:S01]  /*0b50*/  IMAD.WIDE R10, R17, 0x10, R6 ;  /* 0x00000010110a7825 */ /* 0x000fe200078e0206 */
[----:B------:R-:W-:-:S03]  /*0b60*/  IADD3 R26, P2, R14, 0xa00, RZ ;  /* 0x00000a000e1a7810 */ /* 0x000fc60007f5e0ff */
[----:B------:R-:W-:Y:S01]  /*0b70*/  IMAD.MOV.U32 R19, RZ, RZ, 0x10 ;  /* 0x00000010ff137424 */ /* 0x000fe200078e00ff */
[----:B------:R-:W-:Y:S01]  /*0b80*/  IADD3 R24, P0, R10, 0xa00, RZ ;  /* 0x00000a000a187810 */ /* 0x000fe20007f1e0ff */
[C-C-:B------:R-:W-:Y:S02]  /*0b90*/  IMAD R10, R13.reuse, R0, R17.reuse ;  /* 0x000000000d0a7224 */ /* 0x140fe400078e0211 */
[----:B------:R-:W-:Y:S01]  /*0ba0*/  IMAD R14, R13, R28, R17 ;  /* 0x0000001c0d0e7224 */ /* 0x000fe200078e0211 */
[----:B------:R-:W-:Y:S01]  /*0bb0*/  IADD3.X R25, RZ, R11, RZ, P0, !PT ;  /* 0x0000000bff197210 */ /* 0x000fe200007fe4ff */
[----:B------:R-:W-:Y:S02]  /*0bc0*/  IMAD.X R27, RZ, RZ, R15, P2 ;  /* 0x000000ffff1b7224 */ /* 0x000fe400010e060f */
[----:B------:R-:W-:Y:S02]  /*0bd0*/  IMAD.MOV.U32 R9, RZ, RZ, R17 ;  /* 0x000000ffff097224 */ /* 0x000fe400078e0011 */
[----:B------:R-:W-:-:S04]  /*0be0*/  IMAD.WIDE R10, R10, R19, c[0x0][0x1b8] ;  /* 0x00006e000a0a7625 */ /* 0x000fc800078e0213 */
[----:B------:R-:W-:-:S04]  /*0bf0*/  IMAD.WIDE R14, R14, R19, c[0x0][0x1b8] ;  /* 0x00006e000e0e7625 */ /* 0x000fc800078e0213 */
.L_x_65:
[----:B------:R-:W-:Y:S01]  /*0c00*/  ISETP.GE.AND P0, PT, R9, R13, PT ;  /* 0x0000000d0900720c */ /* 0x000fe20003f06270 */
[----:B------:R-:W-:Y:S01]  /*0c10*/  IMAD.MOV.U32 R30, RZ, RZ, R24 ;  /* 0x000000ffff1e7224 */ /* 0x000fe200078e0018 */
[----:B------:R-:W-:Y:S02]  /*0c20*/  MOV R31, R25 ;  /* 0x00000019001f7202 */ /* 0x000fe40000000f00 */
[----:B------:R-:W-:-:S13]  /*0c30*/  ISETP.NE.AND P2, PT, R28, 0x1, P0 ;  /* 0x000000011c00780c */ /* 0x000fda0000745270 */
[----:B------:R-:W2:Y:S01]  /*0c40*/  @!P2 LD.E.128 R16, [R30.64] ;  /* 0x000000041e10a980 */ /* 0x000ea2000c101d00 */
[----:B------:R-:W-:Y:S01]  /*0c50*/  ISETP.NE.AND P0, PT, R0, 0x1, P0 ;  /* 0x000000010000780c */ /* 0x000fe20000705270 */
[----:B------:R-:W-:Y:S02]  /*0c60*/  IMAD.MOV.U32 R32, RZ, RZ, R26 ;  /* 0x000000ffff207224 */ /* 0x000fe400078e001a */
[----:B------:R-:W-:Y:S01]  /*0c70*/  IMAD.MOV.U32 R33, RZ, RZ, R27 ;  /* 0x000000ffff217224 */ /* 0x000fe200078e001b */
[----:B--2---:R0:W-:Y:S09]  /*0c80*/  @!P2 STG.E.128 [R14.64], R16 ;  /* 0x000000100e00a986 */ /* 0x0041f2000c101d04 */
[----:B------:R-:W2:Y:S01]  /*0c90*/  @!P0 LD.E.128 R20, [R32.64] ;  /* 0x0000000420148980 */ /* 0x000ea2000c101d00 */
[----:B------:R-:W-:Y:S01]  /*0ca0*/  IADD3 R2, R2, -0x1, RZ ;  /* 0xffffffff02027810 */ /* 0x000fe20007ffe0ff */
[----:B------:R-:W-:-:S04]  /*0cb0*/  IMAD.WIDE R24, R3, 0x10, R30 ;  /* 0x0000001003187825 */ /* 0x000fc800078e021e */
[----:B------:R-:W-:-:S04]  /*0cc0*/  IMAD.WIDE R26, R3, 0x10, R32 ;  /* 0x00000010031a7825 */ /* 0x000fc800078e0220 */
[C---:B------:R-:W-:Y:S02]  /*0cd0*/  IMAD.IADD R9, R3.reuse, 0x1, R9 ;  /* 0x0000000103097824 */ /* 0x040fe400078e0209 */
[C---:B0-----:R-:W-:Y:S01]  /*0ce0*/  IMAD.WIDE R14, R3.reuse, 0x10, R14 ;  /* 0x00000010030e7825 */ /* 0x041fe200078e020e */
[----:B--2---:R0:W-:Y:S01]  /*0cf0*/  @!P0 STG.E.128 [R10.64], R20 ;  /* 0x000000140a008986 */ /* 0x0041e2000c101d04 */
[----:B------:R-:W-:Y:S02]  /*0d00*/  ISETP.NE.AND P0, PT, R2, RZ, PT ;  /* 0x000000ff0200720c */ /* 0x000fe40003f05270 */
[----:B0-----:R-:W-:-:S11]  /*0d10*/  IMAD.WIDE R10, R3, 0x10, R10 ;  /* 0x00000010030a7825 */ /* 0x001fd600078e020a */
[----:B------:R-:W-:Y:S05]  /*0d20*/  @P0 BRA `(.L_x_65) ;  /* 0xfffffed000000947 */ /* 0x000fea000383ffff */
.L_x_64:
[----:B------:R-:W-:Y:S05]  /*0d30*/  BSYNC B0 ;  /* 0x0000000000007941 */ /* 0x000fea0003800000 */
.L_x_63:
[----:B------:R-:W-:Y:S05]  /*0d40*/  @!P1 EXIT ;  /* 0x000000000000994d */ /* 0x000fea0003800000 */
[----:B------:R-:W-:Y:S01]  /*0d50*/  ISETP.NE.AND P1, PT, R28, 0x1, PT ;  /* 0x000000011c00780c */ /* 0x000fe20003f25270 */
[C---:B------:R-:W-:Y:S02]  /*0d60*/  IMAD R28, R13.reuse, R28, RZ ;  /* 0x0000001c0d1c7224 */ /* 0x040fe400078e02ff */
[----:B------:R-:W-:Y:S02]  /*0d70*/  IMAD R2, R13, R0, RZ ;  /* 0x000000000d027224 */ /* 0x000fe400078e02ff */
.L_x_66:
[----:B------:R-:W-:Y:S02]  /*0d80*/  ISETP.GE.AND P3, PT, R9, R13, P1 ;  /* 0x0000000d0900720c */ /* 0x000fe40000f66270 */
[----:B0-----:R-:W-:-:S11]  /*0d90*/  SHF.R.S32.HI R11, RZ, 0x1f, R9 ;  /* 0x0000001fff0b7819 */ /* 0x001fd60000011409 */
[----:B------:R-:W-:-:S04]  /*0da0*/  @!P3 LEA R16, P0, R9, R6, 0x4 ;  /* 0x000000060910b211 */ /* 0x000fc800078020ff */
[----:B------:R-:W-:-:S06]  /*0db0*/  @!P3 LEA.HI.X R17, R9, R7, R11, 0x4, P0 ;  /* 0x000000070911b211 */ /* 0x000fcc00000f240b */
[----:B------:R-:W2:Y:S01]  /*0dc0*/  @!P3 LD.E.128 R16, [R16.64+0xa00] ;  /* 0x000a00041010b980 */ /* 0x000ea2000c101d00 */
[----:B------:R-:W-:Y:S01]  /*0dd0*/  ISETP.NE.AND P0, PT, R0, 0x1, PT ;  /* 0x000000010000780c */ /* 0x000fe20003f05270 */
[----:B------:R-:W-:Y:S01]  /*0de0*/  @!P3 IMAD.MOV.U32 R15, RZ, RZ, 0x10 ;  /* 0x00000010ff0fb424 */ /* 0x000fe200078e00ff */
[----:B------:R-:W-:Y:S02]  /*0df0*/  @!P3 IADD3 R10, R28, R9, RZ ;  /* 0x000000091c0ab210 */ /* 0x000fe40007ffe0ff */
[----:B------:R-:W-:-:S13]  /*0e00*/  ISETP.GE.AND P2, PT, R9, R13, P0 ;  /* 0x0000000d0900720c */ /* 0x000fda0000746270 */
[----:B------:R-:W-:-:S04]  /*0e10*/  @!P2 LEA R20, P4, R9, R4, 0x4 ;  /* 0x000000040914a211 */ /* 0x000fc800078820ff */
[----:B------:R-:W-:Y:S01]  /*0e20*/  @!P2 LEA.HI.X R21, R9, R5, R11, 0x4, P4 ;  /* 0x000000050915a211 */ /* 0x000fe200020f240b */
[----:B------:R-:W-:-:S05]  /*0e30*/  @!P3 IMAD.WIDE R10, R10, R15, c[0x0][0x1b8] ;  /* 0x00006e000a0ab625 */ /* 0x000fca00078e020f */
[----:B--2---:R0:W-:Y:S04]  /*0e40*/  @!P3 STG.E.128 [R10.64], R16 ;  /* 0x000000100a00b986 */ /* 0x0041e8000c101d04 */
[----:B------:R-:W2:Y:S01]  /*0e50*/  @!P2 LD.E.128 R20, [R20.64+0xa00] ;  /* 0x000a00041414a980 */ /* 0x000ea2000c101d00 */
[--C-:B------:R-:W-:Y:S01]  /*0e60*/  IMAD.IADD R29, R3, 0x1, R9.reuse ;  /* 0x00000001031d7824 */ /* 0x100fe200078e0209 */
[----:B------:R-:W-:Y:S01]  /*0e70*/  @!P2 MOV R15, 0x10 ;  /* 0x00000010000fa802 */ /* 0x000fe20000000f00 */
[----:B------:R-:W-:-:S03]  /*0e80*/  @!P2 IMAD.IADD R14, R2, 0x1, R9 ;  /* 0x00000001020ea824 */ /* 0x000fc600078e0209 */
[----:B------:R-:W-:Y:S01]  /*0e90*/  ISETP.GE.AND P3, PT, R29, R13, P1 ;  /* 0x0000000d1d00720c */ /* 0x000fe20000f66270 */
[----:B------:R-:W-:Y:S01]  /*0ea0*/  @!P2 IMAD.WIDE R14, R14, R15, c[0x0][0x1b8] ;  /* 0x00006e000e0ea625 */ /* 0x000fe200078e020f */
[----:B------:R-:W-:-:S11]  /*0eb0*/  SHF.R.S32.HI R12, RZ, 0x1f, R29 ;  /* 0x0000001fff0c7819 */ /* 0x000fd6000001141d */
[----:B------:R-:W-:-:S04]  /*0ec0*/  @!P3 LEA R30, P4, R29, R6, 0x4 ;  /* 0x000000061d1eb211 */ /* 0x000fc800078820ff */
[C---:B------:R-:W-:Y:S01]  /*0ed0*/  @!P3 LEA.HI.X R31, R29.reuse, R7, R12, 0x4, P4 ;  /* 0x000000071d1fb211 */ /* 0x040fe200020f240c */
[----:B--2---:R1:W-:Y:S04]  /*0ee0*/  @!P2 STG.E.128 [R14.64], R20 ;  /* 0x000000140e00a986 */ /* 0x0043e8000c101d04 */
[----:B0-----:R-:W2:Y:S01]  /*0ef0*/  @!P3 LD.E.128 R16, [R30.64+0xa00] ;  /* 0x000a00041e10b980 */ /* 0x001ea2000c101d00 */
[----:B------:R-:W-:Y:S01]  /*0f00*/  ISETP.GE.AND P2, PT, R29, R13, P0 ;  /* 0x0000000d1d00720c */ /* 0x000fe20000746270 */
[----:B------:R-:W-:Y:S02]  /*0f10*/  @!P3 IMAD.IADD R10, R28, 0x1, R29 ;  /* 0x000000011c0ab824 */ /* 0x000fe400078e021d */
[----:B------:R-:W-:-:S04]  /*0f20*/  @!P3 IMAD.MOV.U32 R11, RZ, RZ, 0x10 ;  /* 0x00000010ff0bb424 */ /* 0x000fc800078e00ff */
[----:B------:R-:W-:-:S06]  /*0f30*/  @!P3 IMAD.WIDE R10, R10, R11, c[0x0][0x1b8] ;  /* 0x00006e000a0ab625 */ /* 0x000fcc00078e020b */
[----:B------:R-:W-:-:S04]  /*0f40*/  @!P2 LEA R24, P4, R29, R4, 0x4 ;  /* 0x000000041d18a211 */ /* 0x000fc800078820ff */
[----:B------:R-:W-:Y:S01]  /*0f50*/  @!P2 LEA.HI.X R25, R29, R5, R12, 0x4, P4 ;  /* 0x000000051d19a211 */ /* 0x000fe200020f240c */
[----:B------:R-:W-:Y:S01]  /*0f60*/  IMAD.IADD R9, R3, 0x1, R29 ;  /* 0x0000000103097824 */ /* 0x000fe200078e021d */
[----:B--2---:R0:W-:Y:S04]  /*0f70*/  @!P3 STG.E.128 [R10.64], R16 ;  /* 0x000000100a00b986 */ /* 0x0041e8000c101d04 */
[----:B------:R-:W2:Y:S01]  /*0f80*/  @!P2 LD.E.128 R24, [R24.64+0xa00] ;  /* 0x000a00041818a980 */ /* 0x000ea2000c101d00 */
[----:B------:R-:W-:Y:S01]  /*0f90*/  ISETP.GE.AND P3, PT, R9, R13, P1 ;  /* 0x0000000d0900720c */ /* 0x000fe20000f66270 */
[----:B-1----:R-:W-:Y:S01]  /*0fa0*/  @!P2 IMAD.MOV.U32 R15, RZ, RZ, 0x10 ;  /* 0x00000010ff0fa424 */ /* 0x002fe200078e00ff */
[----:B------:R-:W-:Y:S02]  /*0fb0*/  @!P2 IADD3 R14, R2, R29, RZ ;  /* 0x0000001d020ea210 */ /* 0x000fe40007ffe0ff */
[----:B------:R-:W-:-:S03]  /*0fc0*/  SHF.R.S32.HI R12, RZ, 0x1f, R9 ;  /* 0x0000001fff0c7819 */ /* 0x000fc60000011409 */
[----:B------:R-:W-:-:S06]  /*0fd0*/  @!P2 IMAD.WIDE R14, R14, R15, c[0x0][0x1b8] ;  /* 0x00006e000e0ea625 */ /* 0x000fcc00078e020f */
        /* <DEDUP_REMOVED lines=9> */
[----:B------:R-:W-:Y:S02]  /*1070*/  @!P2 LEA.HI.X R21, R9, R5, R12, 0x4, P4 ;  /* 0x000000050915a211 */ /* 0x000fe400020f240c */
[----:B------:R-:W-:Y:S01]  /*1080*/  IADD3 R29, R3, R9, RZ ;  /* 0x00000009031d7210 */ /* 0x000fe20007ffe0ff */
        /* <DEDUP_REMOVED lines=11> */
[----:B0-----:R-:W2:Y:S01]  /*1140*/  @!P3 LD.E.128 R16, [R30.64+0xa00] ;  /* 0x000a00041e10b980 */ /* 0x001ea2000c101d00 */
[----:B------:R-:W-:Y:S01]  /*1150*/  @!P3 IADD3 R10, R28, R29, RZ ;  /* 0x0000001d1c0ab210 */ /* 0x000fe20007ffe0ff */
[----:B------:R-:W-:-:S06]  /*1160*/  @!P3 IMAD.MOV.U32 R11, RZ, RZ, 0x10 ;  /* 0x00000010ff0bb424 */ /* 0x000fcc00078e00ff */
[----:B------:R-:W-:Y:S01]  /*1170*/  @!P0 LEA R24, P2, R29, R4, 0x4 ;  /* 0x000000041d188211 */ /* 0x000fe200078420ff */
[----:B------:R-:W-:-:S03]  /*1180*/  @!P3 IMAD.WIDE R10, R10, R11, c[0x0][0x1b8] ;  /* 0x00006e000a0ab625 */ /* 0x000fc600078e020b */
[----:B------:R-:W-:Y:S02]  /*1190*/  @!P0 LEA.HI.X R25, R29, R5, R9, 0x4, P2 ;  /* 0x000000051d198211 */ /* 0x000fe400010f2409 */
[----:B--2---:R0:W-:Y:S04]  /*11a0*/  @!P3 STG.E.128 [R10.64], R16 ;  /* 0x000000100a00b986 */ /* 0x0041e8000c101d04 */
[----:B------:R-:W2:Y:S01]  /*11b0*/  @!P0 LD.E.128 R24, [R24.64+0xa00] ;  /* 0x000a000418188980 */ /* 0x000ea2000c101d00 */
[----:B-1----:R-:W-:Y:S01]  /*11c0*/  @!P0 MOV R14, 0x10 ;  /* 0x00000010000e8802 */ /* 0x002fe20000000f00 */
[----:B------:R-:W-:-:S04]  /*11d0*/  @!P0 IMAD.IADD R9, R2, 0x1, R29 ;  /* 0x0000000102098824 */ /* 0x000fc800078e021d */
[----:B------:R-:W-:-:S04]  /*11e0*/  @!P0 IMAD.WIDE R14, R9, R14, c[0x0][0x1b8] ;  /* 0x00006e00090e8625 */ /* 0x000fc800078e020e */
[----:B------:R-:W-:Y:S01]  /*11f0*/  IMAD.IADD R9, R3, 0x1, R29 ;  /* 0x0000000103097824 */ /* 0x000fe200078e021d */
[----:B--2---:R0:W-:Y:S04]  /*1200*/  @!P0 STG.E.128 [R14.64], R24 ;  /* 0x000000180e008986 */ /* 0x0041e8000c101d04 */
[----:B------:R-:W-:-:S13]  /*1210*/  ISETP.GE.AND P0, PT, R9, R8, PT ;  /* 0x000000080900720c */ /* 0x000fda0003f06270 */
[----:B------:R-:W-:Y:S05]  /*1220*/  @!P0 BRA `(.L_x_66) ;  /* 0xfffffb5000008947 */ /* 0x000fea000383ffff */
[----:B------:R-:W-:Y:S05]  /*1230*/  EXIT ;  /* 0x000000000000794d */ /* 0x000fea0003800000 */
.L_x_67:
        /* <DEDUP_REMOVED lines=12> */
.L_x_237:


//--------------------- .text._ZN4vllm26cross_device_reduce_1stageI13__nv_bfloat16Li2EEEvPNS_8RankDataENS_11RankSignalsEPNS_6SignalEPT_ii --------------------------
	.section	.text._ZN4vllm26cross_device_reduce_1stageI13__nv_bfloat16Li2EEEvPNS_8RankDataENS_11RankSignalsEPNS_6SignalEPT_ii,"ax",@progbits
	.sectioninfo	@"SHI_REGISTERS=30"
	.align	128
        .global         _ZN4vllm26cross_device_reduce_1stageI13__nv_bfloat16Li2EEEvPNS_8RankDataENS_11RankSignalsEPNS_6SignalEPT_ii
        .type           _ZN4vllm26cross_device_reduce_1stageI13__nv_bfloat16Li2EEEvPNS_8RankDataENS_11RankSignalsEPNS_6SignalEPT_ii,@function
        .size           _ZN4vllm26cross_device_reduce_1stageI13__nv_bfloat16Li2EEEvPNS_8RankDataENS_11RankSignalsEPNS_6SignalEPT_ii,(.L_x_238 - _ZN4vllm26cross_device_reduce_1stageI13__nv_bfloat16Li2EEEvPNS_8RankDataENS_11RankSignalsEPNS_6SignalEPT_ii)
        .other          _ZN4vllm26cross_device_reduce_1stageI13__nv_bfloat16Li2EEEvPNS_8RankDataENS_11RankSignalsEPNS_6SignalEPT_ii,@"STO_CUDA_ENTRY STV_DEFAULT"
_ZN4vllm26cross_device_reduce_1stageI13__nv_bfloat16Li2EEEvPNS_8RankDataENS_11RankSignalsEPNS_6SignalEPT_ii:
.text._ZN4vllm26cross_device_reduce_1stageI13__nv_bfloat16Li2EEEvPNS_8RankDataENS_11RankSignalsEPNS_6SignalEPT_ii:
[----:B------:R-:W-:-:S03]  /*0000*/  IMAD.MOV.U32 R1, RZ, RZ, c[0x0][0x28] ;  /* 0x00000a00ff017624 */ /* 0x000fc600078e00ff */
[----:B------:R-:W0:Y:S01]  /*0010*/  S2R R0, SR_CTAID.X ;  /* 0x0000000000007919 */ /* 0x000e220000002500 */
[----:B------:R-:W-:Y:S01]  /*0020*/  IMAD.MOV.U32 R16, RZ, RZ, 0x4 ;  /* 0x00000004ff107424 */ /* 0x000fe200078e00ff */
[----:B------:R-:W-:Y:S01]  /*0030*/  IADD3 R1, R1, -0x40, RZ ;  /* 0xffffffc001017810 */ /* 0x000fe20007ffe0ff */
[----:B------:R-:W-:Y:S01]  /*0040*/  IMAD.MOV.U32 R5, RZ, RZ, c[0x0][0x174] ;  /* 0x00005d00ff057624 */ /* 0x000fe200078e00ff */
[----:B------:R-:W-:Y:S01]  /*0050*/  MOV R4, c[0x0][0x170] ;  /* 0x00005c0000047a02 */ /* 0x000fe20000000f00 */
[----:B------:R-:W-:Y:S01]  /*0060*/  IMAD.MOV.U32 R6, RZ, RZ, c[0x0][0x178] ;  /* 0x00005e00ff067624 */ /* 0x000fe200078e00ff */
[----:B------:R-:W-:Y:S01]  /*0070*/  MOV R7, c[0x0][0x17c] ;  /* 0x00005f0000077a02 */ /* 0x000fe20000000f00 */
[----:B------:R-:W-:Y:S01]  /*0080*/  ULDC.64 UR4, c[0x0][0x118] ;  /* 0x0000460000047ab9 */ /* 0x000fe20000000a00 */
[----:B------:R-:W-:Y:S01]  /*0090*/  MOV R20, c[0x0][0x160] ;  /* 0x0000580000147a02 */ /* 0x000fe20000000f00 */
[----:B------:R-:W-:Y:S02]  /*00a0*/  IMAD.MOV.U32 R21, RZ, RZ, c[0x0][0x164] ;  /* 0x00005900ff157624 */ /* 0x000fe400078e00ff */
[----:B------:R1:W-:Y:S01]  /*00b0*/  STL.128 [R1], R4 ;  /* 0x0000000401007387 */ /* 0x0003e20000100c00 */
[----:B0-----:R-:W-:Y:S01]  /*00c0*/  IMAD.WIDE.U32 R2, R0, R16, c[0x0][0x1b0] ;  /* 0x00006c0000027625 */ /* 0x001fe200078e0010 */
[----:B-1----:R-:W-:-:S03]  /*00d0*/  MOV R6, c[0x0][0x188] ;  /* 0x0000620000067a02 */ /* 0x002fc60000000f00 */
[----:B------:R-:W-:Y:S01]  /*00e0*/  IMAD.MOV.U32 R4, RZ, RZ, c[0x0][0x180] ;  /* 0x00006000ff047624 */ /* 0x000fe200078e00ff */
[----:B------:R-:W2:Y:S01]  /*00f0*/  LDG.E R22, [R2.64+0x900] ;  /* 0x0009000402167981 */ /* 0x000ea2000c1e1900 */
[----:B------:R-:W-:Y:S01]  /*0100*/  IMAD.MOV.U32 R5, RZ, RZ, c[0x0][0x184] ;  /* 0x00006100ff057624 */ /* 0x000fe200078e00ff */
[----:B------:R-:W-:Y:S01]  /*0110*/  MOV R12, c[0x0][0x1a0] ;  /* 0x00006800000c7a02 */ /* 0x000fe20000000f00 */
[----:B------:R-:W-:Y:S01]  /*0120*/  IMAD.MOV.U32 R7, RZ, RZ, c[0x0][0x18c] ;  /* 0x00006300ff077624 */ /* 0x000fe200078e00ff */
[----:B------:R-:W0:Y:S01]  /*0130*/  S2R R17, SR_TID.X ;  /* 0x0000000000117919 */ /* 0x000e220000002100 */
[----:B------:R-:W-:Y:S01]  /*0140*/  IMAD.MOV.U32 R13, RZ, RZ, c[0x0][0x1a4] ;  /* 0x00006900ff0d7624 */ /* 0x000fe200078e00ff */
[----:B------:R-:W-:Y:S01]  /*0150*/  MOV R14, c[0x0][0x1a8] ;  /* 0x00006a00000e7a02 */ /* 0x000fe20000000f00 */
[----:B------:R-:W-:Y:S01]  /*0160*/  IMAD.MOV.U32 R15, RZ, RZ, c[0x0][0x1ac] ;  /* 0x00006b00ff0f7624 */ /* 0x000fe200078e00ff */
[----:B------:R1:W-:Y:S01]  /*0170*/  STL.128 [R1+0x10], R4 ;  /* 0x0000100401007387 */ /* 0x0003e20000100c00 */
[----:B------:R-:W-:Y:S01]  /*0180*/  IMAD.MOV.U32 R8, RZ, RZ, c[0x0][0x190] ;  /* 0x00006400ff087624 */ /* 0x000fe200078e00ff */
[----:B------:R-:W-:Y:S01]  /*0190*/  MOV R9, c[0x0][0x194] ;  /* 0x0000650000097a02 */ /* 0x000fe20000000f00 */
[----:B------:R-:W-:Y:S01]  /*01a0*/  IMAD.MOV.U32 R10, RZ, RZ, c[0x0][0x198] ;  /* 0x00006600ff0a7624 */ /* 0x000fe200078e00ff */
[----:B------:R-:W-:Y:S01]  /*01b0*/  STL.128 [R1+0x30], R12 ;  /* 0x0000300c01007387 */ /* 0x000fe20000100c00 */
[----:B------:R-:W-:-:S05]  /*01c0*/  IMAD.MOV.U32 R11, RZ, RZ, c[0x0][0x19c] ;  /* 0x00006700ff0b7624 */ /* 0x000fca00078e00ff */
[----:B------:R2:W-:Y:S04]  /*01d0*/  STL.128 [R1+0x20], R8 ;  /* 0x0000200801007387 */ /* 0x0005e80000100c00 */
[----:B-1----:R1:W5:Y:S01]  /*01e0*/  LDG.E.128 R4, [R20.64] ;  /* 0x0000000414047981 */ /* 0x002362000c1e1d00 */
[C---:B0-----:R-:W-:Y:S01]  /*01f0*/  ISETP.GT.U32.AND P0, PT, R17.reuse, 0x1, PT ;  /* 0x000000011100780c */ /* 0x041fe20003f04070 */
[----:B------:R-:W-:Y:S01]  /*0200*/  IMAD R19, R0, c[0x0][0x0], R17 ;  /* 0x0000000000137a24 */ /* 0x000fe200078e0211 */
[C---:B------:R-:W-:Y:S02]  /*0210*/  ISETP.NE.AND P1, PT, R17.reuse, RZ, PT ;  /* 0x000000ff1100720c */ /* 0x040fe40003f25270 */
[----:B------:R-:W-:Y:S02]  /*0220*/  LEA R18, R17, R1, 0x3 ;  /* 0x0000000111127211 */ /* 0x000fe400078e18ff */
[----:B------:R-:W-:-:S02]  /*0230*/  ISETP.GE.AND P3, PT, R19, c[0x0][0x1c4], PT ;  /* 0x0000710013007a0c */ /* 0x000fc40003f66270 */
[----:B--2---:R-:W-:-:S05]  /*0240*/  IADD3 R8, R22, 0x1, RZ ;  /* 0x0000000116087810 */ /* 0x004fca0007ffe0ff */
[----:B------:R-:W-:Y:S05]  /*0250*/  @P0 BRA `(.L_x_68) ;  /* 0x000000b000000947 */ /* 0x000fea0003800000 */
[----:B-1----:R-:W2:Y:S02]  /*0260*/  LDL.64 R10, [R18] ;  /* 0x00000000120a7983 */ /* 0x002ea40000100a00 */
[----:B--2---:R-:W-:-:S06]  /*0270*/  IMAD.WIDE.U32 R10, R0, 0x20, R10 ;  /* 0x00000020000a7825 */ /* 0x004fcc00078e000a */
[----:B------:R-:W-:-:S05]  /*0280*/  IMAD.WIDE R10, R16, c[0x0][0x1c0], R10 ;  /* 0x00007000100a7a25 */ /* 0x000fca00078e020a */
[----:B------:R0:W-:Y:S02]  /*0290*/  STG.E.STRONG.SYS [R10.64], R8 ;  /* 0x000000080a007986 */ /* 0x0001e4000c115904 */
[----:B0-----:R-:W-:-:S04]  /*02a0*/  IMAD.MOV.U32 R10, RZ, RZ, 0x20 ;  /* 0x00000020ff0a7424 */ /* 0x001fc800078e00ff */
[----:B------:R-:W-:-:S06]  /*02b0*/  IMAD.WIDE.U32 R10, R0, R10, c[0x0][0x1b0] ;  /* 0x00006c00000a7625 */ /* 0x000fcc00078e000a */
[----:B------:R-:W-:-:S05]  /*02c0*/  IMAD.WIDE.U32 R10, R17, 0x4, R10 ;  /* 0x00000004110a7825 */ /* 0x000fca00078e000a */
.L_x_69:
[----:B------:R-:W2:Y:S01]  /*02d0*/  LDG.E.STRONG.SYS R9, [R10.64] ;  /* 0x000000040a097981 */ /* 0x000ea2000c1f5900 */
[----:B------:R-:W-:Y:S01]  /*02e0*/  YIELD ;  /* 0x0000000000007946 */ /* 0x000fe20003800000 */
[----:B--2---:R-:W-:-:S13]  /*02f0*/  ISETP.NE.AND P2, PT, R9, R8, PT ;  /* 0x000000080900720c */ /* 0x004fda0003f45270 */
[----:B------:R-:W-:Y:S05]  /*0300*/  @P2 BRA `(.L_x_69) ;  /* 0xffffffc000002947 */ /* 0x000fea000383ffff */
.L_x_68:
[----:B-1----:R-:W-:Y:S01]  /*0310*/  WARPSYNC 0xffffffff ;  /* 0xffffffff00007948 */ /* 0x002fe20003800000 */
[----:B------:R-:W-:Y:S06]  /*0320*/  BAR.SYNC.DEFER_BLOCKING 0x0 ;  /* 0x0000000000007b1d */ /* 0x000fec0000010000 */
[----:B------:R-:W-:Y:S01]  /*0330*/  BSSY B0, `(.L_x_70) ;  /* 0x000002a000007945 */ /* 0x000fe20003800000 */
[----:B------:R0:W-:Y:S01]  /*0340*/  @!P1 STG.E [R2.64+0x900], R8 ;  /* 0x0009000802009986 */ /* 0x0001e2000c101904 */
[----:B------:R-:W-:Y:S05]  /*0350*/  @P3 BRA `(.L_x_71) ;  /* 0x0000027000003947 */ /* 0x000fea0003800000 */
.L_x_72:
[----:B0----5:R-:W-:-:S04]  /*0360*/  IMAD.WIDE R8, R19, 0x10, R4 ;  /* 0x0000001013087825 */ /* 0x021fc800078e0204 */
[----:B------:R-:W-:Y:S02]  /*0370*/  IMAD.WIDE R12, R19, 0x10, R6 ;  /* 0x00000010130c7825 */ /* 0x000fe400078e0206 */
[----:B------:R-:W2:Y:S04]  /*0380*/  LD.E.128 R8, [R8.64] ;  /* 0x0000000408087980 */ /* 0x000ea8000c101d00 */
[----:B------:R-:W3:Y:S01]  /*0390*/  LD.E.128 R12, [R12.64] ;  /* 0x000000040c0c7980 */ /* 0x000ee2000c101d00 */
[--C-:B--2---:R-:W-:Y:S02]  /*03a0*/  PRMT R20, RZ, 0x5410, R8.reuse ;  /* 0x00005410ff147816 */ /* 0x104fe40000000008 */
[----:B------:R-:W-:Y:S02]  /*03b0*/  PRMT R21, RZ, 0x7610, R8 ;  /* 0x00007610ff157816 */ /* 0x000fe40000000008 */
[----:B------:R-:W-:-:S02]  /*03c0*/  PRMT R8, RZ, 0x5410, R9 ;  /* 0x00005410ff087816 */ /* 0x000fc40000000009 */
[----:B------:R-:W-:Y:S02]  /*03d0*/  PRMT R22, RZ, 0x7610, R9 ;  /* 0x00007610ff167816 */ /* 0x000fe40000000009 */
[--C-:B------:R-:W-:Y:S02]  /*03e0*/  PRMT R9, RZ, 0x5410, R10.reuse ;  /* 0x00005410ff097816 */ /* 0x100fe4000000000a */
[----:B------:R-:W-:Y:S02]  /*03f0*/  PRMT R23, RZ, 0x7610, R10 ;  /* 0x00007610ff177816 */ /* 0x000fe4000000000a */
[--C-:B------:R-:W-:Y:S02]  /*0400*/  PRMT R10, RZ, 0x5410, R11.reuse ;  /* 0x00005410ff0a7816 */ /* 0x100fe4000000000b */
[----:B------:R-:W-:Y:S02]  /*0410*/  PRMT R24, RZ, 0x7610, R11 ;  /* 0x00007610ff187816 */ /* 0x000fe4000000000b */
[----:B---3--:R-:W-:-:S02]  /*0420*/  PRMT R11, RZ, 0x5410, R12 ;  /* 0x00005410ff0b7816 */ /* 0x008fc4000000000c */
[--C-:B------:R-:W-:Y:S02]  /*0430*/  PRMT R25, RZ, 0x5410, R13.reuse ;  /* 0x00005410ff197816 */ /* 0x100fe4000000000d */
[----:B------:R-:W-:Y:S01]  /*0440*/  PRMT R26, RZ, 0x7610, R13 ;  /* 0x00007610ff1a7816 */ /* 0x000fe2000000000d */
[----:B------:R-:W-:Y:S01]  /*0450*/  FADD.FTZ R11, R20, R11 ;  /* 0x0000000b140b7221 */ /* 0x000fe20000010000 */
[--C-:B------:R-:W-:Y:S01]  /*0460*/  PRMT R13, RZ, 0x5410, R14.reuse ;  /* 0x00005410ff0d7816 */ /* 0x100fe2000000000e */
[----:B------:R-:W-:Y:S01]  /*0470*/  HFMA2.MMA R20, -RZ, RZ, 0, 9.5367431640625e-07 ;  /* 0x00000010ff147435 */ /* 0x000fe200000001ff */
        /* <DEDUP_REMOVED lines=8> */
[----:B------:R-:W-:Y:S02]  /*0500*/  FADD.FTZ R22, R22, R26 ;  /* 0x0000001a16167221 */ /* 0x000fe40000010000 */
[----:B------:R-:W-:Y:S01]  /*0510*/  FADD.FTZ R14, R10, R14 ;  /* 0x0000000e0a0e7221 */ /* 0x000fe20000010000 */
[----:B------:R-:W-:Y:S01]  /*0520*/  F2FP.BF16.PACK_AB R8, R12, R11 ;  /* 0x0000000b0c08723e */ /* 0x000fe200000010ff */
[----:B------:R-:W-:Y:S01]  /*0530*/  FADD.FTZ R15, R24, R15 ;  /* 0x0000000f180f7221 */ /* 0x000fe20000010000 */
[----:B------:R-:W-:Y:S01]  /*0540*/  F2FP.BF16.PACK_AB R10, R23, R13 ;  /* 0x0000000d170a723e */ /* 0x000fe200000010ff */
[----:B------:R-:W-:Y:S01]  /*0550*/  IMAD.WIDE R12, R19, R20, c[0x0][0x1b8] ;  /* 0x00006e00130c7625 */ /* 0x000fe200078e0214 */
[----:B------:R-:W-:Y:S02]  /*0560*/  F2FP.BF16.PACK_AB R9, R22, R25 ;  /* 0x000000191609723e */ /* 0x000fe400000010ff */
[----:B------:R-:W-:-:S05]  /*0570*/  F2FP.BF16.PACK_AB R11, R15, R14 ;  /* 0x0000000e0f0b723e */ /* 0x000fca00000010ff */
[----:B------:R0:W-:Y:S02]  /*0580*/  STG.E.128 [R12.64], R8 ;  /* 0x000000080c007986 */ /* 0x0001e4000c101d04 */
[----:B0-----:R-:W-:-:S04]  /*0590*/  IMAD.MOV.U32 R8, RZ, RZ, c[0x0][0xc] ;  /* 0x00000300ff087624 */ /* 0x001fc800078e00ff */
[----:B------:R-:W-:-:S05]  /*05a0*/  IMAD R19, R8, c[0x0][0x0], R19 ;  /* 0x0000000008137a24 */ /* 0x000fca00078e0213 */
[----:B------:R-:W-:-:S13]  /*05b0*/  ISETP.GE.AND P2, PT, R19, c[0x0][0x1c4], PT ;  /* 0x0000710013007a0c */ /* 0x000fda0003f46270 */
[----:B------:R-:W-:Y:S05]  /*05c0*/  @!P2 BRA `(.L_x_72) ;  /* 0xfffffd900000a947 */ /* 0x000fea000383ffff */
.L_x_71:
[----:B------:R-:W-:Y:S05]  /*05d0*/  BSYNC B0 ;  /* 0x0000000000007941 */ /* 0x000fea0003800000 */
.L_x_70:
[----:B------:R-:W-:Y:S06]  /*05e0*/  BAR.SYNC.DEFER_BLOCKING 0x0 ;  /* 0x0000000000007b1d */ /* 0x000fec0000010000 */
[----:B-----5:R-:W2:Y:S01]  /*05f0*/  LDG.E R4, [R2.64+0x900] ;  /* 0x0009000402047981 */ /* 0x020ea2000c1e1900 */
[----:B------:R-:W-:Y:S01]  /*0600*/  BSSY B0, `(.L_x_73) ;  /* 0x000000e000007945 */ /* 0x000fe20003800000 */
[----:B--2---:R-:W-:Y:S01]  /*0610*/  IADD3 R6, R4, 0x1, RZ ;  /* 0x0000000104067810 */ /* 0x004fe20007ffe0ff */
[----:B------:R-:W-:Y:S05]  /*0620*/  @P0 BRA `(.L_x_74) ;  /* 0x000000b000000947 */ /* 0x000fea0003800000 */
[----:B------:R-:W2:Y:S01]  /*0630*/  LDL.64 R18, [R18] ;  /* 0x0000000012127983 */ /* 0x000ea20000100a00 */
[----:B------:R-:W-:-:S05]  /*0640*/  MOV R4, 0x20 ;  /* 0x0000002000047802 */ /* 0x000fca0000000f00 */
[----:B------:R-:W-:-:S06]  /*0650*/  IMAD.WIDE.U32 R4, R0, R4, c[0x0][0x1b0] ;  /* 0x00006c0000047625 */ /* 0x000fcc00078e0004 */
[----:B------:R-:W-:-:S04]  /*0660*/  IMAD.WIDE.U32 R4, R17, 0x4, R4 ;  /* 0x0000000411047825 */ /* 0x000fc800078e0004 */
[----:B--2---:R-:W-:-:S06]  /*0670*/  IMAD.WIDE.U32 R18, R0, 0x20, R18 ;  /* 0x0000002000127825 */ /* 0x004fcc00078e0012 */
[----:B------:R-:W-:-:S05]  /*0680*/  IMAD.WIDE R18, R16, c[0x0][0x1c0], R18 ;  /* 0x0000700010127a25 */ /* 0x000fca00078e0212 */
[----:B------:R1:W-:Y:S02]  /*0690*/  STG.E.STRONG.SYS [R18.64+0x480], R6 ;  /* 0x0004800612007986 */ /* 0x0003e4000c115904 */
.L_x_75:
[----:B------:R-:W2:Y:S01]  /*06a0*/  LDG.E.STRONG.SYS R0, [R4.64+0x480] ;  /* 0x0004800404007981 */ /* 0x000ea2000c1f5900 */
[----:B------:R-:W-:Y:S01]  /*06b0*/  YIELD ;  /* 0x0000000000007946 */ /* 0x000fe20003800000 */
[----:B--2---:R-:W-:-:S13]  /*06c0*/  ISETP.NE.AND P0, PT, R0, R6, PT ;  /* 0x000000060000720c */ /* 0x004fda0003f05270 */
[----:B------:R-:W-:Y:S05]  /*06d0*/  @P0 BRA `(.L_x_75) ;  /* 0xffffffc000000947 */ /* 0x000fea000383ffff */
.L_x_74:
[----:B------:R-:W-:Y:S05]  /*06e0*/  BSYNC B0 ;  /* 0x0000000000007941 */ /* 0x000fea0003800000 */
.L_x_73:
[----:B------:R-:W-:Y:S05]  /*06f0*/  @P1 EXIT ;  /* 0x000000000000194d */ /* 0x000fea0003800000 */
[----:B------:R-:W-:Y:S01]  /*0700*/  STG.E [R2.64+0x900], R6 ;  /* 0x0009000602007986 */ /* 0x000fe2000c101904 */
[----:B------:R-:W-:Y:S05]  /*0710*/  EXIT ;  /* 0x000000000000794d */ /* 0x000fea0003800000 */
.L_x_76:
        /* <DEDUP_REMOVED lines=14> */
.L_x_238:


//--------------------- .text._ZN4vllm26cross_device_reduce_2stageI6__halfLi8EEEvPNS_8RankDataENS_11RankSignalsEPNS_6SignalEPT_ii --------------------------
	.section	.text._ZN4vllm26cross_device_reduce_2stageI6__halfLi8EEEvPNS_8RankDataENS_11RankSignalsEPNS_6SignalEPT_ii,"ax",@progbits
	.sectioninfo	@"SHI_REGISTERS=99"
	.align	128
        .global         _ZN4vllm26cross_device_reduce_2stageI6__halfLi8EEEvPNS_8RankDataENS_11RankSignalsEPNS_6SignalEPT_ii
        .type           _ZN4vllm26cross_device_reduce_2stageI6__halfLi8EEEvPNS_8RankDataENS_11RankSignalsEPNS_6SignalEPT_ii,@function
        .size           _ZN4vllm26cross_device_reduce_2stageI6__halfLi8EEEvPNS_8RankDataENS_11RankSignalsEPNS_6SignalEPT_ii,(.L_x_239 - _ZN4vllm26cross_device_reduce_2stageI6__halfLi8EEEvPNS_8RankDataENS_11RankSignalsEPNS_6SignalEPT_ii)
        .other          _ZN4vllm26cross_device_reduce_2stageI6__halfLi8EEEvPNS_8RankDataENS_11RankSignalsEPNS_6SignalEPT_ii,@"STO_CUDA_ENTRY STV_DEFAULT"
_ZN4vllm26cross_device_reduce_2stageI6__halfLi8EEEvPNS_8RankDataENS_11RankSignalsEPNS_6SignalEPT_ii:
.text._ZN4vllm26cross_device_reduce_2stageI6__halfLi8EEEvPNS_8RankDataENS_11RankSignalsEPNS_6SignalEPT_ii:
[----:B------:R-:W-:-:S04]  /*0000*/  MOV R1, c[0x0][0x28] ;  /* 0x00000a0000017a02 */ /* 0x000fc80000000f00 */
[----:B------:R-:W-:Y:S01]  /*0010*/  IADD3 R1, R1, -0x40, RZ ;  /* 0xffffffc001017810 */ /* 0x000fe20007ffe0ff */
[----:B------:R-:W-:Y:S01]  /*0020*/  IMAD.MOV.U32 R6, RZ, RZ, c[0x0][0x178] ;  /* 0x00005e00ff067624 */ /* 0x000fe200078e00ff */
[----:B------:R-:W-:Y:S01]  /*0030*/  MOV R4, c[0x0][0x170] ;  /* 0x00005c0000047a02 */ /* 0x000fe20000000f00 */
[----:B------:R-:W-:Y:S01]  /*0040*/  IMAD.MOV.U32 R10, RZ, RZ, c[0x0][0x188] ;  /* 0x00006200ff0a7624 */ /* 0x000fe200078e00ff */
[----:B------:R-:W-:Y:S01]  /*0050*/  MOV R5, c[0x0][0x174] ;  /* 0x00005d0000057a02 */ /* 0x000fe20000000f00 */
[----:B------:R-:W0:Y:S01]  /*0060*/  S2R R2, SR_CTAID.X ;  /* 0x0000000000027919 */ /* 0x000e220000002500 */
[----:B------:R-:W-:Y:S01]  /*0070*/  MOV R7, c[0x0][0x17c] ;  /* 0x00005f0000077a02 */ /* 0x000fe20000000f00 */
[----:B------:R-:W-:Y:S01]  /*0080*/  HFMA2.MMA R67, -RZ, RZ, 0, 2.384185791015625e-07 ;  /* 0x00000004ff437435 */ /* 0x000fe200000001ff */
[----:B------:R-:W-:Y:S01]  /*0090*/  MOV R53, c[0x0][0x1c0] ;  /* 0x0000700000357a02 */ /* 0x000fe20000000f00 */
[----:B------:R-:W-:Y:S01]  /*00a0*/  IMAD.MOV.U32 R14, RZ, RZ, c[0x0][0x198] ;  /* 0x00006600ff0e7624 */ /* 0x000fe200078e00ff */
[----:B------:R-:W-:Y:S01]  /*00b0*/  MOV R8, c[0x0][0x180] ;  /* 0x0000600000087a02 */ /* 0x000fe20000000f00 */
[----:B------:R1:W-:Y:S01]  /*00c0*/  STL.128 [R1], R4 ;  /* 0x0000000401007387 */ /* 0x0003e20000100c00 */
[----:B------:R-:W-:Y:S01]  /*00d0*/  MOV R9, c[0x0][0x184] ;  /* 0x0000610000097a02 */ /* 0x000fe20000000f00 */
[----:B------:R-:W-:Y:S01]  /*00e0*/  IMAD.MOV.U32 R18, RZ, RZ, c[0x0][0x1a8] ;  /* 0x00006a00ff127624 */ /* 0x000fe200078e00ff */
[----:B------:R-:W-:Y:S01]  /*00f0*/  MOV R11, c[0x0][0x18c] ;  /* 0x00006300000b7a02 */ /* 0x000fe20000000f00 */
[----:B------:R-:W-:Y:S01]  /*0100*/  ULDC.64 UR4, c[0x0][0x118] ;  /* 0x0000460000047ab9 */ /* 0x000fe20000000a00 */
[----:B------:R-:W-:-:S02]  /*0110*/  IADD3 R3, R53, 0x2, RZ ;  /* 0x0000000235037810 */ /* 0x000fc40007ffe0ff */
[C---:B------:R-:W-:Y:S01]  /*0120*/  IADD3 R21, R53.reuse, 0x1, RZ ;  /* 0x0000000135157810 */ /* 0x040fe20007ffe0ff */
[----:B------:R2:W-:Y:S01]  /*0130*/  STL.128 [R1+0x10], R8 ;  /* 0x0000100801007387 */ /* 0x0005e20000100c00 */
[C---:B------:R-:W-:Y:S02]  /*0140*/  IADD3 R64, R53.reuse, 0x6, RZ ;  /* 0x0000000635407810 */ /* 0x040fe40007ffe0ff */
[C---:B------:R-:W-:Y:S02]  /*0150*/  IADD3 R58, R53.reuse, 0x7, RZ ;  /* 0x00000007353a7810 */ /* 0x040fe40007ffe0ff */
[----:B------:R-:W-:Y:S02]  /*0160*/  SHF.R.S32.HI R0, RZ, 0x1f, R21 ;  /* 0x0000001fff007819 */ /* 0x000fe40000011415 */
[----:B------:R-:W-:Y:S02]  /*0170*/  MOV R87, 0x8 ;  /* 0x0000000800577802 */ /* 0x000fe40000000f00 */
[C---:B-1----:R-:W-:Y:S01]  /*0180*/  IADD3 R5, R53.reuse, 0x3, RZ ;  /* 0x0000000335057810 */ /* 0x042fe20007ffe0ff */
[----:B0-----:R-:W-:Y:S01]  /*0190*/  IMAD.WIDE.U32 R66, R2, R67, c[0x0][0x1b0] ;  /* 0x00006c0002427625 */ /* 0x001fe200078e0043 */
[----:B------:R-:W-:-:S02]  /*01a0*/  IADD3 R7, R53, 0x4, RZ ;  /* 0x0000000435077810 */ /* 0x000fc40007ffe0ff */
[----:B------:R-:W-:Y:S02]  /*01b0*/  SHF.R.S32.HI R6, RZ, 0x1f, R5 ;  /* 0x0000001fff067819 */ /* 0x000fe40000011405 */
[----:B------:R-:W-:Y:S02]  /*01c0*/  SHF.R.S32.HI R4, RZ, 0x1f, R3 ;  /* 0x0000001fff047819 */ /* 0x000fe40000011403 */
[----:B--2---:R-:W-:Y:S02]  /*01d0*/  SHF.R.S32.HI R8, RZ, 0x1f, R7 ;  /* 0x0000001fff087819 */ /* 0x004fe40000011407 */
[----:B------:R-:W-:Y:S02]  /*01e0*/  LEA.HI R6, R6, R5, RZ, 0x3 ;  /* 0x0000000506067211 */ /* 0x000fe400078f18ff */
[----:B------:R-:W-:Y:S02]  /*01f0*/  LEA.HI R4, R4, R3, RZ, 0x3 ;  /* 0x0000000304047211 */ /* 0x000fe400078f18ff */
[----:B------:R-:W-:-:S02]  /*0200*/  LEA.HI R8, R8, R7, RZ, 0x3 ;  /* 0x0000000708087211 */ /* 0x000fc400078f18ff */
[----:B------:R-:W-:Y:S02]  /*0210*/  LOP3.LUT R6, R6, 0xfffffff8, RZ, 0xc0, !PT ;  /* 0xfffffff806067812 */ /* 0x000fe400078ec0ff */
[----:B------:R-:W-:Y:S02]  /*0220*/  LOP3.LUT R4, R4, 0xfffffff8, RZ, 0xc0, !PT ;  /* 0xfffffff804047812 */ /* 0x000fe400078ec0ff */
[----:B------:R-:W-:Y:S01]  /*0230*/  IADD3 R9, R53, 0x5, RZ ;  /* 0x0000000535097810 */ /* 0x000fe20007ffe0ff */
[----:B------:R-:W-:Y:S01]  /*0240*/  IMAD.IADD R54, R5, 0x1, -R6 ;  /* 0x0000000105367824 */ /* 0x000fe200078e0a06 */
[----:B------:R-:W-:Y:S02]  /*0250*/  LOP3.LUT R8, R8, 0xfffffff8, RZ, 0xc0, !PT ;  /* 0xfffffff808087812 */ /* 0x000fe400078ec0ff */
[----:B------:R-:W-:Y:S02]  /*0260*/  IADD3 R52, R3, -R4, RZ ;  /* 0x8000000403347210 */ /* 0x000fe40007ffe0ff */
[----:B------:R-:W-:-:S02]  /*0270*/  SHF.R.S32.HI R10, RZ, 0x1f, R9 ;  /* 0x0000001fff0a7819 */ /* 0x000fc40000011409 */
[----:B------:R-:W-:Y:S02]  /*0280*/  IADD3 R56, R7, -R8, RZ ;  /* 0x8000000807387210 */ /* 0x000fe40007ffe0ff */
[----:B------:R-:W-:Y:S02]  /*0290*/  SHF.R.S32.HI R3, RZ, 0x1f, R53 ;  /* 0x0000001fff037819 */ /* 0x000fe40000011435 */
[----:B------:R-:W-:Y:S02]  /*02a0*/  SHF.R.S32.HI R5, RZ, 0x1f, R64 ;  /* 0x0000001fff057819 */ /* 0x000fe40000011440 */
[----:B------:R-:W-:Y:S02]  /*02b0*/  SHF.R.S32.HI R7, RZ, 0x1f, R58 ;  /* 0x0000001fff077819 */ /* 0x000fe4000001143a */
[----:B------:R-:W-:Y:S02]  /*02c0*/  LEA.HI R0, R0, R21, RZ, 0x3 ;  /* 0x0000001500007211 */ /* 0x000fe400078f18ff */
[----:B------:R-:W-:-:S02]  /*02d0*/  LEA.HI R10, R10, R9, RZ, 0x3 ;  /* 0x000000090a0a7211 */ /* 0x000fc400078f18ff */
[----:B------:R-:W-:Y:S02]  /*02e0*/  LEA.HI R3, R3, c[0x0][0x1c0], RZ, 0x3 ;  /* 0x0000700003037a11 */ /* 0x000fe400078f18ff */
[----:B------:R-:W-:Y:S02]  /*02f0*/  LEA.HI R5, R5, R64, RZ, 0x3 ;  /* 0x0000004005057211 */ /* 0x000fe400078f18ff */
[----:B------:R-:W-:Y:S02]  /*0300*/  LEA.HI R7, R7, R58, RZ, 0x3 ;  /* 0x0000003a07077211 */ /* 0x000fe400078f18ff */
[----:B------:R-:W-:Y:S02]  /*0310*/  LOP3.LUT R0, R0, 0xfffffff8, RZ, 0xc0, !PT ;  /* 0xfffffff800007812 */ /* 0x000fe400078ec0ff */
[----:B------:R-:W-:Y:S02]  /*0320*/  LOP3.LUT R10, R10, 0xfffffff8, RZ, 0xc0, !PT ;  /* 0xfffffff80a0a7812 */ /* 0x000fe400078ec0ff */
[----:B------:R-:W-:-:S02]  /*0330*/  LOP3.LUT R3, R3, 0xfffffff8, RZ, 0xc0, !PT ;  /* 0xfffffff803037812 */ /* 0x000fc400078ec0ff */
[----:B------:R-:W-:Y:S02]  /*0340*/  LOP3.LUT R5, R5, 0xfffffff8, RZ, 0xc0, !PT ;  /* 0xfffffff805057812 */ /* 0x000fe400078ec0ff */
[----:B------:R-:W-:Y:S02]  /*0350*/  LOP3.LUT R7, R7, 0xfffffff8, RZ, 0xc0, !PT ;  /* 0xfffffff807077812 */ /* 0x000fe400078ec0ff */
[----:B------:R-:W-:Y:S01]  /*0360*/  IADD3 R0, R21, -R0, RZ ;  /* 0x8000000015007210 */ /* 0x000fe20007ffe0ff */
[----:B------:R-:W-:Y:S01]  /*0370*/  IMAD.IADD R64, R64, 0x1, -R5 ;  /* 0x0000000140407824 */ /* 0x000fe200078e0a05 */
[----:B------:R-:W-:Y:S02]  /*0380*/  IADD3 R60, R9, -R10, RZ ;  /* 0x8000000a093c7210 */ /* 0x000fe40007ffe0ff */
[----:B------:R-:W-:Y:S02]  /*0390*/  IADD3 R62, -R3, c[0x0][0x1c0], RZ ;  /* 0x00007000033e7a10 */ /* 0x000fe40007ffe1ff */
[----:B------:R-:W-:Y:S01]  /*03a0*/  IADD3 R58, R58, -R7, RZ ;  /* 0x800000073a3a7210 */ /* 0x000fe20007ffe0ff */
[-C--:B------:R-:W-:Y:S01]  /*03b0*/  IMAD.WIDE R70, R0, R87.reuse, c[0x0][0x160] ;  /* 0x0000580000467625 */ /* 0x080fe200078e0257 */
[----:B------:R-:W-:Y:S01]  /*03c0*/  MOV R12, c[0x0][0x190] ;  /* 0x00006400000c7a02 */ /* 0x000fe20000000f00 */
[----:B------:R-:W2:Y:S01]  /*03d0*/  LDG.E R3, [R66.64+0x900] ;  /* 0x0009000442037981 */ /* 0x000ea2000c1e1900 */
[----:B------:R-:W-:Y:S01]  /*03e0*/  MOV R13, c[0x0][0x194] ;  /* 0x00006500000d7a02 */ /* 0x000fe20000000f00 */
[-C--:B------:R-:W-:Y:S01]  /*03f0*/  IMAD.WIDE R68, R62, R87.reuse, c[0x0][0x160] ;  /* 0x000058003e447625 */ /* 0x080fe200078e0257 */
[----:B------:R-:W-:Y:S01]  /*0400*/  MOV R15, c[0x0][0x19c] ;  /* 0x00006700000f7a02 */ /* 0x000fe20000000f00 */
[----:B------:R-:W5:Y:S01]  /*0410*/  LDG.E.64 R70, [R70.64] ;  /* 0x0000000446467981 */ /* 0x000f62000c1e1b00 */
[----:B------:R-:W-:Y:S01]  /*0420*/  MOV R16, c[0x0][0x1a0] ;  /* 0x0000680000107a02 */ /* 0x000fe20000000f00 */
[-C--:B------:R-:W-:Y:S01]  /*0430*/  IMAD.WIDE R72, R52, R87.reuse, c[0x0][0x160] ;  /* 0x0000580034487625 */ /* 0x080fe200078e0257 */
[----:B------:R-:W-:Y:S01]  /*0440*/  MOV R17, c[0x0][0x1a4] ;  /* 0x0000690000117a02 */ /* 0x000fe20000000f00 */
[----:B------:R0:W-:Y:S01]  /*0450*/  STL.128 [R1+0x20], R12 ;  /* 0x0000200c01007387 */ /* 0x0001e20000100c00 */
[----:B------:R-:W-:Y:S01]  /*0460*/  MOV R19, c[0x0][0x1ac] ;  /* 0x00006b0000137a02 */ /* 0x000fe20000000f00 */
[----:B------:R-:W-:Y:S01]  /*0470*/  IMAD.WIDE R74, R54, R87, c[0x0][0x160] ;  /* 0x00005800364a7625 */ /* 0x000fe200078e0257 */
[-C--:B------:R-:W-:Y:S01]  /*0480*/  LEA R36, R62, R1.reuse, 0x3 ;  /* 0x000000013e247211 */ /* 0x080fe200078e18ff */
[----:B------:R-:W5:Y:S01]  /*0490*/  LDG.E.64 R68, [R68.64] ;  /* 0x0000000444447981 */ /* 0x000f62000c1e1b00 */
[----:B------:R-:W-:Y:S01]  /*04a0*/  LEA R38, R0, R1, 0x3 ;  /* 0x0000000100267211 */ /* 0x000fe200078e18ff */
[----:B------:R-:W-:Y:S01]  /*04b0*/  IMAD.WIDE R76, R56, R87, c[0x0][0x160] ;  /* 0x00005800384c7625 */ /* 0x000fe200078e0257 */
[-C--:B------:R-:W-:Y:S01]  /*04c0*/  LEA R40, R52, R1.reuse, 0x3 ;  /* 0x0000000134287211 */ /* 0x080fe200078e18ff */
[----:B------:R0:W-:Y:S01]  /*04d0*/  STL.128 [R1+0x30], R16 ;  /* 0x0000301001007387 */ /* 0x0001e20000100c00 */
[----:B------:R-:W-:Y:S01]  /*04e0*/  LEA R44, R56, R1, 0x3 ;  /* 0x00000001382c7211 */ /* 0x000fe200078e18ff */
[C---:B------:R-:W-:Y:S01]  /*04f0*/  IMAD.WIDE R78, R60.reuse, R87, c[0x0][0x160] ;  /* 0x000058003c4e7625 */ /* 0x040fe200078e0257 */
[-C--:B------:R-:W-:Y:S01]  /*0500*/  LEA R46, R60, R1.reuse, 0x3 ;  /* 0x000000013c2e7211 */ /* 0x080fe200078e18ff */
[----:B------:R-:W5:Y:S01]  /*0510*/  LDL.64 R36, [R36] ;  /* 0x0000000024247983 */ /* 0x000f620000100a00 */
[C---:B------:R-:W-:Y:S01]  /*0520*/  LEA R48, R64.reuse, R1, 0x3 ;  /* 0x0000000140307211 */ /* 0x040fe200078e18ff */
[----:B------:R-:W-:Y:S01]  /*0530*/  IMAD.WIDE R84, R64, R87, c[0x0][0x160] ;  /* 0x0000580040547625 */ /* 0x000fe200078e0257 */
[----:B------:R-:W-:Y:S01]  /*0540*/  LEA R50, R58, R1, 0x3 ;  /* 0x000000013a327211 */ /* 0x000fe200078e18ff */
[----:B------:R-:W5:Y:S02]  /*0550*/  LDL.64 R38, [R38] ;  /* 0x0000000026267983 */ /* 0x000f640000100a00 */
[----:B------:R-:W-:-:S02]  /*0560*/  IMAD R42, R54, 0x8, R1 ;  /* 0x00000008362a7824 */ /* 0x000fc400078e0201 */
[----:B------:R-:W-:Y:S01]  /*0570*/  IMAD.WIDE R86, R58, R87, c[0x0][0x160] ;  /* 0x000058003a567625 */ /* 0x000fe200078e0257 */
[----:B------:R-:W5:Y:S04]  /*0580*/  LDL.64 R40, [R40] ;  /* 0x0000000028287983 */ /* 0x000f680000100a00 */
[----:B------:R-:W5:Y:S04]  /*0590*/  LDL.64 R42, [R42] ;  /* 0x000000002a2a7983 */ /* 0x000f680000100a00 */
[----:B------:R-:W5:Y:S04]  /*05a0*/  LDL.64 R44, [R44] ;  /* 0x000000002c2c7983 */ /* 0x000f680000100a00 */
[----:B------:R-:W5:Y:S04]  /*05b0*/  LDL.64 R46, [R46] ;  /* 0x000000002e2e7983 */ /* 0x000f680000100a00 */
[----:B------:R-:W5:Y:S04]  /*05c0*/  LDL.64 R48, [R48] ;  /* 0x0000000030307983 */ /* 0x000f680000100a00 */
[----:B------:R-:W5:Y:S04]  /*05d0*/  LDL.64 R50, [R50] ;  /* 0x0000000032327983 */ /* 0x000f680000100a00 */
[----:B------:R-:W5:Y:S04]  /*05e0*/  LDG.E.64 R72, [R72.64] ;  /* 0x0000000448487981 */ /* 0x000f68000c1e1b00 */
[----:B------:R-:W5:Y:S04]  /*05f0*/  LDG.E.64 R74, [R74.64] ;  /* 0x000000044a4a7981 */ /* 0x000f68000c1e1b00 */
[----:B------:R-:W5:Y:S04]  /*0600*/  LDG.E.64 R76, [R76.64] ;  /* 0x000000044c4c7981 */ /* 0x000f68000c1e1b00 */
[----:B------:R-:W5:Y:S04]  /*0610*/  LDG.E.64 R78, [R78.64] ;  /* 0x000000044e4e7981 */ /* 0x000f68000c1e1b00 */
        /* <DEDUP_REMOVED lines=11> */
[----:B------:R-:W-:-:S05]  /*06d0*/  MOV R7, 0x20 ;  /* 0x0000002000077802 */ /* 0x000fca0000000f00 */
[----:B------:R-:W-:-:S06]  /*06e0*/  IMAD.WIDE.U32 R6, R2, R7, c[0x0][0x1b0] ;  /* 0x00006c0002067625 */ /* 0x000fcc00078e0007 */
[----:B------:R-:W-:-:S04]  /*06f0*/  IMAD.WIDE.U32 R6, R57, 0x4, R6 ;  /* 0x0000000439067825 */ /* 0x000fc800078e0006 */
[----:B--2---:R-:W-:-:S06]  /*0700*/  IMAD.WIDE.U32 R4, R2, 0x20, R4 ;  /* 0x0000002002047825 */ /* 0x004fcc00078e0004 */
[----:B------:R-:W-:-:S05]  /*0710*/  IMAD.WIDE R4, R53, 0x4, R4 ;  /* 0x0000000435047825 */ /* 0x000fca00078e0204 */
[----:B------:R0:W-:Y:S02]  /*0720*/  STG.E.STRONG.SYS [R4.64], R9 ;  /* 0x0000000904007986 */ /* 0x0001e4000c115904 */
.L_x_78:
[----:B0-----:R-:W2:Y:S01]  /*0730*/  LDG.E.STRONG.SYS R4, [R6.64] ;  /* 0x0000000406047981 */ /* 0x001ea2000c1f5900 */
[----:B------:R-:W-:Y:S01]  /*0740*/  YIELD ;  /* 0x0000000000007946 */ /* 0x000fe20003800000 */
[----:B--2---:R-:W-:-:S13]  /*0750*/  ISETP.NE.AND P1, PT, R4, R9, PT ;  /* 0x000000090400720c */ /* 0x004fda0003f25270 */
[----:B------:R-:W-:Y:S05]  /*0760*/  @P1 BRA `(.L_x_78) ;  /* 0xffffffc000001947 */ /* 0x000fea000383ffff */
.L_x_77:
[----:B0-----:R-:W-:Y:S01]  /*0770*/  WARPSYNC 0xffffffff ;  /* 0xffffffff00007948 */ /* 0x001fe20003800000 */
[----:B------:R-:W-:Y:S01]  /*0780*/  IMAD R3, R2, c[0x0][0x0], R57 ;  /* 0x0000000002037a24 */ /* 0x000fe200078e0239 */
[----:B------:R-:W-:-:S03]  /*0790*/  SHF.R.S32.HI R80, RZ, 0x3, R55 ;  /* 0x00000003ff507819 */ /* 0x000fc60000011437 */
[----:B------:R-:W-:Y:S01]  /*07a0*/  BAR.SYNC.DEFER_BLOCKING 0x0 ;  /* 0x0000000000007b1d */ /* 0x000fe20000010000 */
[----:B------:R-:W-:Y:S01]  /*07b0*/  ISETP.NE.AND P1, PT, R57, RZ, PT ;  /* 0x000000ff3900720c */ /* 0x000fe20003f25270 */
[C---:B------:R-:W-:Y:S01]  /*07c0*/  IMAD R61, R80.reuse, c[0x0][0x1c0], R80 ;  /* 0x00007000503d7a24 */ /* 0x040fe200078e0250 */
[----:B------:R-:W-:Y:S01]  /*07d0*/  ISETP.NE.AND P2, PT, R53, 0x7, PT ;  /* 0x000000073500780c */ /* 0x000fe20003f45270 */
[----:B------:R-:W-:Y:S01]  /*07e0*/  IMAD R63, R80, c[0x0][0x1c0], R3 ;  /* 0x00007000503f7a24 */ /* 0x000fe200078e0203 */
[----:B------:R-:W-:Y:S01]  /*07f0*/  MOV R82, c[0x0][0xc] ;  /* 0x0000030000527a02 */ /* 0x000fe20000000f00 */
[----:B------:R-:W-:Y:S01]  /*0800*/  BSSY B0, `(.L_x_79) ;  /* 0x000009b000007945 */ /* 0x000fe20003800000 */
[----:B------:R-:W-:-:S03]  /*0810*/  SEL R61, R61, c[0x0][0x1c4], P2 ;  /* 0x000071003d3d7a07 */ /* 0x000fc60001000000 */
[----:B------:R-:W-:Y:S01]  /*0820*/  IMAD R82, R82, c[0x0][0x0], RZ ;  /* 0x0000000052527a24 */ /* 0x000fe200078e02ff */
[----:B------:R-:W-:-:S03]  /*0830*/  ISETP.GE.AND P2, PT, R63, R61, PT ;  /* 0x0000003d3f00720c */ /* 0x000fc60003f46270 */
[----:B------:R0:W-:Y:S10]  /*0840*/  @!P1 STG.E [R66.64+0x900], R9 ;  /* 0x0009000942009986 */ /* 0x0001f4000c101904 */
[----:B------:R-:W-:Y:S05]  /*0850*/  @P2 BRA `(.L_x_80) ;  /* 0x0000095000002947 */ /* 0x000fea0003800000 */
[----:B-----5:R-:W-:-:S04]  /*0860*/  IADD3 R88, P2, R36, 0xa00, RZ ;  /* 0x00000a0024587810 */ /* 0x020fc80007f5e0ff */
[----:B------:R-:W-:Y:S02]  /*0870*/  IADD3.X R89, RZ, R37, RZ, P2, !PT ;  /* 0x00000025ff597210 */ /* 0x000fe400017fe4ff */
.L_x_81:
        /* <DEDUP_REMOVED lines=16> */
[--C-:B--2---:R-:W-:Y:S02]  /*0980*/  HADD2.F32 R92, -RZ, R8.reuse.H0_H0 ;  /* 0x20000008ff5c7230 */ /* 0x104fe40000004100 */
[----:B------:R-:W-:Y:S02]  /*0990*/  HADD2.F32 R91, -RZ, R8.H1_H1 ;  /* 0x30000008ff5b7230 */ /* 0x000fe40000004100 */
[--C-:B------:R-:W-:Y:S02]  /*09a0*/  HADD2.F32 R8, -RZ, R9.reuse.H0_H0 ;  /* 0x20000009ff087230 */ /* 0x100fe40000004100 */
[----:B------:R-:W-:-:S02]  /*09b0*/  HADD2.F32 R94, -RZ, R9.H1_H1 ;  /* 0x30000009ff5e7230 */ /* 0x000fc40000004100 */
[----:B---3--:R-:W-:Y:S02]  /*09c0*/  HADD2.F32 R83, -RZ, R6.H0_H0 ;  /* 0x20000006ff537230 */ /* 0x008fe40000004100 */
[--C-:B------:R-:W-:Y:S02]  /*09d0*/  HADD2.F32 R90, -RZ, R7.reuse.H0_H0 ;  /* 0x20000007ff5a7230 */ /* 0x100fe40000004100 */
[--C-:B------:R-:W-:Y:S02]  /*09e0*/  HADD2.F32 R96, -RZ, R10.reuse.H0_H0 ;  /* 0x2000000aff607230 */ /* 0x100fe40000004100 */
[----:B------:R-:W-:Y:S02]  /*09f0*/  HADD2.F32 R9, -RZ, R10.H1_H1 ;  /* 0x3000000aff097230 */ /* 0x000fe40000004100 */
[----:B------:R-:W-:Y:S02]  /*0a00*/  HADD2.F32 R6, -RZ, R6.H1_H1 ;  /* 0x30000006ff067230 */ /* 0x000fe40000004100 */
[----:B------:R-:W-:-:S02]  /*0a10*/  HADD2.F32 R7, -RZ, R7.H1_H1 ;  /* 0x30000007ff077230 */ /* 0x000fc40000004100 */
[----:B------:R-:W-:Y:S02]  /*0a20*/  HADD2.F32 R10, -RZ, R11.H1_H1 ;  /* 0x3000000bff0a7230 */ /* 0x000fe40000004100 */
[--C-:B------:R-:W-:Y:S02]  /*0a30*/  HADD2.F32 R65, -RZ, R4.reuse.H0_H0 ;  /* 0x20000004ff417230 */ /* 0x100fe40000004100 */
[----:B------:R-:W-:Y:S01]  /*0a40*/  HADD2.F32 R81, -RZ, R5.H0_H0 ;  /* 0x20000005ff517230 */ /* 0x000fe20000004100 */
[----:B------:R-:W-:Y:S01]  /*0a50*/  FADD.FTZ R6, R6, R9 ;  /* 0x0000000906067221 */ /* 0x000fe20000010000 */
[----:B------:R-:W-:Y:S01]  /*0a60*/  HADD2.F32 R4, -RZ, R4.H1_H1 ;  /* 0x30000004ff047230 */ /* 0x000fe20000004100 */
[----:B------:R-:W-:Y:S01]  /*0a70*/  FADD.FTZ R7, R7, R10 ;  /* 0x0000000a07077221 */ /* 0x000fe20000010000 */
[----:B------:R-:W-:Y:S01]  /*0a80*/  HADD2.F32 R93, -RZ, R11.H0_H0 ;  /* 0x2000000bff5d7230 */ /* 0x000fe20000004100 */
[----:B------:R-:W-:Y:S01]  /*0a90*/  FADD.FTZ R65, R65, R92 ;  /* 0x0000005c41417221 */ /* 0x000fe20000010000 */
[----:B------:R-:W-:Y:S01]  /*0aa0*/  HADD2.F32 R5, -RZ, R5.H1_H1 ;  /* 0x30000005ff057230 */ /* 0x000fe20000004100 */
[----:B------:R-:W-:Y:S01]  /*0ab0*/  FADD.FTZ R8, R81, R8 ;  /* 0x0000000851087221 */ /* 0x000fe20000010000 */
[----:B----4-:R-:W-:-:S02]  /*0ac0*/  HADD2.F32 R10, -RZ, R12.H0_H0 ;  /* 0x2000000cff0a7230 */ /* 0x010fc40000004100 */
[----:B------:R-:W-:Y:S02]  /*0ad0*/  HADD2.F32 R9, -RZ, R12.H1_H1 ;  /* 0x3000000cff097230 */ /* 0x000fe40000004100 */
[--C-:B------:R-:W-:Y:S02]  /*0ae0*/  HADD2.F32 R11, -RZ, R13.reuse.H0_H0 ;  /* 0x2000000dff0b7230 */ /* 0x100fe40000004100 */
[----:B------:R-:W-:Y:S01]  /*0af0*/  HADD2.F32 R12, -RZ, R13.H1_H1 ;  /* 0x3000000dff0c7230 */ /* 0x000fe20000004100 */
[----:B------:R-:W-:Y:S01]  /*0b00*/  FADD.FTZ R4, R4, R91 ;  /* 0x0000005b04047221 */ /* 0x000fe20000010000 */
[--C-:B------:R-:W-:Y:S02]  /*0b10*/  HADD2.F32 R92, -RZ, R14.reuse.H0_H0 ;  /* 0x2000000eff5c7230 */ /* 0x100fe40000004100 */
[----:B------:R-:W-:Y:S02]  /*0b20*/  HADD2.F32 R13, -RZ, R14.H1_H1 ;  /* 0x3000000eff0d7230 */ /* 0x000fe40000004100 */
[----:B------:R-:W-:Y:S01]  /*0b30*/  HADD2.F32 R14, -RZ, R15.H1_H1 ;  /* 0x3000000fff0e7230 */ /* 0x000fe20000004100 */
[----:B------:R-:W-:-:S02]  /*0b40*/  FADD.FTZ R5, R5, R94 ;  /* 0x0000005e05057221 */ /* 0x000fc40000010000 */
[----:B------:R-:W-:Y:S01]  /*0b50*/  FADD.FTZ R8, R8, R11 ;  /* 0x0000000b08087221 */ /* 0x000fe20000010000 */
[----:B-----5:R-:W-:Y:S01]  /*0b60*/  HADD2.F32 R11, -RZ, R16.H1_H1 ;  /* 0x30000010ff0b7230 */ /* 0x020fe20000004100 */
[----:B------:R-:W-:Y:S01]  /*0b70*/  FADD.FTZ R4, R4, R9 ;  /* 0x0000000904047221 */ /* 0x000fe20000010000 */
[----:B------:R-:W-:Y:S01]  /*0b80*/  HADD2.F32 R81, -RZ, R15.H0_H0 ;  /* 0x2000000fff517230 */ /* 0x000fe20000004100 */
[----:B------:R-:W-:Y:S01]  /*0b90*/  FADD.FTZ R7, R7, R14 ;  /* 0x0000000e07077221 */ /* 0x000fe20000010000 */
[--C-:B------:R-:W-:Y:S01]  /*0ba0*/  HADD2.F32 R14, -RZ, R18.reuse.H0_H0 ;  /* 0x20000012ff0e7230 */ /* 0x100fe20000004100 */
[----:B------:R-:W-:Y:S01]  /*0bb0*/  FADD.FTZ R83, R83, R96 ;  /* 0x0000006053537221 */ /* 0x000fe20000010000 */
[----:B------:R-:W-:Y:S01]  /*0bc0*/  HADD2.F32 R15, -RZ, R18.H1_H1 ;  /* 0x30000012ff0f7230 */ /* 0x000fe20000004100 */
[----:B------:R-:W-:Y:S01]  /*0bd0*/  FADD.FTZ R90, R90, R93 ;  /* 0x0000005d5a5a7221 */ /* 0x000fe20000010000 */
[----:B------:R-:W-:Y:S01]  /*0be0*/  HADD2.F32 R9, -RZ, R16.H0_H0 ;  /* 0x20000010ff097230 */ /* 0x000fe20000004100 */
[----:B------:R-:W-:Y:S01]  /*0bf0*/  FADD.FTZ R5, R5, R12 ;  /* 0x0000000c05057221 */ /* 0x000fe20000010000 */
[--C-:B------:R-:W-:Y:S01]  /*0c00*/  HADD2.F32 R12, -RZ, R17.reuse.H1_H1 ;  /* 0x30000011ff0c7230 */ /* 0x100fe20000004100 */
[----:B------:R-:W-:Y:S01]  /*0c10*/  FADD.FTZ R6, R6, R13 ;  /* 0x0000000d06067221 */ /* 0x000fe20000010000 */
[----:B------:R-:W-:Y:S01]  /*0c20*/  HADD2.F32 R13, -RZ, R17.H0_H0 ;  /* 0x20000011ff0d7230 */ /* 0x000fe20000004100 */
[----:B------:R-:W-:Y:S01]  /*0c30*/  FADD.FTZ R10, R65, R10 ;  /* 0x0000000a410a7221 */ /* 0x000fe20000010000 */
[--C-:B------:R-:W-:Y:S01]  /*0c40*/  HADD2.F32 R18, -RZ, R19.reuse.H1_H1 ;  /* 0x30000013ff127230 */ /* 0x100fe20000004100 */
[----:B------:R-:W-:Y:S01]  /*0c50*/  FADD.FTZ R4, R4, R11 ;  /* 0x0000000b04047221 */ /* 0x000fe20000010000 */
[----:B------:R-:W-:Y:S01]  /*0c60*/  HADD2.F32 R16, -RZ, R19.H0_H0 ;  /* 0x20000013ff107230 */ /* 0x000fe20000004100 */
[----:B------:R-:W-:Y:S01]  /*0c70*/  FADD.FTZ R83, R83, R92 ;  /* 0x0000005c53537221 */ /* 0x000fe20000010000 */
[----:B------:R-:W-:Y:S01]  /*0c80*/  HADD2.F32 R11, -RZ, R20.H1_H1 ;  /* 0x30000014ff0b7230 */ /* 0x000fe20000004100 */
[----:B------:R-:W-:Y:S01]  /*0c90*/  FADD.FTZ R81, R90, R81 ;  /* 0x000000515a517221 */ /* 0x000fe20000010000 */
[----:B------:R-:W-:Y:S01]  /*0ca0*/  HADD2.F32 R17, -RZ, R22.H1_H1 ;  /* 0x30000016ff117230 */ /* 0x000fe20000004100 */
        /* <DEDUP_REMOVED lines=12> */
[----:B------:R-:W-:-:S02]  /*0d70*/  FADD.FTZ R16, R81, R16 ;  /* 0x0000001051107221 */ /* 0x000fc40000010000 */
[----:B------:R-:W-:Y:S01]  /*0d80*/  FADD.FTZ R4, R4, R11 ;  /* 0x0000000b04047221 */ /* 0x000fe20000010000 */
[--C-:B------:R-:W-:Y:S01]  /*0d90*/  HADD2.F32 R11, -RZ, R24.reuse.H1_H1 ;  /* 0x30000018ff0b7230 */ /* 0x100fe20000004100 */
[----:B------:R-:W-:Y:S01]  /*0da0*/  FADD.FTZ R9, R9, R10 ;  /* 0x0000000a09097221 */ /* 0x000fe20000010000 */
[----:B------:R-:W-:Y:S01]  /*0db0*/  HADD2.F32 R10, -RZ, R24.H0_H0 ;  /* 0x20000018ff0a7230 */ /* 0x000fe20000004100 */
[----:B------:R-:W-:Y:S01]  /*0dc0*/  FADD.FTZ R8, R8, R13 ;  /* 0x0000000d08087221 */ /* 0x000fe20000010000 */
[--C-:B------:R-:W-:Y:S01]  /*0dd0*/  HADD2.F32 R13, -RZ, R25.reuse.H0_H0 ;  /* 0x20000019ff0d7230 */ /* 0x100fe20000004100 */
[----:B------:R-:W-:Y:S01]  /*0de0*/  FADD.FTZ R5, R5, R12 ;  /* 0x0000000c05057221 */ /* 0x000fe20000010000 */
[----:B------:R-:W-:Y:S01]  /*0df0*/  HADD2.F32 R12, -RZ, R25.H1_H1 ;  /* 0x30000019ff0c7230 */ /* 0x000fe20000004100 */
        /* <DEDUP_REMOVED lines=40> */
[----:B------:R-:W-:-:S02]  /*1080*/  FADD.FTZ R11, R4, R11 ;  /* 0x0000000b040b7221 */ /* 0x000fc40000010000 */
[----:B------:R-:W-:Y:S02]  /*1090*/  IMAD.MOV R4, RZ, RZ, -R80 ;  /* 0x000000ffff047224 */ /* 0x000fe400078e0a50 */
[----:B------:R-:W-:Y:S02]  /*10a0*/  FADD.FTZ R10, R9, R10 ;  /* 0x0000000a090a7221 */ /* 0x000fe40000010000 */
[----:B------:R-:W-:Y:S02]  /*10b0*/  FADD.FTZ R13, R8, R13 ;  /* 0x0000000d080d7221 */ /* 0x000fe40000010000 */
[----:B------:R-:W-:Y:S02]  /*10c0*/  FADD.FTZ R12, R5, R12 ;  /* 0x0000000c050c7221 */ /* 0x000fe40000010000 */
[----:B------:R-:W-:Y:S02]  /*10d0*/  FADD.FTZ R14, R14, R15 ;  /* 0x0000000f0e0e7221 */ /* 0x000fe40000010000 */
[----:B------:R-:W-:-:S02]  /*10e0*/  FADD.FTZ R17, R6, R17 ;  /* 0x0000001106117221 */ /* 0x000fc40000010000 */
[----:B------:R-:W-:Y:S02]  /*10f0*/  FADD.FTZ R16, R16, R19 ;  /* 0x0000001310107221 */ /* 0x000fe40000010000 */
[----:B------:R-:W-:Y:S02]  /*1100*/  FADD.FTZ R7, R7, R18 ;  /* 0x0000001207077221 */ /* 0x000fe40000010000 */
[----:B------:R-:W-:Y:S01]  /*1110*/  IMAD R9, R4, c[0x0][0x1c0], R63 ;  /* 0x0000700004097a24 */ /* 0x000fe200078e023f */
[----:B------:R-:W-:Y:S02]  /*1120*/  F2FP.PACK_AB R4, R11, R10 ;  /* 0x0000000a0b04723e */ /* 0x000fe400000000ff */
[----:B------:R-:W-:Y:S01]  /*1130*/  F2FP.PACK_AB R5, R12, R13 ;  /* 0x0000000d0c05723e */ /* 0x000fe200000000ff */
[----:B------:R-:W-:Y:S01]  /*1140*/  IMAD.WIDE R8, R9, 0x10, R88 ;  /* 0x0000001009087825 */ /* 0x000fe200078e0258 */
[----:B------:R-:W-:Y:S02]  /*1150*/  F2FP.PACK_AB R6, R17, R14 ;  /* 0x0000000e1106723e */ /* 0x000fe400000000ff */
[----:B------:R-:W-:-:S02]  /*1160*/  F2FP.PACK_AB R7, R7, R16 ;  /* 0x000000100707723e */ /* 0x000fc400000000ff */
[----:B------:R-:W-:-:S03]  /*1170*/  IADD3 R63, R63, R82, RZ ;  /* 0x000000523f3f7210 */ /* 0x000fc60007ffe0ff */
[----:B------:R0:W-:Y:S01]  /*1180*/  ST.E.128 [R8.64], R4 ;  /* 0x0000000408007985 */ /* 0x0001e2000c101d04 */
[----:B------:R-:W-:-:S13]  /*1190*/  ISETP.GE.AND P2, PT, R63, R61, PT ;  /* 0x0000003d3f00720c */ /* 0x000fda0003f46270 */
[----:B------:R-:W-:Y:S05]  /*11a0*/  @!P2 BRA `(.L_x_81) ;  /* 0xfffff6d00000a947 */ /* 0x000fea000383ffff */
.L_x_80:
[----:B------:R-:W-:Y:S05]  /*11b0*/  BSYNC B0 ;  /* 0x0000000000007941 */ /* 0x000fea0003800000 */
.L_x_79:
        /* <DEDUP_REMOVED lines=10> */
[----:B------:R-:W-:-:S10]  /*1260*/  HFMA2.MMA R7, -RZ, RZ, 0, 1.9073486328125e-06 ;  /* 0x00000020ff077435 */ /* 0x000fd400000001ff */
[----:B------:R-:W-:-:S06]  /*1270*/  IMAD.WIDE.U32 R6, R2, R7, c[0x0][0x1b0] ;  /* 0x00006c0002067625 */ /* 0x000fcc00078e0007 */
[----:B0-----:R-:W-:-:S05]  /*1280*/  IMAD.WIDE.U32 R6, R57, 0x4, R6 ;  /* 0x0000000439067825 */ /* 0x001fca00078e0006 */
.L_x_83:
[----:B------:R-:W2:Y:S01]  /*1290*/  LDG.E.STRONG.SYS R2, [R6.64+0x480] ;  /* 0x0004800406027981 */ /* 0x000ea2000c1f5900 */
[----:B------:R-:W-:Y:S01]  /*12a0*/  YIELD ;  /* 0x0000000000007946 */ /* 0x000fe20003800000 */
[----:B--2---:R-:W-:Y:S01]  /*12b0*/  ISETP.NE.AND P0, PT, R2, R9, PT ;  /* 0x000000090200720c */ /* 0x004fe20003f05270 */
[----:B------:R-:W-:-:S12]  /*12c0*/  CCTL.IVALL ;  /* 0x00000000ff00798f */ /* 0x000fd80002000000 */
[----:B------:R-:W-:Y:S05]  /*12d0*/  @P0 BRA `(.L_x_83) ;  /* 0xffffffb000000947 */ /* 0x000fea000383ffff */
.L_x_82:
        /* <DEDUP_REMOVED lines=8> */
[----:B------:R-:W-:Y:S01]  /*1360*/  MOV R18, 0x10 ;  /* 0x0000001000127802 */ /* 0x000fe20000000f00 */
[C-C-:B------:R-:W-:Y:S01]  /*1370*/  IMAD R33, R80.reuse, R58, R3.reuse ;  /* 0x0000003a50217224 */ /* 0x140fe200078e0203 */
[----:B------:R-:W-:Y:S01]  /*1380*/  MOV R16, c[0x0][0x1b8] ;  /* 0x00006e0000107a02 */ /* 0x000fe20000000f00 */
[C-C-:B------:R-:W-:Y:S02]  /*1390*/  IMAD R35, R80.reuse, R64, R3.reuse ;  /* 0x0000004050237224 */ /* 0x140fe400078e0203 */
[C-C-:B------:R-:W-:Y:S02]  /*13a0*/  IMAD R53, R80.reuse, R60, R3.reuse ;  /* 0x0000003c50357224 */ /* 0x140fe400078e0203 */
[C-C-:B------:R-:W-:Y:S02]  /*13b0*/  IMAD R55, R80.reuse, R56, R3.reuse ;  /* 0x0000003850377224 */ /* 0x140fe400078e0203 */
[C-C-:B------:R-:W-:Y:S02]  /*13c0*/  IMAD R57, R80.reuse, R54, R3.reuse ;  /* 0x0000003650397224 */ /* 0x140fe400078e0203 */
[----:B------:R-:W-:-:S02]  /*13d0*/  IMAD R59, R80, R52, R3 ;  /* 0x00000034503b7224 */ /* 0x000fc400078e0203 */
[C-C-:B------:R-:W-:Y:S02]  /*13e0*/  IMAD R61, R80.reuse, R0, R3.reuse ;  /* 0x00000000503d7224 */ /* 0x140fe400078e0203 */
[----:B------:R-:W-:Y:S02]  /*13f0*/  IMAD R63, R80, R62, R3 ;  /* 0x0000003e503f7224 */ /* 0x000fe400078e0203 */
[----:B------:R-:W-:Y:S02]  /*1400*/  IMAD.MOV.U32 R17, RZ, RZ, c[0x0][0x1bc] ;  /* 0x00006f00ff117624 */ /* 0x000fe400078e00ff */
[----:B------:R-:W-:-:S04]  /*1410*/  IMAD.WIDE R18, R3, R18, c[0x2][0x0] ;  /* 0x0080000003127625 */ /* 0x000fc800078e0212 */
.L_x_84:
[----:B------:R-:W-:-:S04]  /*1420*/  ISETP.GE.AND P0, PT, R3, R80, PT ;  /* 0x000000500300720c */ /* 0x000fc80003f06270 */
[----:B------:R-:W-:-:S13]  /*1430*/  ISETP.NE.AND P2, PT, R62, 0x7, P0 ;  /* 0x000000073e00780c */ /* 0x000fda0000745270 */
[----:B-1---5:R-:W-:-:S04]  /*1440*/  @!P2 IADD3 R4, P1, R36, R18, RZ ;  /* 0x000000122404a210 */ /* 0x022fc80007f3e0ff */
[----:B------:R-:W-:-:S06]  /*1450*/  @!P2 IADD3.X R5, R37, R19, RZ, P1, !PT ;  /* 0x000000132505a210 */ /* 0x000fcc0000ffe4ff */
[----:B------:R-:W2:Y:S01]  /*1460*/  @!P2 LD.E.128 R4, [R4.64] ;  /* 0x000000040404a980 */ /* 0x000ea2000c101d00 */
[----:B------:R-:W-:Y:S01]  /*1470*/  ISETP.NE.AND P1, PT, R0, 0x7, P0 ;  /* 0x000000070000780c */ /* 0x000fe20000725270 */
[----:B------:R-:W-:-:S12]  /*1480*/  @!P2 IMAD.WIDE R20, R63, 0x10, R16 ;  /* 0x000000103f14a825 */ /* 0x000fd800078e0210 */
[----:B------:R-:W-:-:S04]  /*1490*/  @!P1 IADD3 R8, P3, R38, R18, RZ ;  /* 0x0000001226089210 */ /* 0x000fc80007f7e0ff */
[----:B0-----:R-:W-:Y:S01]  /*14a0*/  @!P1 IADD3.X R9, R39, R19, RZ, P3, !PT ;  /* 0x0000001327099210 */ /* 0x001fe20001ffe4ff */
        /* <DEDUP_REMOVED lines=43> */
[----:B------:R-:W-:-:S13]  /*1760*/  ISETP.GE.AND P0, PT, R3, R2, PT ;  /* 0x000000020300720c */ /* 0x000fda0003f06270 */
[----:B------:R-:W-:Y:S05]  /*1770*/  @!P0 BRA `(.L_x_84) ;  /* 0xfffffca000008947 */ /* 0x000fea000383ffff */
[----:B------:R-:W-:Y:S05]  /*1780*/  EXIT ;  /* 0x000000000000794d */ /* 0x000fea0003800000 */
.L_x_85:
        /* <DEDUP_REMOVED lines=15> */
.L_x_239:


//--------------------- .text._ZN4vllm26cross_device_reduce_1stageI6__halfLi8EEEvPNS_8RankDataENS_11RankSignalsEPNS_6SignalEPT_ii --------------------------
	.section	.text._ZN4vllm26cross_device_reduce_1stageI6__halfLi8EEEvPNS_8RankDataENS_11RankSignalsEPNS_6SignalEPT_ii,"ax",@progbits
	.sectioninfo	@"SHI_REGISTERS=70"
	.align	128
        .global         _ZN4vllm26cross_device_reduce_1stageI6__halfLi8EEEvPNS_8RankDataENS_11RankSignalsEPNS_6SignalEPT_ii
        .type           _ZN4vllm26cross_device_reduce_1stageI6__halfLi8EEEvPNS_8RankDataENS_11RankSignalsEPNS_6SignalEPT_ii,@function
        .size           _ZN4vllm26cross_device_reduce_1stageI6__halfLi8EEEvPNS_8RankDataENS_11RankSignalsEPNS_6SignalEPT_ii,(.L_x_240 - _ZN4vllm26cross_device_reduce_1stageI6__halfLi8EEEvPNS_8RankDataENS_11RankSignalsEPNS_6SignalEPT_ii)
        .other          _ZN4vllm26cross_device_reduce_1stageI6__halfLi8EEEvPNS_8RankDataENS_11RankSignalsEPNS_6SignalEPT_ii,@"STO_CUDA_ENTRY STV_DEFAULT"
_ZN4vllm26cross_device_reduce_1stageI6__halfLi8EEEvPNS_8RankDataENS_11RankSignalsEPNS_6SignalEPT_ii:
.text._ZN4vllm26cross_device_reduce_1stageI6__halfLi8EEEvPNS_8RankDataENS_11RankSignalsEPNS_6SignalEPT_ii:
[----:B------:R-:W-:Y:S02]  /*0000*/  MOV R1, c[0x0][0x28] ;  /* 0x00000a0000017a02 */ /* 0x000fe40000000f00 */
[----:B------:R-:W0:Y:S01]  /*0010*/  S2R R56, SR_CTAID.X ;  /* 0x0000000000387919 */ /* 0x000e220000002500 */
[----:B------:R-:W-:Y:S01]  /*0020*/  HFMA2.MMA R57, -RZ, RZ, 0, 2.384185791015625e-07 ;  /* 0x00000004ff397435 */ /* 0x000fe200000001ff */
[----:B------:R-:W-:Y:S01]  /*0030*/  IADD3 R1, R1, -0x40, RZ ;  /* 0xffffffc001017810 */ /* 0x000fe20007ffe0ff */
[----:B------:R-:W-:Y:S01]  /*0040*/  ULDC.64 UR4, c[0x0][0x118] ;  /* 0x0000460000047ab9 */ /* 0x000fe20000000a00 */
[----:B------:R-:W-:Y:S02]  /*0050*/  MOV R4, c[0x0][0x170] ;  /* 0x00005c0000047a02 */ /* 0x000fe40000000f00 */
[----:B------:R-:W-:Y:S02]  /*0060*/  MOV R5, c[0x0][0x174] ;  /* 0x00005d0000057a02 */ /* 0x000fe40000000f00 */
[----:B------:R-:W-:Y:S02]  /*0070*/  MOV R6, c[0x0][0x178] ;  /* 0x00005e0000067a02 */ /* 0x000fe40000000f00 */
[----:B------:R-:W-:-:S02]  /*0080*/  MOV R7, c[0x0][0x17c] ;  /* 0x00005f0000077a02 */ /* 0x000fc40000000f00 */
[----:B------:R-:W-:Y:S02]  /*0090*/  MOV R8, c[0x0][0x180] ;  /* 0x0000600000087a02 */ /* 0x000fe40000000f00 */
[----:B------:R-:W-:Y:S02]  /*00a0*/  MOV R9, c[0x0][0x184] ;  /* 0x0000610000097a02 */ /* 0x000fe40000000f00 */
[----:B------:R-:W-:Y:S02]  /*00b0*/  MOV R10, c[0x0][0x188] ;  /* 0x00006200000a7a02 */ /* 0x000fe40000000f00 */
[----:B------:R-:W-:Y:S02]  /*00c0*/  MOV R11, c[0x0][0x18c] ;  /* 0x00006300000b7a02 */ /* 0x000fe40000000f00 */
[----:B------:R-:W-:Y:S01]  /*00d0*/  MOV R12, c[0x0][0x190] ;  /* 0x00006400000c7a02 */ /* 0x000fe20000000f00 */
[----:B0-----:R-:W-:Y:S01]  /*00e0*/  IMAD.WIDE.U32 R22, R56, R57, c[0x0][0x1b0] ;  /* 0x00006c0038167625 */ /* 0x001fe200078e0039 */
[----:B------:R-:W-:-:S02]  /*00f0*/  MOV R13, c[0x0][0x194] ;  /* 0x00006500000d7a02 */ /* 0x000fc40000000f00 */
[----:B------:R-:W-:Y:S02]  /*0100*/  MOV R14, c[0x0][0x198] ;  /* 0x00006600000e7a02 */ /* 0x000fe40000000f00 */
[----:B------:R-:W-:Y:S01]  /*0110*/  MOV R15, c[0x0][0x19c] ;  /* 0x00006700000f7a02 */ /* 0x000fe20000000f00 */
[----:B------:R-:W2:Y:S01]  /*0120*/  LDG.E R20, [R22.64+0x900] ;  /* 0x0009000416147981 */ /* 0x000ea2000c1e1900 */
[----:B------:R-:W-:Y:S02]  /*0130*/  MOV R2, c[0x0][0x160] ;  /* 0x0000580000027a02 */ /* 0x000fe40000000f00 */
[----:B------:R-:W-:Y:S01]  /*0140*/  MOV R3, c[0x0][0x164] ;  /* 0x0000590000037a02 */ /* 0x000fe20000000f00 */
[----:B------:R0:W-:Y:S01]  /*0150*/  STL.128 [R1], R4 ;  /* 0x0000000401007387 */ /* 0x0001e20000100c00 */
[----:B------:R-:W-:Y:S02]  /*0160*/  MOV R24, c[0x0][0x1a0] ;  /* 0x0000680000187a02 */ /* 0x000fe40000000f00 */
[----:B------:R-:W-:Y:S01]  /*0170*/  MOV R25, c[0x0][0x1a4] ;  /* 0x0000690000197a02 */ /* 0x000fe20000000f00 */
[----:B------:R1:W-:Y:S01]  /*0180*/  STL.128 [R1+0x10], R8 ;  /* 0x0000100801007387 */ /* 0x0003e20000100c00 */
[----:B------:R-:W-:-:S02]  /*0190*/  MOV R26, c[0x0][0x1a8] ;  /* 0x00006a00001a7a02 */ /* 0x000fc40000000f00 */
[----:B------:R-:W-:Y:S01]  /*01a0*/  MOV R27, c[0x0][0x1ac] ;  /* 0x00006b00001b7a02 */ /* 0x000fe20000000f00 */
[----:B------:R3:W-:Y:S01]  /*01b0*/  STL.128 [R1+0x20], R12 ;  /* 0x0000200c01007387 */ /* 0x0007e20000100c00 */
[----:B------:R-:W-:-:S03]  /*01c0*/  MOV R0, R1 ;  /* 0x0000000100007202 */ /* 0x000fc60000000f00 */
[----:B------:R4:W5:Y:S04]  /*01d0*/  LDG.E.128 R16, [R2.64+0x30] ;  /* 0x0000300402107981 */ /* 0x000968000c1e1d00 */
[----:B0-----:R4:W5:Y:S04]  /*01e0*/  LDG.E.128 R4, [R2.64] ;  /* 0x0000000402047981 */ /* 0x001968000c1e1d00 */
[----:B-1----:R4:W5:Y:S04]  /*01f0*/  LDG.E.128 R8, [R2.64+0x10] ;  /* 0x0000100402087981 */ /* 0x002968000c1e1d00 */
[----:B---3--:R4:W5:Y:S04]  /*0200*/  LDG.E.128 R12, [R2.64+0x20] ;  /* 0x00002004020c7981 */ /* 0x008968000c1e1d00 */
[----:B------:R-:W0:Y:S04]  /*0210*/  S2R R59, SR_TID.X ;  /* 0x00000000003b7919 */ /* 0x000e280000002100 */
[----:B------:R4:W-:Y:S01]  /*0220*/  STL.128 [R1+0x30], R24 ;  /* 0x0000301801007387 */ /* 0x0009e20000100c00 */
[C---:B0-----:R-:W-:Y:S01]  /*0230*/  ISETP.GT.U32.AND P0, PT, R59.reuse, 0x7, PT ;  /* 0x000000073b00780c */ /* 0x041fe20003f04070 */
[----:B------:R-:W-:Y:S01]  /*0240*/  IMAD R21, R56, c[0x0][0x0], R59 ;  /* 0x0000000038157a24 */ /* 0x000fe200078e023b */
[----:B------:R-:W-:-:S02]  /*0250*/  ISETP.NE.AND P1, PT, R59, RZ, PT ;  /* 0x000000ff3b00720c */ /* 0x000fc40003f25270 */
[----:B------:R-:W-:Y:S02]  /*0260*/  LEA R0, R59, R0, 0x3 ;  /* 0x000000003b007211 */ /* 0x000fe400078e18ff */
[----:B------:R-:W-:Y:S02]  /*0270*/  ISETP.GE.AND P3, PT, R21, c[0x0][0x1c4], PT ;  /* 0x0000710015007a0c */ /* 0x000fe40003f66270 */
[----:B--2---:R-:W-:-:S05]  /*0280*/  IADD3 R20, R20, 0x1, RZ ;  /* 0x0000000114147810 */ /* 0x004fca0007ffe0ff */
[----:B------:R-:W-:Y:S05]  /*0290*/  @P0 BRA `(.L_x_86) ;  /* 0x000000b000000947 */ /* 0x000fea0003800000 */
[----:B----4-:R-:W2:Y:S01]  /*02a0*/  LDL.64 R2, [R0] ;  /* 0x0000000000027983 */ /* 0x010ea20000100a00 */
[----:B------:R-:W-:-:S05]  /*02b0*/  MOV R25, 0x20 ;  /* 0x0000002000197802 */ /* 0x000fca0000000f00 */
[----:B------:R-:W-:-:S06]  /*02c0*/  IMAD.WIDE.U32 R24, R56, R25, c[0x0][0x1b0] ;  /* 0x00006c0038187625 */ /* 0x000fcc00078e0019 */
[----:B------:R-:W-:-:S04]  /*02d0*/  IMAD.WIDE.U32 R24, R59, 0x4, R24 ;  /* 0x000000043b187825 */ /* 0x000fc800078e0018 */
[----:B--2---:R-:W-:-:S06]  /*02e0*/  IMAD.WIDE.U32 R2, R56, 0x20, R2 ;  /* 0x0000002038027825 */ /* 0x004fcc00078e0002 */
[----:B------:R-:W-:-:S05]  /*02f0*/  IMAD.WIDE R2, R57, c[0x0][0x1c0], R2 ;  /* 0x0000700039027a25 */ /* 0x000fca00078e0202 */
[----:B------:R0:W-:Y:S02]  /*0300*/  STG.E.STRONG.SYS [R2.64], R20 ;  /* 0x0000001402007986 */ /* 0x0001e4000c115904 */
.L_x_87:
[----:B0-----:R-:W2:Y:S01]  /*0310*/  LDG.E.STRONG.SYS R3, [R24.64] ;  /* 0x0000000418037981 */ /* 0x001ea2000c1f5900 */
[----:B------:R-:W-:Y:S01]  /*0320*/  YIELD ;  /* 0x0000000000007946 */ /* 0x000fe20003800000 */
[----:B--2---:R-:W-:-:S13]  /*0330*/  ISETP.NE.AND P2, PT, R3, R20, PT ;  /* 0x000000140300720c */ /* 0x004fda0003f45270 */
[----:B------:R-:W-:Y:S05]  /*0340*/  @P2 BRA `(.L_x_87) ;  /* 0xffffffc000002947 */ /* 0x000fea000383ffff */
.L_x_86:
[----:B----4-:R-:W-:Y:S01]  /*0350*/  WARPSYNC 0xffffffff ;  /* 0xffffffff00007948 */ /* 0x010fe20003800000 */
[----:B------:R-:W-:Y:S06]  /*0360*/  BAR.SYNC.DEFER_BLOCKING 0x0 ;  /* 0x0000000000007b1d */ /* 0x000fec0000010000 */
[----:B------:R-:W-:Y:S01]  /*0370*/  BSSY B0, `(.L_x_88) ;  /* 0x0000096000007945 */ /* 0x000fe20003800000 */
[----:B------:R0:W-:Y:S01]  /*0380*/  @!P1 STG.E [R22.64+0x900], R20 ;  /* 0x0009001416009986 */ /* 0x0001e2000c101904 */
[----:B------:R-:W-:Y:S05]  /*0390*/  @P3 BRA `(.L_x_89) ;  /* 0x0000093000003947 */ /* 0x000fea0003800000 */
.L_x_90:
        /* <DEDUP_REMOVED lines=16> */
[----:B--2---:R-:W-:Y:S02]  /*04a0*/  HADD2.F32 R2, -RZ, R27.H0_H0 ;  /* 0x2000001bff027230 */ /* 0x004fe40000004100 */
[----:B------:R-:W-:Y:S02]  /*04b0*/  HADD2.F32 R3, -RZ, R26.H0_H0 ;  /* 0x2000001aff037230 */ /* 0x000fe40000004100 */
[--C-:B---3--:R-:W-:Y:S02]  /*04c0*/  HADD2.F32 R61, -RZ, R28.reuse.H0_H0 ;  /* 0x2000001cff3d7230 */ /* 0x108fe40000004100 */
[----:B------:R-:W-:-:S02]  /*04d0*/  HADD2.F32 R63, -RZ, R28.H1_H1 ;  /* 0x3000001cff3f7230 */ /* 0x000fc40000004100 */
[----:B------:R-:W-:Y:S02]  /*04e0*/  HADD2.F32 R27, -RZ, R27.H1_H1 ;  /* 0x3000001bff1b7230 */ /* 0x000fe40000004100 */
[----:B------:R-:W-:Y:S02]  /*04f0*/  HADD2.F32 R62, -RZ, R30.H0_H0 ;  /* 0x2000001eff3e7230 */ /* 0x000fe40000004100 */
[----:B------:R-:W-:Y:S02]  /*0500*/  HADD2.F32 R28, -RZ, R31.H1_H1 ;  /* 0x3000001fff1c7230 */ /* 0x000fe40000004100 */
[----:B------:R-:W-:Y:S01]  /*0510*/  HADD2.F32 R58, -RZ, R24.H0_H0 ;  /* 0x20000018ff3a7230 */ /* 0x000fe20000004100 */
[----:B------:R-:W-:Y:S01]  /*0520*/  FADD.FTZ R3, R3, R62 ;  /* 0x0000003e03037221 */ /* 0x000fe20000010000 */
[----:B0-----:R-:W-:Y:S01]  /*0530*/  HADD2.F32 R20, -RZ, R25.H0_H0 ;  /* 0x20000019ff147230 */ /* 0x001fe20000004100 */
[----:B------:R-:W-:Y:S01]  /*0540*/  FADD.FTZ R27, R27, R28 ;  /* 0x0000001c1b1b7221 */ /* 0x000fe20000010000 */
[--C-:B------:R-:W-:Y:S01]  /*0550*/  HADD2.F32 R65, -RZ, R29.reuse.H0_H0 ;  /* 0x2000001dff417230 */ /* 0x100fe20000004100 */
[----:B------:R-:W-:Y:S01]  /*0560*/  FADD.FTZ R58, R58, R61 ;  /* 0x0000003d3a3a7221 */ /* 0x000fe20000010000 */
[----:B------:R-:W-:-:S02]  /*0570*/  HADD2.F32 R60, -RZ, R29.H1_H1 ;  /* 0x3000001dff3c7230 */ /* 0x000fc40000004100 */
[----:B------:R-:W-:Y:S01]  /*0580*/  HADD2.F32 R25, -RZ, R25.H1_H1 ;  /* 0x30000019ff197230 */ /* 0x000fe20000004100 */
[----:B------:R-:W-:Y:S01]  /*0590*/  FADD.FTZ R20, R20, R65 ;  /* 0x0000004114147221 */ /* 0x000fe20000010000 */
[----:B------:R-:W-:Y:S02]  /*05a0*/  HADD2.F32 R29, -RZ, R31.H0_H0 ;  /* 0x2000001fff1d7230 */ /* 0x000fe40000004100 */
[----:B------:R-:W-:Y:S01]  /*05b0*/  HADD2.F32 R67, -RZ, R30.H1_H1 ;  /* 0x3000001eff437230 */ /* 0x000fe20000004100 */
[----:B------:R-:W-:Y:S01]  /*05c0*/  FADD.FTZ R25, R25, R60 ;  /* 0x0000003c19197221 */ /* 0x000fe20000010000 */
[----:B------:R-:W-:Y:S01]  /*05d0*/  HADD2.F32 R26, -RZ, R26.H1_H1 ;  /* 0x3000001aff1a7230 */ /* 0x000fe20000004100 */
[----:B------:R-:W-:Y:S01]  /*05e0*/  FADD.FTZ R2, R2, R29 ;  /* 0x0000001d02027221 */ /* 0x000fe20000010000 */
[----:B----4-:R-:W-:Y:S02]  /*05f0*/  HADD2.F32 R30, -RZ, R34.H0_H0 ;  /* 0x20000022ff1e7230 */ /* 0x010fe40000004100 */
        /* <DEDUP_REMOVED lines=10> */
[----:B------:R-:W-:Y:S01]  /*06a0*/  HADD2.F32 R33, -RZ, R34.H1_H1 ;  /* 0x30000022ff217230 */ /* 0x000fe20000004100 */
[----:B------:R-:W-:Y:S01]  /*06b0*/  FADD.FTZ R58, R58, R29 ;  /* 0x0000001d3a3a7221 */ /* 0x000fe20000010000 */
[--C-:B------:R-:W-:Y:S01]  /*06c0*/  HADD2.F32 R32, -RZ, R35.reuse.H1_H1 ;  /* 0x30000023ff207230 */ /* 0x100fe20000004100 */
[----:B------:R-:W-:Y:S01]  /*06d0*/  FADD.FTZ R24, R24, R31 ;  /* 0x0000001f18187221 */ /* 0x000fe20000010000 */
[--C-:B------:R-:W-:Y:S01]  /*06e0*/  HADD2.F32 R30, -RZ, R38.reuse.H0_H0 ;  /* 0x20000026ff1e7230 */ /* 0x100fe20000004100 */
        /* <DEDUP_REMOVED lines=15> */
[--C-:B------:R-:W-:Y:S01]  /*07e0*/  HADD2.F32 R30, -RZ, R41.reuse.H1_H1 ;  /* 0x30000029ff1e7230 */ /* 0x100fe20000004100 */
[----:B------:R-:W-:Y:S01]  /*07f0*/  FADD.FTZ R27, R27, R32 ;  /* 0x000000201b1b7221 */ /* 0x000fe20000010000 */
[----:B------:R-:W-:Y:S01]  /*0800*/  HADD2.F32 R29, -RZ, R36.H0_H0 ;  /* 0x20000024ff1d7230 */ /* 0x000fe20000004100 */
        /* <DEDUP_REMOVED lines=54> */
[----:B------:R-:W-:Y:S01]  /*0b70*/  HFMA2.MMA R30, -RZ, RZ, 0, 9.5367431640625e-07 ;  /* 0x00000010ff1e7435 */ /* 0x000fe200000001ff */
        /* <DEDUP_REMOVED lines=8> */
[----:B------:R-:W-:Y:S01]  /*0c00*/  F2FP.PACK_AB R25, R25, R20 ;  /* 0x000000141919723e */ /* 0x000fe200000000ff */
[----:B------:R-:W-:Y:S01]  /*0c10*/  FADD.FTZ R27, R27, R34 ;  /* 0x000000221b1b7221 */ /* 0x000fe20000010000 */
[----:B------:R-:W-:Y:S01]  /*0c20*/  F2FP.PACK_AB R26, R26, R3 ;  /* 0x000000031a1a723e */ /* 0x000fe200000000ff */
[----:B------:R-:W-:Y:S01]  /*0c30*/  FADD.FTZ R28, R28, R29 ;  /* 0x0000001d1c1c7221 */ /* 0x000fe20000010000 */
[----:B------:R-:W-:Y:S01]  /*0c40*/  MOV R20, c[0x0][0xc] ;  /* 0x0000030000147a02 */ /* 0x000fe20000000f00 */
[----:B------:R-:W-:Y:S01]  /*0c50*/  FADD.FTZ R31, R24, R31 ;  /* 0x0000001f181f7221 */ /* 0x000fe20000010000 */
[----:B------:R-:W-:Y:S01]  /*0c60*/  F2FP.PACK_AB R27, R27, R2 ;  /* 0x000000021b1b723e */ /* 0x000fe200000000ff */
[----:B------:R-:W-:-:S03]  /*0c70*/  IMAD.WIDE R2, R21, R30, c[0x0][0x1b8] ;  /* 0x00006e0015027625 */ /* 0x000fc600078e021e */
[----:B------:R-:W-:Y:S01]  /*0c80*/  F2FP.PACK_AB R24, R31, R28 ;  /* 0x0000001c1f18723e */ /* 0x000fe200000000ff */
[----:B------:R-:W-:-:S04]  /*0c90*/  IMAD R21, R20, c[0x0][0x0], R21 ;  /* 0x0000000014157a24 */ /* 0x000fc800078e0215 */
[----:B------:R0:W-:Y:S01]  /*0ca0*/  STG.E.128 [R2.64], R24 ;  /* 0x0000001802007986 */ /* 0x0001e2000c101d04 */
[----:B------:R-:W-:-:S13]  /*0cb0*/  ISETP.GE.AND P2, PT, R21, c[0x0][0x1c4], PT ;  /* 0x0000710015007a0c */ /* 0x000fda0003f46270 */
[----:B------:R-:W-:Y:S05]  /*0cc0*/  @!P2 BRA `(.L_x_90) ;  /* 0xfffff6d00000a947 */ /* 0x000fea000383ffff */
.L_x_89:
[----:B------:R-:W-:Y:S05]  /*0cd0*/  BSYNC B0 ;  /* 0x0000000000007941 */ /* 0x000fea0003800000 */
.L_x_88:
        /* <DEDUP_REMOVED lines=12> */
.L_x_93:
[----:B------:R-:W2:Y:S01]  /*0da0*/  LDG.E.STRONG.SYS R0, [R56.64+0x480] ;  /* 0x0004800438007981 */ /* 0x000ea2000c1f5900 */
[----:B------:R-:W-:Y:S01]  /*0db0*/  YIELD ;  /* 0x0000000000007946 */ /* 0x000fe20003800000 */
[----:B--2---:R-:W-:-:S13]  /*0dc0*/  ISETP.NE.AND P0, PT, R0, R5, PT ;  /* 0x000000050000720c */ /* 0x004fda0003f05270 */
[----:B------:R-:W-:Y:S05]  /*0dd0*/  @P0 BRA `(.L_x_93) ;  /* 0xffffffc000000947 */ /* 0x000fea000383ffff */
.L_x_92:
[----:B------:R-:W-:Y:S05]  /*0de0*/  BSYNC B0 ;  /* 0x0000000000007941 */ /* 0x000fea0003800000 */
.L_x_91:
[----:B------:R-:W-:Y:S05]  /*0df0*/  @P1 EXIT ;  /* 0x000000000000194d */ /* 0x000fea0003800000 */
[----:B------:R-:W-:Y:S01]  /*0e00*/  STG.E [R22.64+0x900], R5 ;  /* 0x0009000516007986 */ /* 0x000fe2000c101904 */
[----:B------:R-:W-:Y:S05]  /*0e10*/  EXIT ;  /* 0x000000000000794d */ /* 0x000fea0003800000 */
.L_x_94:
        /* <DEDUP_REMOVED lines=14> */
.L_x_240:


//--------------------- .text._ZN4vllm26cross_device_reduce_2stageI6__halfLi6EEEvPNS_8RankDataENS_11RankSignalsEPNS_6SignalEPT_ii --------------------------
	.section	.text._ZN4vllm26cross_device_reduce_2stageI6__halfLi6EEEvPNS_8RankDataENS_11RankSignalsEPNS_6SignalEPT_ii,"ax",@progbits
	.sectioninfo	@"SHI_REGISTERS=79"
	.align	128
        .global         _ZN4vllm26cross_device_reduce_2stageI6__halfLi6EEEvPNS_8RankDataENS_11RankSignalsEPNS_6SignalEPT_ii
        .type           _ZN4vllm26cross_device_reduce_2stageI6__halfLi6EEEvPNS_8RankDataENS_11RankSignalsEPNS_6SignalEPT_ii,@function
        .size           _ZN4vllm26cross_device_reduce_2stageI6__halfLi6EEEvPNS_8RankDataENS_11RankSignalsEPNS_6SignalEPT_ii,(.L_x_241 - _ZN4vllm26cross_device_reduce_2stageI6__halfLi6EEEvPNS_8RankDataENS_11RankSignalsEPNS_6SignalEPT_ii)
        .other          _ZN4vllm26cross_device_reduce_2stageI6__halfLi6EEEvPNS_8RankDataENS_11RankSignalsEPNS_6SignalEPT_ii,@"STO_CUDA_ENTRY STV_DEFAULT"
_ZN4vllm26cross_device_reduce_2stageI6__halfLi6EEEvPNS_8RankDataENS_11RankSignalsEPNS_6SignalEPT_ii:
.text._ZN4vllm26cross_device_reduce_2stageI6__halfLi6EEEvPNS_8RankDataENS_11RankSignalsEPNS_6SignalEPT_ii:
[----:B------:R-:W-:Y:S02]  /*0000*/  MOV R1, c[0x0][0x28] ;  /* 0x00000a0000017a02 */ /* 0x000fe40000000f00 */
[----:B------:R-:W-:Y:S01]  /*0010*/  HFMA2.MMA R3, -RZ, RZ, 0.05206298828125, -0.052093505859375 ;  /* 0x2aaaaaabff037435 */ /* 0x000fe200000001ff */
[----:B------:R-:W-:Y:S01]  /*0020*/  MOV R0, c[0x0][0x1c0] ;  /* 0x0000700000007a02 */ /* 0x000fe20000000f00 */
[----:B------:R-:W0:Y:S01]  /*0030*/  S2R R2, SR_CTAID.X ;  /* 0x0000000000027919 */ /* 0x000e220000002500 */
[----:B------:R-:W-:Y:S01]  /*0040*/  IADD3 R1, R1, -0x40, RZ ;  /* 0xffffffc001017810 */ /* 0x000fe20007ffe0ff */
[----:B------:R-:W-:Y:S01]  /*0050*/  HFMA2.MMA R29, -RZ, RZ, 0, 2.384185791015625e-07 ;  /* 0x00000004ff1d7435 */ /* 0x000fe200000001ff */
[----:B------:R-:W-:Y:S01]  /*0060*/  MOV R8, c[0x0][0x170] ;  /* 0x00005c0000087a02 */ /* 0x000fe20000000f00 */
[----:B------:R-:W-:Y:S01]  /*0070*/  ULDC.64 UR8, c[0x0][0x118] ;  /* 0x0000460000087ab9 */ /* 0x000fe20000000a00 */
[----:B------:R-:W-:Y:S02]  /*0080*/  MOV R9, c[0x0][0x174] ;  /* 0x00005d0000097a02 */ /* 0x000fe40000000f00 */
[----:B------:R-:W-:Y:S01]  /*0090*/  MOV R10, c[0x0][0x178] ;  /* 0x00005e00000a7a02 */ /* 0x000fe20000000f00 */
[----:B------:R-:W-:Y:S01]  /*00a0*/  IMAD.HI R4, R3, c[0x0][0x1c0], RZ ;  /* 0x0000700003047a27 */ /* 0x000fe200078e02ff */
[----:B------:R-:W-:-:S02]  /*00b0*/  MOV R11, c[0x0][0x17c] ;  /* 0x00005f00000b7a02 */ /* 0x000fc40000000f00 */
[----:B------:R-:W-:Y:S02]  /*00c0*/  IADD3 R5, R0, 0x1, RZ ;  /* 0x0000000100057810 */ /* 0x000fe40007ffe0ff */
[----:B------:R-:W-:Y:S01]  /*00d0*/  LEA.HI R4, R4, R4, RZ, 0x1 ;  /* 0x0000000404047211 */ /* 0x000fe200078f08ff */
[----:B------:R1:W-:Y:S01]  /*00e0*/  STL.128 [R1], R8 ;  /* 0x0000000801007387 */ /* 0x0003e20000100c00 */
[C---:B------:R-:W-:Y:S01]  /*00f0*/  IADD3 R7, R0.reuse, 0x2, RZ ;  /* 0x0000000200077810 */ /* 0x040fe20007ffe0ff */
[----:B------:R-:W-:Y:S01]  /*0100*/  IMAD.HI R6, R5, 0x2aaaaaab, RZ ;  /* 0x2aaaaaab05067827 */ /* 0x000fe200078e02ff */
[----:B------:R-:W-:Y:S02]  /*0110*/  IADD3 R66, R0, 0x5, RZ ;  /* 0x0000000500427810 */ /* 0x000fe40007ffe0ff */
[----:B------:R-:W-:Y:S02]  /*0120*/  MOV R53, 0x8 ;  /* 0x0000000800357802 */ /* 0x000fe40000000f00 */
[----:B------:R-:W-:-:S02]  /*0130*/  LEA.HI R58, R6, R6, RZ, 0x1 ;  /* 0x00000006063a7211 */ /* 0x000fc400078f08ff */
[----:B------:R-:W-:Y:S01]  /*0140*/  MOV R12, c[0x0][0x180] ;  /* 0x00006000000c7a02 */ /* 0x000fe20000000f00 */
[----:B0-----:R-:W-:Y:S01]  /*0150*/  IMAD.WIDE.U32 R28, R2, R29, c[0x0][0x1b0] ;  /* 0x00006c00021c7625 */ /* 0x001fe200078e001d */
[----:B------:R-:W-:Y:S02]  /*0160*/  MOV R13, c[0x0][0x184] ;  /* 0x00006100000d7a02 */ /* 0x000fe40000000f00 */
[----:B------:R-:W-:Y:S01]  /*0170*/  MOV R14, c[0x0][0x188] ;  /* 0x00006200000e7a02 */ /* 0x000fe20000000f00 */
[----:B------:R-:W-:Y:S01]  /*0180*/  IMAD R58, R58, -0x6, R5 ;  /* 0xfffffffa3a3a7824 */ /* 0x000fe200078e0205 */
[----:B------:R-:W-:Y:S01]  /*0190*/  MOV R15, c[0x0][0x18c] ;  /* 0x00006300000f7a02 */ /* 0x000fe20000000f00 */
[----:B-1----:R-:W-:Y:S01]  /*01a0*/  IMAD.HI R8, R7, 0x2aaaaaab, RZ ;  /* 0x2aaaaaab07087827 */ /* 0x002fe200078e02ff */
[----:B------:R-:W-:Y:S02]  /*01b0*/  MOV R11, 0xfffffffa ;  /* 0xfffffffa000b7802 */ /* 0x000fe40000000f00 */
[----:B------:R-:W-:-:S02]  /*01c0*/  IADD3 R9, R0, 0x3, RZ ;  /* 0x0000000300097810 */ /* 0x000fc40007ffe0ff */
[----:B------:R-:W-:Y:S01]  /*01d0*/  IADD3 R10, R0, 0x4, RZ ;  /* 0x00000004000a7810 */ /* 0x000fe20007ffe0ff */
[----:B------:R-:W-:Y:S01]  /*01e0*/  IMAD R56, R4, R11, c[0x0][0x1c0] ;  /* 0x0000700004387624 */ /* 0x000fe200078e020b */
[----:B------:R-:W-:Y:S01]  /*01f0*/  LEA.HI R60, R8, R8, RZ, 0x1 ;  /* 0x00000008083c7211 */ /* 0x000fe200078f08ff */
[----:B------:R-:W-:Y:S01]  /*0200*/  IMAD.HI R4, R9, 0x2aaaaaab, RZ ;  /* 0x2aaaaaab09047827 */ /* 0x000fe200078e02ff */
[----:B------:R-:W-:Y:S01]  /*0210*/  MOV R16, c[0x0][0x190] ;  /* 0x0000640000107a02 */ /* 0x000fe20000000f00 */
[----:B------:R0:W-:Y:S01]  /*0220*/  STL.128 [R1+0x10], R12 ;  /* 0x0000100c01007387 */ /* 0x0001e20000100c00 */
[----:B------:R-:W-:Y:S01]  /*0230*/  MOV R17, c[0x0][0x194] ;  /* 0x0000650000117a02 */ /* 0x000fe20000000f00 */
[----:B------:R-:W-:Y:S01]  /*0240*/  IMAD.HI R6, R10, 0x2aaaaaab, RZ ;  /* 0x2aaaaaab0a067827 */ /* 0x000fe200078e02ff */
[----:B------:R-:W-:Y:S02]  /*0250*/  LEA.HI R62, R4, R4, RZ, 0x1 ;  /* 0x00000004043e7211 */ /* 0x000fe400078f08ff */
[----:B------:R-:W-:Y:S01]  /*0260*/  MOV R18, c[0x0][0x198] ;  /* 0x0000660000127a02 */ /* 0x000fe20000000f00 */
[----:B------:R-:W-:Y:S01]  /*0270*/  IMAD.HI R4, R66, 0x2aaaaaab, RZ ;  /* 0x2aaaaaab42047827 */ /* 0x000fe200078e02ff */
[----:B------:R-:W-:-:S02]  /*0280*/  LEA.HI R5, R6, R6, RZ, 0x1 ;  /* 0x0000000606057211 */ /* 0x000fc400078f08ff */
[----:B------:R-:W-:Y:S01]  /*0290*/  MOV R19, c[0x0][0x19c] ;  /* 0x0000670000137a02 */ /* 0x000fe20000000f00 */
[----:B------:R-:W-:Y:S01]  /*02a0*/  IMAD R60, R60, -0x6, R7 ;  /* 0xfffffffa3c3c7824 */ /* 0x000fe200078e0207 */
[----:B------:R-:W-:Y:S01]  /*02b0*/  MOV R20, c[0x0][0x1a0] ;  /* 0x0000680000147a02 */ /* 0x000fe20000000f00 */
[----:B------:R-:W-:Y:S01]  /*02c0*/  IMAD R64, R5, -0x6, R10 ;  /* 0xfffffffa05407824 */ /* 0x000fe200078e020a */
[----:B------:R-:W-:Y:S01]  /*02d0*/  LEA.HI R5, R4, R4, RZ, 0x1 ;  /* 0x0000000404057211 */ /* 0x000fe200078f08ff */
[----:B------:R-:W-:Y:S01]  /*02e0*/  IMAD R62, R62, -0x6, R9 ;  /* 0xfffffffa3e3e7824 */ /* 0x000fe200078e0209 */
[----:B------:R-:W-:Y:S01]  /*02f0*/  MOV R21, c[0x0][0x1a4] ;  /* 0x0000690000157a02 */ /* 0x000fe20000000f00 */
[C---:B------:R-:W-:Y:S01]  /*0300*/  IMAD.WIDE R30, R56.reuse, R53, c[0x0][0x160] ;  /* 0x00005800381e7625 */ /* 0x040fe200078e0235 */
[----:B------:R-:W-:Y:S01]  /*0310*/  MOV R22, c[0x0][0x1a8] ;  /* 0x00006a0000167a02 */ /* 0x000fe20000000f00 */
[----:B------:R-:W2:Y:S01]  /*0320*/  LDG.E R4, [R28.64+0x900] ;  /* 0x000900081c047981 */ /* 0x000ea2000c1e1900 */
[----:B------:R-:W-:Y:S01]  /*0330*/  MOV R23, c[0x0][0x1ac] ;  /* 0x00006b0000177a02 */ /* 0x000fe20000000f00 */
[----:B------:R-:W-:Y:S01]  /*0340*/  IMAD R66, R5, -0x6, R66 ;  /* 0xfffffffa05427824 */ /* 0x000fe200078e0242 */
[----:B------:R-:W-:Y:S01]  /*0350*/  LEA R32, R56, R1, 0x3 ;  /* 0x0000000138207211 */ /* 0x000fe200078e18ff */
[C---:B------:R-:W-:Y:S01]  /*0360*/  IMAD.WIDE R44, R58.reuse, R53, c[0x0][0x160] ;  /* 0x000058003a2c7625 */ /* 0x040fe200078e0235 */
[-C--:B------:R-:W-:Y:S01]  /*0370*/  LEA R34, R58, R1.reuse, 0x3 ;  /* 0x000000013a227211 */ /* 0x080fe200078e18ff */
[----:B------:R0:W-:Y:S01]  /*0380*/  STL.128 [R1+0x20], R16 ;  /* 0x0000201001007387 */ /* 0x0001e20000100c00 */
[C---:B------:R-:W-:Y:S01]  /*0390*/  LEA R36, R60.reuse, R1, 0x3 ;  /* 0x000000013c247211 */ /* 0x040fe200078e18ff */
[----:B------:R-:W-:Y:S01]  /*03a0*/  IMAD.WIDE R46, R60, R53, c[0x0][0x160] ;  /* 0x000058003c2e7625 */ /* 0x000fe200078e0235 */
[-C--:B------:R-:W-:Y:S01]  /*03b0*/  LEA R38, R62, R1.reuse, 0x3 ;  /* 0x000000013e267211 */ /* 0x080fe200078e18ff */
[----:B------:R0:W-:Y:S01]  /*03c0*/  STL.128 [R1+0x30], R20 ;  /* 0x0000301401007387 */ /* 0x0001e20000100c00 */
[----:B------:R-:W-:Y:S01]  /*03d0*/  LEA R40, R64, R1, 0x3 ;  /* 0x0000000140287211 */ /* 0x000fe200078e18ff */
[----:B------:R-:W-:Y:S01]  /*03e0*/  IMAD.WIDE R48, R62, R53, c[0x0][0x160] ;  /* 0x000058003e307625 */ /* 0x000fe200078e0235 */
[----:B------:R-:W-:Y:S01]  /*03f0*/  LEA R42, R66, R1, 0x3 ;  /* 0x00000001422a7211 */ /* 0x000fe200078e18ff */
[----:B------:R-:W5:Y:S02]  /*0400*/  LDG.E.64 R30, [R30.64] ;  /* 0x000000081e1e7981 */ /* 0x000f64000c1e1b00 */
[----:B------:R-:W-:-:S02]  /*0410*/  IMAD.WIDE R50, R64, R53, c[0x0][0x160] ;  /* 0x0000580040327625 */ /* 0x000fc400078e0235 */
[----:B------:R-:W5:Y:S02]  /*0420*/  LDL.64 R32, [R32] ;  /* 0x0000000020207983 */ /* 0x000f640000100a00 */
[----:B------:R-:W-:Y:S02]  /*0430*/  IMAD.WIDE R52, R66, R53, c[0x0][0x160] ;  /* 0x0000580042347625 */ /* 0x000fe400078e0235 */
        /* <DEDUP_REMOVED lines=10> */
[----:B------:R-:W1:Y:S01]  /*04e0*/  S2R R57, SR_TID.X ;  /* 0x0000000000397919 */ /* 0x000e620000002100 */
[----:B------:R-:W-:Y:S01]  /*04f0*/  IMAD.HI R59, R3, c[0x0][0x1c4], RZ ;  /* 0x00007100033b7a27 */ /* 0x000fe200078e02ff */
[----:B-1----:R-:W-:-:S02]  /*0500*/  ISETP.GT.U32.AND P0, PT, R57, 0x5, PT ;  /* 0x000000053900780c */ /* 0x002fc40003f04070 */
[----:B------:R-:W-:Y:S02]  /*0510*/  LEA R3, R57, R1, 0x3 ;  /* 0x0000000139037211 */ /* 0x000fe400078e18ff */
[----:B--2---:R-:W-:-:S09]  /*0520*/  IADD3 R9, R4, 0x1, RZ ;  /* 0x0000000104097810 */ /* 0x004fd20007ffe0ff */
        /* <DEDUP_REMOVED lines=8> */
.L_x_96:
[----:B0-----:R-:W2:Y:S01]  /*05b0*/  LDG.E.STRONG.SYS R4, [R6.64] ;  /* 0x0000000806047981 */ /* 0x001ea2000c1f5900 */
[----:B------:R-:W-:Y:S01]  /*05c0*/  YIELD ;  /* 0x0000000000007946 */ /* 0x000fe20003800000 */
[----:B--2---:R-:W-:-:S13]  /*05d0*/  ISETP.NE.AND P1, PT, R4, R9, PT ;  /* 0x000000090400720c */ /* 0x004fda0003f25270 */
[----:B------:R-:W-:Y:S05]  /*05e0*/  @P1 BRA `(.L_x_96) ;  /* 0xffffffc000001947 */ /* 0x000fea000383ffff */
.L_x_95:
[----:B0-----:R-:W-:Y:S01]  /*05f0*/  WARPSYNC 0xffffffff ;  /* 0xffffffff00007948 */ /* 0x001fe20003800000 */
        /* <DEDUP_REMOVED lines=14> */
.L_x_99:
        /* <DEDUP_REMOVED lines=12> */
[--C-:B--2---:R-:W-:Y:S02]  /*07a0*/  HADD2.F32 R65, -RZ, R4.reuse.H0_H0 ;  /* 0x20000004ff417230 */ /* 0x104fe40000004100 */
[----:B------:R-:W-:-:S02]  /*07b0*/  HADD2.F32 R67, -RZ, R4.H1_H1 ;  /* 0x30000004ff437230 */ /* 0x000fc40000004100 */
[--C-:B------:R-:W-:Y:S02]  /*07c0*/  HADD2.F32 R4, -RZ, R5.reuse.H0_H0 ;  /* 0x20000005ff047230 */ /* 0x100fe40000004100 */
[----:B------:R-:W-:Y:S02]  /*07d0*/  HADD2.F32 R69, -RZ, R5.H1_H1 ;  /* 0x30000005ff457230 */ /* 0x000fe40000004100 */
[--C-:B------:R-:W-:Y:S02]  /*07e0*/  HADD2.F32 R5, -RZ, R6.reuse.H0_H0 ;  /* 0x20000006ff057230 */ /* 0x100fe40000004100 */
[----:B------:R-:W-:Y:S02]  /*07f0*/  HADD2.F32 R70, -RZ, R6.H1_H1 ;  /* 0x30000006ff467230 */ /* 0x000fe40000004100 */
[----:B------:R-:W-:Y:S02]  /*0800*/  HADD2.F32 R6, -RZ, R7.H0_H0 ;  /* 0x20000007ff067230 */ /* 0x000fe40000004100 */
[----:B---3--:R-:W-:-:S02]  /*0810*/  HADD2.F32 R71, -RZ, R9.H0_H0 ;  /* 0x20000009ff477230 */ /* 0x008fc40000004100 */
[----:B------:R-:W-:Y:S02]  /*0820*/  HADD2.F32 R74, -RZ, R9.H1_H1 ;  /* 0x30000009ff4a7230 */ /* 0x000fe40000004100 */
[--C-:B------:R-:W-:Y:S01]  /*0830*/  HADD2.F32 R76, -RZ, R10.reuse.H0_H0 ;  /* 0x2000000aff4c7230 */ /* 0x100fe20000004100 */
[----:B------:R-:W-:Y:S01]  /*0840*/  FADD.FTZ R4, R4, R71 ;  /* 0x0000004704047221 */ /* 0x000fe20000010000 */
[----:B------:R-:W-:Y:S01]  /*0850*/  HADD2.F32 R73, -RZ, R10.H1_H1 ;  /* 0x3000000aff497230 */ /* 0x000fe20000004100 */
[----:B------:R-:W-:Y:S01]  /*0860*/  FADD.FTZ R69, R69, R74 ;  /* 0x0000004a45457221 */ /* 0x000fe20000010000 */
[----:B------:R-:W-:Y:S01]  /*0870*/  HADD2.F32 R7, -RZ, R7.H1_H1 ;  /* 0x30000007ff077230 */ /* 0x000fe20000004100 */
[----:B------:R-:W-:Y:S01]  /*0880*/  FADD.FTZ R5, R5, R76 ;  /* 0x0000004c05057221 */ /* 0x000fe20000010000 */
[--C-:B------:R-:W-:Y:S01]  /*0890*/  HADD2.F32 R9, -RZ, R11.reuse.H0_H0 ;  /* 0x2000000bff097230 */ /* 0x100fe20000004100 */
[----:B------:R-:W-:Y:S01]  /*08a0*/  FADD.FTZ R70, R70, R73 ;  /* 0x0000004946467221 */ /* 0x000fe20000010000 */
[----:B------:R-:W-:-:S02]  /*08b0*/  HADD2.F32 R10, -RZ, R11.H1_H1 ;  /* 0x3000000bff0a7230 */ /* 0x000fc40000004100 */
[--C-:B------:R-:W-:Y:S01]  /*08c0*/  HADD2.F32 R72, -RZ, R8.reuse.H0_H0 ;  /* 0x20000008ff487230 */ /* 0x100fe20000004100 */
[----:B------:R-:W-:Y:S01]  /*08d0*/  FADD.FTZ R6, R6, R9 ;  /* 0x0000000906067221 */ /* 0x000fe20000010000 */
[----:B------:R-:W-:Y:S01]  /*08e0*/  HADD2.F32 R8, -RZ, R8.H1_H1 ;  /* 0x30000008ff087230 */ /* 0x000fe20000004100 */
[----:B------:R-:W-:Y:S01]  /*08f0*/  FADD.FTZ R7, R7, R10 ;  /* 0x0000000a07077221 */ /* 0x000fe20000010000 */
[--C-:B----4-:R-:W-:Y:S01]  /*0900*/  HADD2.F32 R11, -RZ, R13.reuse.H0_H0 ;  /* 0x2000000dff0b7230 */ /* 0x110fe20000004100 */
[----:B------:R-:W-:Y:S01]  /*0910*/  FADD.FTZ R65, R65, R72 ;  /* 0x0000004841417221 */ /* 0x000fe20000010000 */
        /* <DEDUP_REMOVED lines=14> */
[----:B-----5:R-:W-:Y:S01]  /*0a00*/  HADD2.F32 R11, -RZ, R17.H0_H0 ;  /* 0x20000011ff0b7230 */ /* 0x020fe20000004100 */
        /* <DEDUP_REMOVED lines=13> */
[----:B------:R-:W-:Y:S01]  /*0ae0*/  HADD2.F32 R9, -RZ, R20.H1_H1 ;  /* 0x30000014ff097230 */ /* 0x000fe20000004100 */
        /* <DEDUP_REMOVED lines=23> */
[--C-:B------:R-:W-:Y:S01]  /*0c60*/  HADD2.F32 R14, -RZ, R26.reuse.H0_H0 ;  /* 0x2000001aff0e7230 */ /* 0x100fe20000004100 */
[----:B------:R-:W-:Y:S01]  /*0c70*/  IADD3 R8, -R59, RZ, RZ ;  /* 0x000000ff3b087210 */ /* 0x000fe20007ffe1ff */
        /* <DEDUP_REMOVED lines=15> */
[----:B------:R-:W-:-:S02]  /*0d70*/  IMAD R9, R8, c[0x0][0x1c0], R63 ;  /* 0x0000700008097a24 */ /* 0x000fc400078e023f */
[----:B------:R-:W-:Y:S01]  /*0d80*/  IMAD R63, R10, c[0x0][0x0], R63 ;  /* 0x000000000a3f7a24 */ /* 0x000fe200078e023f */
[----:B------:R-:W-:Y:S01]  /*0d90*/  F2FP.PACK_AB R7, R16, R17 ;  /* 0x000000111007723e */ /* 0x000fe200000000ff */
[----:B------:R-:W-:-:S03]  /*0da0*/  IMAD.WIDE R8, R9, 0x10, R54 ;  /* 0x0000001009087825 */ /* 0x000fc600078e0236 */
[----:B------:R-:W-:Y:S02]  /*0db0*/  ISETP.GE.AND P2, PT, R63, R61, PT ;  /* 0x0000003d3f00720c */ /* 0x000fe40003f46270 */
[----:B------:R0:W-:Y:S11]  /*0dc0*/  ST.E.128 [R8.64], R4 ;  /* 0x0000000408007985 */ /* 0x0001f6000c101d08 */
[----:B------:R-:W-:Y:S05]  /*0dd0*/  @!P2 BRA `(.L_x_99) ;  /* 0xfffff9000000a947 */ /* 0x000fea000383ffff */
.L_x_98:
[----:B------:R-:W-:Y:S05]  /*0de0*/  BSYNC B0 ;  /* 0x0000000000007941 */ /* 0x000fea0003800000 */
.L_x_97:
        /* <DEDUP_REMOVED lines=13> */
.L_x_101:
[----:B------:R-:W2:Y:S01]  /*0ec0*/  LDG.E.STRONG.SYS R0, [R2.64+0x480] ;  /* 0x0004800802007981 */ /* 0x000ea2000c1f5900 */
[----:B------:R-:W-:Y:S01]  /*0ed0*/  YIELD ;  /* 0x0000000000007946 */ /* 0x000fe20003800000 */
[----:B--2---:R-:W-:Y:S01]  /*0ee0*/  ISETP.NE.AND P0, PT, R0, R7, PT ;  /* 0x000000070000720c */ /* 0x004fe20003f05270 */
[----:B------:R-:W-:-:S12]  /*0ef0*/  CCTL.IVALL ;  /* 0x00000000ff00798f */ /* 0x000fd80002000000 */
[----:B------:R-:W-:Y:S05]  /*0f00*/  @P0 BRA `(.L_x_101) ;  /* 0xffffffb000000947 */ /* 0x000fea000383ffff */
.L_x_100:
        /* <DEDUP_REMOVED lines=13> */
[C-C-:B------:R-:W-:Y:S01]  /*0fe0*/  IMAD R21, R59.reuse, R64, R68.reuse ;  /* 0x000000403b157224 */ /* 0x140fe200078e0244 */
[----:B------:R-:W-:Y:S01]  /*0ff0*/  MOV R17, c[0x0][0x1bc] ;  /* 0x00006f0000117a02 */ /* 0x000fe20000000f00 */
[C-C-:B------:R-:W-:Y:S02]  /*1000*/  IMAD R23, R59.reuse, R62, R68.reuse ;  /* 0x0000003e3b177224 */ /* 0x140fe400078e0244 */
[C-C-:B------:R-:W-:Y:S02]  /*1010*/  IMAD R25, R59.reuse, R60, R68.reuse ;  /* 0x0000003c3b197224 */ /* 0x140fe400078e0244 */
[----:B------:R-:W-:-:S02]  /*1020*/  IMAD R27, R59, R58, R68 ;  /* 0x0000003a3b1b7224 */ /* 0x000fc400078e0244 */
[----:B0-----:R-:W-:Y:S02]  /*1030*/  IMAD R29, R59, R56, R68 ;  /* 0x000000383b1d7224 */ /* 0x001fe400078e0244 */
[----:B------:R-:W-:Y:S02]  /*1040*/  IMAD R31, R31, c[0x0][0x0], RZ ;  /* 0x000000001f1f7a24 */ /* 0x000fe400078e02ff */
[----:B------:R-:W-:-:S04]  /*1050*/  IMAD.WIDE R2, R68, R3, c[0x2][0x0] ;  /* 0x0080000044027625 */ /* 0x000fc800078e0203 */
.L_x_102:
[----:B------:R-:W-:-:S04]  /*1060*/  ISETP.GE.AND P0, PT, R68, R59, PT ;  /* 0x0000003b4400720c */ /* 0x000fc80003f06270 */
[----:B------:R-:W-:-:S13]  /*1070*/  ISETP.NE.AND P2, PT, R56, 0x5, P0 ;  /* 0x000000053800780c */ /* 0x000fda0000745270 */
[----:B-1----:R-:W-:-:S04]  /*1080*/  @!P2 IADD3 R4, P1, R32, R2, RZ ;  /* 0x000000022004a210 */ /* 0x002fc80007f3e0ff */
[----:B------:R-:W-:-:S06]  /*1090*/  @!P2 IADD3.X R5, R33, R3, RZ, P1, !PT ;  /* 0x000000032105a210 */ /* 0x000fcc0000ffe4ff */
        /* <DEDUP_REMOVED lines=39> */
.L_x_103:
        /* <DEDUP_REMOVED lines=15> */
.L_x_241:


//--------------------- .text._ZN4vllm26cross_device_reduce_1stageI6__halfLi6EEEvPNS_8RankDataENS_11RankSignalsEPNS_6SignalEPT_ii --------------------------
	.section	.text._ZN4vllm26cross_device_reduce_1stageI6__halfLi6EEEvPNS_8RankDataENS_11RankSignalsEPNS_6SignalEPT_ii,"ax",@progbits
	.sectioninfo	@"SHI_REGISTERS=56"
	.align	128
        .global         _ZN4vllm26cross_device_reduce_1stageI6__halfLi6EEEvPNS_8RankDataENS_11RankSignalsEPNS_6SignalEPT_ii
        .type           _ZN4vllm26cross_device_reduce_1stageI6__halfLi6EEEvPNS_8RankDataENS_11RankSignalsEPNS_6SignalEPT_ii,@function
        .size           _ZN4vllm26cross_device_reduce_1stageI6__halfLi6EEEvPNS_8RankDataENS_11RankSignalsEPNS_6SignalEPT_ii,(.L_x_242 - _ZN4vllm26cross_device_reduce_1stageI6__halfLi6EEEvPNS_8RankDataENS_11RankSignalsEPNS_6SignalEPT_ii)
        .other          _ZN4vllm26cross_device_reduce_1stageI6__halfLi6EEEvPNS_8RankDataENS_11RankSignalsEPNS_6SignalEPT_ii,@"STO_CUDA_ENTRY STV_DEFAULT"
_ZN4vllm26cross_device_reduce_1stageI6__halfLi6EEEvPNS_8RankDataENS_11RankSignalsEPNS_6SignalEPT_ii:
.text._ZN4vllm26cross_device_reduce_1stageI6__halfLi6EEEvPNS_8RankDataENS_11RankSignalsEPNS_6SignalEPT_ii:
        /* <DEDUP_REMOVED lines=15> */
[----:B------:R-:W-:Y:S01]  /*00f0*/  MOV R3, c[0x0][0x164] ;  /* 0x0000590000037a02 */ /* 0x000fe20000000f00 */
[----:B------:R0:W-:Y:S04]  /*0100*/  STL.128 [R1], R4 ;  /* 0x0000000401007387 */ /* 0x0001e80000100c00 */
[----:B------:R-:W2:Y:S01]  /*0110*/  LDG.E R16, [R18.64+0x900] ;  /* 0x0009000412107981 */ /* 0x000ea2000c1e1900 */
[----:B------:R-:W-:-:S02]  /*0120*/  MOV R20, c[0x0][0x190] ;  /* 0x0000640000147a02 */ /* 0x000fc40000000f00 */
[----:B------:R-:W-:Y:S01]  /*0130*/  MOV R21, c[0x0][0x194] ;  /* 0x0000650000157a02 */ /* 0x000fe20000000f00 */
[----:B------:R1:W-:Y:S01]  /*0140*/  STL.128 [R1+0x10], R8 ;  /* 0x0000100801007387 */ /* 0x0003e20000100c00 */
[----:B------:R-:W-:Y:S02]  /*0150*/  MOV R22, c[0x0][0x198] ;  /* 0x0000660000167a02 */ /* 0x000fe40000000f00 */
[----:B------:R-:W-:Y:S01]  /*0160*/  MOV R23, c[0x0][0x19c] ;  /* 0x0000670000177a02 */ /* 0x000fe20000000f00 */
[----:B------:R3:W5:Y:S01]  /*0170*/  LDG.E.128 R12, [R2.64+0x20] ;  /* 0x00002004020c7981 */ /* 0x000762000c1e1d00 */
[----:B------:R-:W-:Y:S02]  /*0180*/  MOV R24, c[0x0][0x1a0] ;  /* 0x0000680000187a02 */ /* 0x000fe40000000f00 */
[----:B------:R-:W-:Y:S01]  /*0190*/  MOV R25, c[0x0][0x1a4] ;  /* 0x0000690000197a02 */ /* 0x000fe20000000f00 */
[----:B0-----:R3:W5:Y:S01]  /*01a0*/  LDG.E.128 R4, [R2.64] ;  /* 0x0000000402047981 */ /* 0x001762000c1e1d00 */
[----:B------:R-:W-:-:S02]  /*01b0*/  MOV R26, c[0x0][0x1a8] ;  /* 0x00006a00001a7a02 */ /* 0x000fc40000000f00 */
[----:B------:R-:W-:Y:S01]  /*01c0*/  MOV R27, c[0x0][0x1ac] ;  /* 0x00006b00001b7a02 */ /* 0x000fe20000000f00 */
[----:B------:R-:W0:Y:S01]  /*01d0*/  S2R R47, SR_TID.X ;  /* 0x00000000002f7919 */ /* 0x000e220000002100 */
[----:B------:R-:W-:-:S03]  /*01e0*/  MOV R0, R1 ;  /* 0x0000000100007202 */ /* 0x000fc60000000f00 */
[----:B-1----:R3:W5:Y:S04]  /*01f0*/  LDG.E.128 R8, [R2.64+0x10] ;  /* 0x0000100402087981 */ /* 0x002768000c1e1d00 */
[----:B------:R3:W-:Y:S04]  /*0200*/  STL.128 [R1+0x20], R20 ;  /* 0x0000201401007387 */ /* 0x0007e80000100c00 */
        /* <DEDUP_REMOVED lines=8> */
[----:B---3--:R-:W2:Y:S01]  /*0290*/  LDL.64 R2, [R0] ;  /* 0x0000000000027983 */ /* 0x008ea20000100a00 */
[----:B------:R-:W-:-:S05]  /*02a0*/  MOV R21, 0x20 ;  /* 0x0000002000157802 */ /* 0x000fca0000000f00 */
[----:B------:R-:W-:-:S06]  /*02b0*/  IMAD.WIDE.U32 R20, R44, R21, c[0x0][0x1b0] ;  /* 0x00006c002c147625 */ /* 0x000fcc00078e0015 */
[----:B------:R-:W-:-:S04]  /*02c0*/  IMAD.WIDE.U32 R20, R47, 0x4, R20 ;  /* 0x000000042f147825 */ /* 0x000fc800078e0014 */
[----:B--2---:R-:W-:-:S06]  /*02d0*/  IMAD.WIDE.U32 R2, R44, 0x20, R2 ;  /* 0x000000202c027825 */ /* 0x004fcc00078e0002 */
[----:B------:R-:W-:-:S05]  /*02e0*/  IMAD.WIDE R2, R45, c[0x0][0x1c0], R2 ;  /* 0x000070002d027a25 */ /* 0x000fca00078e0202 */
[----:B------:R0:W-:Y:S02]  /*02f0*/  STG.E.STRONG.SYS [R2.64], R16 ;  /* 0x0000001002007986 */ /* 0x0001e4000c115904 */
.L_x_105:
[----:B0-----:R-:W2:Y:S01]  /*0300*/  LDG.E.STRONG.SYS R3, [R20.64] ;  /* 0x0000000414037981 */ /* 0x001ea2000c1f5900 */
[----:B------:R-:W-:Y:S01]  /*0310*/  YIELD ;  /* 0x0000000000007946 */ /* 0x000fe20003800000 */
[----:B--2---:R-:W-:-:S13]  /*0320*/  ISETP.NE.AND P2, PT, R3, R16, PT ;  /* 0x000000100300720c */ /* 0x004fda0003f45270 */
[----:B------:R-:W-:Y:S05]  /*0330*/  @P2 BRA `(.L_x_105) ;  /* 0xffffffc000002947 */ /* 0x000fea000383ffff */
.L_x_104:
[----:B---3--:R-:W-:Y:S01]  /*0340*/  WARPSYNC 0xffffffff ;  /* 0xffffffff00007948 */ /* 0x008fe20003800000 */
[----:B------:R-:W-:Y:S06]  /*0350*/  BAR.SYNC.DEFER_BLOCKING 0x0 ;  /* 0x0000000000007b1d */ /* 0x000fec0000010000 */
[----:B------:R-:W-:Y:S01]  /*0360*/  BSSY B0, `(.L_x_106) ;  /* 0x0000072000007945 */ /* 0x000fe20003800000 */
[----:B------:R0:W-:Y:S01]  /*0370*/  @!P1 STG.E [R18.64+0x900], R16 ;  /* 0x0009001012009986 */ /* 0x0001e2000c101904 */
[----:B------:R-:W-:Y:S05]  /*0380*/  @P3 BRA `(.L_x_107) ;  /* 0x000006f000003947 */ /* 0x000fea0003800000 */
.L_x_108:
        /* <DEDUP_REMOVED lines=12> */
[--C-:B0-2---:R-:W-:Y:S02]  /*0450*/  HADD2.F32 R16, -RZ, R22.reuse.H0_H0 ;  /* 0x20000016ff107230 */ /* 0x105fe40000004100 */
[----:B------:R-:W-:-:S02]  /*0460*/  HADD2.F32 R46, -RZ, R22.H1_H1 ;  /* 0x30000016ff2e7230 */ /* 0x000fc40000004100 */
[--C-:B------:R-:W-:Y:S02]  /*0470*/  HADD2.F32 R22, -RZ, R23.reuse.H0_H0 ;  /* 0x20000017ff167230 */ /* 0x100fe40000004100 */
[----:B------:R-:W-:Y:S02]  /*0480*/  HADD2.F32 R48, -RZ, R23.H1_H1 ;  /* 0x30000017ff307230 */ /* 0x000fe40000004100 */
[--C-:B---3--:R-:W-:Y:S02]  /*0490*/  HADD2.F32 R23, -RZ, R24.reuse.H0_H0 ;  /* 0x20000018ff177230 */ /* 0x108fe40000004100 */
[----:B------:R-:W-:Y:S02]  /*04a0*/  HADD2.F32 R49, -RZ, R24.H1_H1 ;  /* 0x30000018ff317230 */ /* 0x000fe40000004100 */
[----:B------:R-:W-:Y:S02]  /*04b0*/  HADD2.F32 R3, -RZ, R21.H0_H0 ;  /* 0x20000015ff037230 */ /* 0x000fe40000004100 */
[----:B------:R-:W-:-:S02]  /*04c0*/  HADD2.F32 R24, -RZ, R25.H0_H0 ;  /* 0x20000019ff187230 */ /* 0x000fc40000004100 */
[--C-:B------:R-:W-:Y:S02]  /*04d0*/  HADD2.F32 R2, -RZ, R20.reuse.H0_H0 ;  /* 0x20000014ff027230 */ /* 0x100fe40000004100 */
[----:B------:R-:W-:Y:S01]  /*04e0*/  HADD2.F32 R50, -RZ, R25.H1_H1 ;  /* 0x30000019ff327230 */ /* 0x000fe20000004100 */
[----:B------:R-:W-:Y:S01]  /*04f0*/  FADD.FTZ R3, R3, R24 ;  /* 0x0000001803037221 */ /* 0x000fe20000010000 */
[----:B------:R-:W-:Y:S01]  /*0500*/  HADD2.F32 R20, -RZ, R20.H1_H1 ;  /* 0x30000014ff147230 */ /* 0x000fe20000004100 */
[----:B------:R-:W-:Y:S01]  /*0510*/  FADD.FTZ R2, R2, R23 ;  /* 0x0000001702027221 */ /* 0x000fe20000010000 */
[--C-:B------:R-:W-:Y:S02]  /*0520*/  HADD2.F32 R25, -RZ, R26.reuse.H0_H0 ;  /* 0x2000001aff197230 */ /* 0x100fe40000004100 */
[----:B------:R-:W-:Y:S01]  /*0530*/  HADD2.F32 R53, -RZ, R26.H1_H1 ;  /* 0x3000001aff357230 */ /* 0x000fe20000004100 */
[----:B------:R-:W-:Y:S01]  /*0540*/  FADD.FTZ R20, R20, R49 ;  /* 0x0000003114147221 */ /* 0x000fe20000010000 */
[--C-:B------:R-:W-:Y:S01]  /*0550*/  HADD2.F32 R51, -RZ, R27.reuse.H0_H0 ;  /* 0x2000001bff337230 */ /* 0x100fe20000004100 */
[----:B------:R-:W-:Y:S01]  /*0560*/  FADD.FTZ R16, R16, R25 ;  /* 0x0000001910107221 */ /* 0x000fe20000010000 */
[----:B------:R-:W-:Y:S01]  /*0570*/  HADD2.F32 R27, -RZ, R27.H1_H1 ;  /* 0x3000001bff1b7230 */ /* 0x000fe20000004100 */
[----:B------:R-:W-:Y:S01]  /*0580*/  FADD.FTZ R46, R46, R53 ;  /* 0x000000352e2e7221 */ /* 0x000fe20000010000 */
[----:B----4-:R-:W-:Y:S01]  /*0590*/  HADD2.F32 R26, -RZ, R29.H0_H0 ;  /* 0x2000001dff1a7230 */ /* 0x010fe20000004100 */
[----:B------:R-:W-:Y:S01]  /*05a0*/  FADD.FTZ R22, R22, R51 ;  /* 0x0000003316167221 */ /* 0x000fe20000010000 */
[----:B------:R-:W-:Y:S01]  /*05b0*/  HADD2.F32 R21, -RZ, R21.H1_H1 ;  /* 0x30000015ff157230 */ /* 0x000fe20000004100 */
[----:B------:R-:W-:Y:S01]  /*05c0*/  FADD.FTZ R27, R48, R27 ;  /* 0x0000001b301b7221 */ /* 0x000fe20000010000 */
[--C-:B------:R-:W-:Y:S01]  /*05d0*/  HADD2.F32 R25, -RZ, R28.reuse.H0_H0 ;  /* 0x2000001cff197230 */ /* 0x100fe20000004100 */
        /* <DEDUP_REMOVED lines=9> */
[----:B------:R-:W-:Y:S01]  /*0670*/  HADD2.F32 R29, -RZ, R30.H0_H0 ;  /* 0x2000001eff1d7230 */ /* 0x000fe20000004100 */
[----:B------:R-:W-:Y:S01]  /*0680*/  FADD.FTZ R21, R21, R28 ;  /* 0x0000001c15157221 */ /* 0x000fe20000010000 */
[--C-:B------:R-:W-:Y:S01]  /*0690*/  HADD2.F32 R26, -RZ, R33.reuse.H0_H0 ;  /* 0x20000021ff1a7230 */ /* 0x100fe20000004100 */
        /* <DEDUP_REMOVED lines=38> */
[----:B------:R-:W-:Y:S01]  /*0900*/  HFMA2.MMA R26, -RZ, RZ, 0, 9.5367431640625e-07 ;  /* 0x00000010ff1a7435 */ /* 0x000fe200000001ff */
[----:B------:R-:W-:Y:S01]  /*0910*/  HADD2.F32 R25, -RZ, R40.H1_H1 ;  /* 0x30000028ff197230 */ /* 0x000fe20000004100 */
        /* <DEDUP_REMOVED lines=12> */
[----:B------:R-:W-:-:S02]  /*09e0*/  FADD.FTZ R23, R22, R31 ;  /* 0x0000001f16177221 */ /* 0x000fc40000010000 */
[----:B------:R-:W-:Y:S01]  /*09f0*/  FADD.FTZ R24, R24, R43 ;  /* 0x0000002b18187221 */ /* 0x000fe20000010000 */
[----:B------:R-:W-:Y:S01]  /*0a00*/  F2FP.PACK_AB R22, R29, R16 ;  /* 0x000000101d16723e */ /* 0x000fe200000000ff */
[----:B------:R-:W-:Y:S01]  /*0a10*/  IMAD.WIDE R2, R17, R26, c[0x0][0x1b8] ;  /* 0x00006e0011027625 */ /* 0x000fe200078e021a */
[----:B------:R-:W-:Y:S02]  /*0a20*/  MOV R16, c[0x0][0xc] ;  /* 0x0000030000107a02 */ /* 0x000fe40000000f00 */
[----:B------:R-:W-:-:S03]  /*0a30*/  F2FP.PACK_AB R23, R24, R23 ;  /* 0x000000171817723e */ /* 0x000fc600000000ff */
[----:B------:R-:W-:Y:S02]  /*0a40*/  IMAD R17, R16, c[0x0][0x0], R17 ;  /* 0x0000000010117a24 */ /* 0x000fe400078e0211 */
[----:B------:R0:W-:Y:S03]  /*0a50*/  STG.E.128 [R2.64], R20 ;  /* 0x0000001402007986 */ /* 0x0001e6000c101d04 */
[----:B------:R-:W-:-:S13]  /*0a60*/  ISETP.GE.AND P2, PT, R17, c[0x0][0x1c4], PT ;  /* 0x0000710011007a0c */ /* 0x000fda0003f46270 */
[----:B------:R-:W-:Y:S05]  /*0a70*/  @!P2 BRA `(.L_x_108) ;  /* 0xfffff9100000a947 */ /* 0x000fea000383ffff */
.L_x_107:
[----:B------:R-:W-:Y:S05]  /*0a80*/  BSYNC B0 ;  /* 0x0000000000007941 */ /* 0x000fea0003800000 */
.L_x_106:
        /* <DEDUP_REMOVED lines=12> */
.L_x_111:
[----:B------:R-:W2:Y:S01]  /*0b50*/  LDG.E.STRONG.SYS R0, [R44.64+0x480] ;  /* 0x000480042c007981 */ /* 0x000ea2000c1f5900 */
[----:B------:R-:W-:Y:S01]  /*0b60*/  YIELD ;  /* 0x0000000000007946 */ /* 0x000fe20003800000 */
[----:B--2---:R-:W-:-:S13]  /*0b70*/  ISETP.NE.AND P0, PT, R0, R5, PT ;  /* 0x000000050000720c */ /* 0x004fda0003f05270 */
[----:B------:R-:W-:Y:S05]  /*0b80*/  @P0 BRA `(.L_x_111) ;  /* 0xffffffc000000947 */ /* 0x000fea000383ffff */
.L_x_110:
[----:B------:R-:W-:Y:S05]  /*0b90*/  BSYNC B0 ;  /* 0x0000000000007941 */ /* 0x000fea0003800000 */
.L_x_109:
[----:B------:R-:W-:Y:S05]  /*0ba0*/  @P1 EXIT ;  /* 0x000000000000194d */ /* 0x000fea0003800000 */
[----:B------:R-:W-:Y:S01]  /*0bb0*/  STG.E [R18.64+0x900], R5 ;  /* 0x0009000512007986 */ /* 0x000fe2000c101904 */
[----:B------:R-:W-:Y:S05]  /*0bc0*/  EXIT ;  /* 0x000000000000794d */ /* 0x000fea0003800000 */
.L_x_112:
        /* <DEDUP_REMOVED lines=11> */
.L_x_242:


//--------------------- .text._ZN4vllm26cross_device_reduce_2stageI6__halfLi4EEEvPNS_8RankDataENS_11RankSignalsEPNS_6SignalEPT_ii --------------------------
	.section	.text._ZN4vllm26cross_device_reduce_2stageI6__halfLi4EEEvPNS_8RankDataENS_11RankSignalsEPNS_6SignalEPT_ii,"ax",@progbits
	.sectioninfo	@"SHI_REGISTERS=62"
	.align	128
        .global         _ZN4vllm26cross_device_reduce_2stageI6__halfLi4EEEvPNS_8RankDataENS_11RankSignalsEPNS_6SignalEPT_ii
        .type           _ZN4vllm26cross_device_reduce_2stageI6__halfLi4EEEvPNS_8RankDataENS_11RankSignalsEPNS_6SignalEPT_ii,@function
        .size           _ZN4vllm26cross_device_reduce_2stageI6__halfLi4EEEvPNS_8RankDataENS_11RankSignalsEPNS_6SignalEPT_ii,(.L_x_243 - _ZN4vllm26cross_device_reduce_2stageI6__halfLi4EEEvPNS_8RankDataENS_11RankSignalsEPNS_6SignalEPT_ii)
        .other          _ZN4vllm26cross_device_reduce_2stageI6__halfLi4EEEvPNS_8RankDataENS_11RankSignalsEPNS_6SignalEPT_ii,@"STO_CUDA_ENTRY STV_DEFAULT"
_ZN4vllm26cross_device_reduce_2stageI6__halfLi4EEEvPNS_8RankDataENS_11RankSignalsEPNS_6SignalEPT_ii:
.text._ZN4vllm26cross_device_reduce_2stageI6__halfLi4EEEvPNS_8RankDataENS_11RankSignalsEPNS_6SignalEPT_ii:
[----:B------:R-:W-:-:S03]  /*0000*/  IMAD.MOV.U32 R1, RZ, RZ, c[0x0][0x28] ;  /* 0x00000a00ff017624 */ /* 0x000fc600078e00ff */
[----:B------:R-:W-:Y:S01]  /*0010*/  IMAD.MOV.U32 R24, RZ, RZ, c[0x0][0x1c0] ;  /* 0x00007000ff187624 */ /* 0x000fe200078e00ff */
[----:B------:R-:W0:Y:S01]  /*0020*/  S2R R25, SR_CTAID.X ;  /* 0x0000000000197919 */ /* 0x000e220000002500 */
[----:B------:R-:W-:Y:S01]  /*0030*/  IADD3 R1, R1, -0x40, RZ ;  /* 0xffffffc001017810 */ /* 0x000fe20007ffe0ff */
[----:B------:R-:W-:Y:S01]  /*0040*/  IMAD.MOV.U32 R8, RZ, RZ, c[0x0][0x170] ;  /* 0x00005c00ff087624 */ /* 0x000fe200078e00ff */
[----:B------:R-:W-:Y:S01]  /*0050*/  MOV R10, c[0x0][0x178] ;  /* 0x00005e00000a7a02 */ /* 0x000fe20000000f00 */
[----:B------:R-:W-:Y:S01]  /*0060*/  IMAD.MOV.U32 R9, RZ, RZ, c[0x0][0x174] ;  /* 0x00005d00ff097624 */ /* 0x000fe200078e00ff */
        /* <DEDUP_REMOVED lines=9> */
[----:B------:R1:W-:Y:S01]  /*0100*/  STL.128 [R1], R8 ;  /* 0x0000000801007387 */ /* 0x0003e20000100c00 */
[----:B------:R-:W-:Y:S01]  /*0110*/  SHF.R.S32.HI R0, RZ, 0x1f, R24 ;  /* 0x0000001fff007819 */ /* 0x000fe20000011418 */
[----:B------:R-:W-:Y:S01]  /*0120*/  IMAD.MOV.U32 R12, RZ, RZ, c[0x0][0x180] ;  /* 0x00006000ff0c7624 */ /* 0x000fe200078e00ff */
[----:B------:R-:W-:Y:S01]  /*0130*/  SHF.R.S32.HI R7, RZ, 0x1f, R6 ;  /* 0x0000001fff077819 */ /* 0x000fe20000011406 */
[----:B------:R-:W-:Y:S01]  /*0140*/  IMAD.MOV.U32 R14, RZ, RZ, c[0x0][0x188] ;  /* 0x00006200ff0e7624 */ /* 0x000fe200078e00ff */
[----:B------:R-:W-:Y:S01]  /*0150*/  LEA.HI R3, R3, R2, RZ, 0x2 ;  /* 0x0000000203037211 */ /* 0x000fe200078f10ff */
[----:B------:R-:W-:Y:S01]  /*0160*/  IMAD.MOV.U32 R15, RZ, RZ, c[0x0][0x18c] ;  /* 0x00006300ff0f7624 */ /* 0x000fe200078e00ff */
[----:B------:R-:W-:Y:S01]  /*0170*/  LEA.HI R5, R5, R4, RZ, 0x2 ;  /* 0x0000000405057211 */ /* 0x000fe200078f10ff */
[----:B------:R-:W-:Y:S01]  /*0180*/  IMAD.MOV.U32 R16, RZ, RZ, c[0x0][0x190] ;  /* 0x00006400ff107624 */ /* 0x000fe200078e00ff */
[----:B------:R-:W-:Y:S01]  /*0190*/  LEA.HI R0, R0, c[0x0][0x1c0], RZ, 0x2 ;  /* 0x0000700000007a11 */ /* 0x000fe200078f10ff */
[----:B------:R-:W-:Y:S01]  /*01a0*/  IMAD.MOV.U32 R18, RZ, RZ, c[0x0][0x198] ;  /* 0x00006600ff127624 */ /* 0x000fe200078e00ff */
[----:B------:R-:W-:Y:S01]  /*01b0*/  LEA.HI R7, R7, R6, RZ, 0x2 ;  /* 0x0000000607077211 */ /* 0x000fe200078f10ff */
[----:B------:R-:W-:Y:S01]  /*01c0*/  IMAD.MOV.U32 R19, RZ, RZ, c[0x0][0x19c] ;  /* 0x00006700ff137624 */ /* 0x000fe200078e00ff */
[----:B------:R-:W-:Y:S01]  /*01d0*/  MOV R21, c[0x0][0x1a4] ;  /* 0x0000690000157a02 */ /* 0x000fe20000000f00 */
[----:B------:R-:W-:Y:S01]  /*01e0*/  ULDC.64 UR6, c[0x0][0x118] ;  /* 0x0000460000067ab9 */ /* 0x000fe20000000a00 */
[----:B------:R-:W-:Y:S01]  /*01f0*/  LOP3.LUT R3, R3, 0xfffffffc, RZ, 0xc0, !PT ;  /* 0xfffffffc03037812 */ /* 0x000fe200078ec0ff */
[----:B-1----:R-:W-:Y:S01]  /*0200*/  IMAD.MOV.U32 R8, RZ, RZ, 0x4 ;  /* 0x00000004ff087424 */ /* 0x002fe200078e00ff */
[----:B------:R-:W-:Y:S01]  /*0210*/  LOP3.LUT R5, R5, 0xfffffffc, RZ, 0xc0, !PT ;  /* 0xfffffffc05057812 */ /* 0x000fe200078ec0ff */
[----:B------:R1:W-:Y:S01]  /*0220*/  STL.128 [R1+0x30], R20 ;  /* 0x0000301401007387 */ /* 0x0003e20000100c00 */
[----:B------:R-:W-:-:S02]  /*0230*/  LOP3.LUT R0, R0, 0xfffffffc, RZ, 0xc0, !PT ;  /* 0xfffffffc00007812 */ /* 0x000fc400078ec0ff */
[----:B------:R-:W-:Y:S01]  /*0240*/  LOP3.LUT R7, R7, 0xfffffffc, RZ, 0xc0, !PT ;  /* 0xfffffffc07077812 */ /* 0x000fe200078ec0ff */
[----:B------:R-:W-:Y:S01]  /*0250*/  IMAD.IADD R42, R4, 0x1, -R5 ;  /* 0x00000001042a7824 */ /* 0x000fe200078e0a05 */
[----:B------:R-:W-:Y:S01]  /*0260*/  IADD3 R40, R2, -R3, RZ ;  /* 0x8000000302287210 */ /* 0x000fe20007ffe0ff */
[----:B0-----:R-:W-:Y:S01]  /*0270*/  IMAD.WIDE.U32 R2, R25, R8, c[0x0][0x1b0] ;  /* 0x00006c0019027625 */ /* 0x001fe200078e0008 */
[----:B------:R-:W-:Y:S02]  /*0280*/  IADD3 R44, -R0, c[0x0][0x1c0], RZ ;  /* 0x00007000002c7a10 */ /* 0x000fe40007ffe1ff */
[----:B------:R-:W-:Y:S01]  /*0290*/  MOV R13, c[0x0][0x184] ;  /* 0x00006100000d7a02 */ /* 0x000fe20000000f00 */
[----:B------:R-:W-:Y:S01]  /*02a0*/  IMAD.IADD R0, R6, 0x1, -R7 ;  /* 0x0000000106007824 */ /* 0x000fe200078e0a07 */
[----:B------:R-:W-:Y:S01]  /*02b0*/  MOV R17, c[0x0][0x194] ;  /* 0x0000650000117a02 */ /* 0x000fe20000000f00 */
[----:B-1----:R-:W-:Y:S01]  /*02c0*/  IMAD.MOV.U32 R21, RZ, RZ, 0x8 ;  /* 0x00000008ff157424 */ /* 0x002fe200078e00ff */
[----:B------:R-:W-:Y:S01]  /*02d0*/  LEA R34, R40, R1, 0x3 ;  /* 0x0000000128227211 */ /* 0x000fe200078e18ff */
[C---:B------:R-:W-:Y:S01]  /*02e0*/  IMAD R36, R44.reuse, 0x8, R1 ;  /* 0x000000082c247824 */ /* 0x040fe200078e0201 */
[----:B------:R-:W2:Y:S01]  /*02f0*/  LDG.E R4, [R2.64+0x900] ;  /* 0x0009000602047981 */ /* 0x000ea2000c1e1900 */
[----:B------:R-:W-:-:S03]  /*0300*/  IMAD.WIDE R28, R44, R21, c[0x0][0x160] ;  /* 0x000058002c1c7625 */ /* 0x000fc600078e0215 */
[----:B------:R0:W-:Y:S01]  /*0310*/  STL.128 [R1+0x10], R12 ;  /* 0x0000100c01007387 */ /* 0x0001e20000100c00 */
[----:B------:R-:W-:-:S03]  /*0320*/  IMAD.WIDE R26, R40, R21, c[0x0][0x160] ;  /* 0x00005800281a7625 */ /* 0x000fc600078e0215 */
[----:B------:R0:W-:Y:S01]  /*0330*/  STL.128 [R1+0x20], R16 ;  /* 0x0000201001007387 */ /* 0x0001e20000100c00 */
[----:B------:R-:W-:-:S03]  /*0340*/  IMAD.WIDE R22, R42, R21, c[0x0][0x160] ;  /* 0x000058002a167625 */ /* 0x000fc600078e0215 */
[----:B------:R-:W5:Y:S01]  /*0350*/  LDL.64 R36, [R36] ;  /* 0x0000000024247983 */ /* 0x000f620000100a00 */
[--C-:B------:R-:W-:Y:S02]  /*0360*/  IMAD R32, R42, 0x8, R1.reuse ;  /* 0x000000082a207824 */ /* 0x100fe400078e0201 */
[C---:B------:R-:W-:Y:S01]  /*0370*/  IMAD R30, R0.reuse, 0x8, R1 ;  /* 0x00000008001e7824 */ /* 0x040fe200078e0201 */
[----:B------:R-:W5:Y:S01]  /*0380*/  LDL.64 R34, [R34] ;  /* 0x0000000022227983 */ /* 0x000f620000100a00 */
[----:B------:R-:W-:-:S03]  /*0390*/  IMAD.WIDE R20, R0, R21, c[0x0][0x160] ;  /* 0x0000580000147625 */ /* 0x000fc600078e0215 */
[----:B------:R-:W5:Y:S04]  /*03a0*/  LDL.64 R32, [R32] ;  /* 0x0000000020207983 */ /* 0x000f680000100a00 */
[----:B------:R-:W5:Y:S04]  /*03b0*/  LDL.64 R30, [R30] ;  /* 0x000000001e1e7983 */ /* 0x000f680000100a00 */
[----:B------:R-:W5:Y:S04]  /*03c0*/  LDG.E.64 R28, [R28.64] ;  /* 0x000000061c1c7981 */ /* 0x000f68000c1e1b00 */
[----:B------:R-:W5:Y:S04]  /*03d0*/  LDG.E.64 R26, [R26.64] ;  /* 0x000000061a1a7981 */ /* 0x000f68000c1e1b00 */
[----:B------:R-:W5:Y:S04]  /*03e0*/  LDG.E.64 R22, [R22.64] ;  /* 0x0000000616167981 */ /* 0x000f68000c1e1b00 */
[----:B------:R-:W5:Y:S04]  /*03f0*/  LDG.E.64 R20, [R20.64] ;  /* 0x0000000614147981 */ /* 0x000f68000c1e1b00 */
[----:B------:R-:W1:Y:S01]  /*0400*/  S2R R46, SR_TID.X ;  /* 0x00000000002e7919 */ /* 0x000e620000002100 */
[----:B------:R-:W-:-:S04]  /*0410*/  MOV R47, c[0x0][0x1c4] ;  /* 0x00007100002f7a02 */ /* 0x000fc80000000f00 */
[----:B------:R-:W-:-:S04]  /*0420*/  SHF.R.S32.HI R47, RZ, 0x1f, R47 ;  /* 0x0000001fff2f7819 */ /* 0x000fc8000001142f */
[----:B------:R-:W-:Y:S02]  /*0430*/  LEA.HI R47, R47, c[0x0][0x1c4], RZ, 0x2 ;  /* 0x000071002f2f7a11 */ /* 0x000fe400078f10ff */
[C---:B-1----:R-:W-:Y:S01]  /*0440*/  ISETP.GT.U32.AND P2, PT, R46.reuse, 0x3, PT ;  /* 0x000000032e00780c */ /* 0x042fe20003f44070 */
[----:B------:R-:W-:Y:S01]  /*0450*/  IMAD R45, R46, 0x8, R1 ;  /* 0x000000082e2d7824 */ /* 0x000fe200078e0201 */
[----:B--2---:R-:W-:-:S11]  /*0460*/  IADD3 R9, R4, 0x1, RZ ;  /* 0x0000000104097810 */ /* 0x004fd60007ffe0ff */
        /* <DEDUP_REMOVED lines=8> */
.L_x_114:
[----:B0-----:R-:W2:Y:S01]  /*04f0*/  LDG.E.STRONG.SYS R4, [R6.64] ;  /* 0x0000000606047981 */ /* 0x001ea2000c1f5900 */
[----:B------:R-:W-:Y:S01]  /*0500*/  YIELD ;  /* 0x0000000000007946 */ /* 0x000fe20003800000 */
[----:B--2---:R-:W-:-:S13]  /*0510*/  ISETP.NE.AND P0, PT, R4, R9, PT ;  /* 0x000000090400720c */ /* 0x004fda0003f05270 */
[----:B------:R-:W-:Y:S05]  /*0520*/  @P0 BRA `(.L_x_114) ;  /* 0xffffffc000000947 */ /* 0x000fea000383ffff */
.L_x_113:
[----:B0-----:R-:W-:Y:S01]  /*0530*/  WARPSYNC 0xffffffff ;  /* 0xffffffff00007948 */ /* 0x001fe20003800000 */
        /* <DEDUP_REMOVED lines=14> */
.L_x_117:
        /* <DEDUP_REMOVED lines=8> */
[----:B--2---:R-:W-:-:S02]  /*06a0*/  HADD2.F32 R51, -RZ, R4.H0_H0 ;  /* 0x20000004ff337230 */ /* 0x004fc40000004100 */
[----:B------:R-:W-:Y:S02]  /*06b0*/  HADD2.F32 R50, -RZ, R4.H1_H1 ;  /* 0x30000004ff327230 */ /* 0x000fe40000004100 */
[--C-:B------:R-:W-:Y:S02]  /*06c0*/  HADD2.F32 R4, -RZ, R5.reuse.H0_H0 ;  /* 0x20000005ff047230 */ /* 0x100fe40000004100 */
[----:B------:R-:W-:Y:S02]  /*06d0*/  HADD2.F32 R52, -RZ, R5.H1_H1 ;  /* 0x30000005ff347230 */ /* 0x000fe40000004100 */
[--C-:B------:R-:W-:Y:S02]  /*06e0*/  HADD2.F32 R5, -RZ, R6.reuse.H0_H0 ;  /* 0x20000006ff057230 */ /* 0x100fe40000004100 */
[----:B------:R-:W-:Y:S02]  /*06f0*/  HADD2.F32 R53, -RZ, R6.H1_H1 ;  /* 0x30000006ff357230 */ /* 0x000fe40000004100 */
[----:B------:R-:W-:-:S02]  /*0700*/  HADD2.F32 R6, -RZ, R7.H0_H0 ;  /* 0x20000007ff067230 */ /* 0x000fc40000004100 */
[--C-:B---3--:R-:W-:Y:S02]  /*0710*/  HADD2.F32 R56, -RZ, R8.reuse.H0_H0 ;  /* 0x20000008ff387230 */ /* 0x108fe40000004100 */
[----:B------:R-:W-:Y:S02]  /*0720*/  HADD2.F32 R59, -RZ, R8.H1_H1 ;  /* 0x30000008ff3b7230 */ /* 0x000fe40000004100 */
        /* <DEDUP_REMOVED lines=9> */
[----:B------:R-:W-:Y:S01]  /*07c0*/  HADD2.F32 R9, -RZ, R11.H0_H0 ;  /* 0x2000000bff097230 */ /* 0x000fe20000004100 */
[----:B------:R-:W-:Y:S01]  /*07d0*/  FADD.FTZ R52, R52, R57 ;  /* 0x0000003934347221 */ /* 0x000fe20000010000 */
[----:B------:R-:W-:Y:S01]  /*07e0*/  HADD2.F32 R10, -RZ, R10.H1_H1 ;  /* 0x3000000aff0a7230 */ /* 0x000fe20000004100 */
[----:B------:R-:W-:Y:S01]  /*07f0*/  FADD.FTZ R5, R5, R54 ;  /* 0x0000003605057221 */ /* 0x000fe20000010000 */
[--C-:B----4-:R-:W-:Y:S01]  /*0800*/  HADD2.F32 R8, -RZ, R12.reuse.H0_H0 ;  /* 0x2000000cff087230 */ /* 0x110fe20000004100 */
[----:B------:R-:W-:Y:S01]  /*0810*/  FADD.FTZ R6, R6, R9 ;  /* 0x0000000906067221 */ /* 0x000fe20000010000 */
[----:B------:R-:W-:Y:S01]  /*0820*/  HADD2.F32 R9, -RZ, R12.H1_H1 ;  /* 0x3000000cff097230 */ /* 0x000fe20000004100 */
[----:B------:R-:W-:Y:S01]  /*0830*/  FADD.FTZ R10, R53, R10 ;  /* 0x0000000a350a7221 */ /* 0x000fe20000010000 */
[--C-:B------:R-:W-:Y:S01]  /*0840*/  HADD2.F32 R11, -RZ, R13.reuse.H0_H0 ;  /* 0x2000000dff0b7230 */ /* 0x100fe20000004100 */
        /* <DEDUP_REMOVED lines=9> */
[--C-:B-----5:R-:W-:Y:S01]  /*08e0*/  HADD2.F32 R8, -RZ, R16.reuse.H0_H0 ;  /* 0x20000010ff087230 */ /* 0x120fe20000004100 */
        /* <DEDUP_REMOVED lines=8> */
[----:B------:R-:W-:Y:S01]  /*0970*/  IADD3 R8, -R41, RZ, RZ ;  /* 0x000000ff29087210 */ /* 0x000fe20007ffe1ff */
        /* <DEDUP_REMOVED lines=14> */
[----:B------:R-:W-:Y:S02]  /*0a60*/  IMAD R9, R8, c[0x0][0x1c0], R49 ;  /* 0x0000700008097a24 */ /* 0x000fe400078e0231 */
[----:B------:R-:W-:Y:S01]  /*0a70*/  IMAD.MOV.U32 R10, RZ, RZ, c[0x0][0xc] ;  /* 0x00000300ff0a7624 */ /* 0x000fe200078e00ff */
[----:B------:R-:W-:Y:S01]  /*0a80*/  F2FP.PACK_AB R7, R14, R15 ;  /* 0x0000000f0e07723e */ /* 0x000fe200000000ff */
[----:B------:R-:W-:-:S04]  /*0a90*/  IMAD.WIDE R8, R9, 0x10, R38 ;  /* 0x0000001009087825 */ /* 0x000fc800078e0226 */
[----:B------:R-:W-:Y:S01]  /*0aa0*/  IMAD R49, R10, c[0x0][0x0], R49 ;  /* 0x000000000a317a24 */ /* 0x000fe200078e0231 */
[----:B------:R0:W-:Y:S04]  /*0ab0*/  ST.E.128 [R8.64], R4 ;  /* 0x0000000408007985 */ /* 0x0001e8000c101d06 */
[----:B------:R-:W-:-:S13]  /*0ac0*/  ISETP.GE.AND P1, PT, R49, R48, PT ;  /* 0x000000303100720c */ /* 0x000fda0003f26270 */
[----:B------:R-:W-:Y:S05]  /*0ad0*/  @!P1 BRA `(.L_x_117) ;  /* 0xfffffb4000009947 */ /* 0x000fea000383ffff */
.L_x_116:
[----:B------:R-:W-:Y:S05]  /*0ae0*/  BSYNC B0 ;  /* 0x0000000000007941 */ /* 0x000fea0003800000 */
.L_x_115:
        /* <DEDUP_REMOVED lines=13> */
.L_x_119:
[----:B0-----:R-:W2:Y:S01]  /*0bc0*/  LDG.E.STRONG.SYS R4, [R6.64+0x480] ;  /* 0x0004800606047981 */ /* 0x001ea2000c1f5900 */
[----:B------:R-:W-:Y:S01]  /*0bd0*/  YIELD ;  /* 0x0000000000007946 */ /* 0x000fe20003800000 */
[----:B--2---:R-:W-:Y:S01]  /*0be0*/  ISETP.NE.AND P1, PT, R4, R9, PT ;  /* 0x000000090400720c */ /* 0x004fe20003f25270 */
[----:B------:R-:W-:-:S12]  /*0bf0*/  CCTL.IVALL ;  /* 0x00000000ff00798f */ /* 0x000fd80002000000 */
[----:B------:R-:W-:Y:S05]  /*0c00*/  @P1 BRA `(.L_x_119) ;  /* 0xffffffb000001947 */ /* 0x000fea000383ffff */
.L_x_118:
        /* <DEDUP_REMOVED lines=60> */
[----:B0-----:R-:W-:Y:S01]  /*0fd0*/  @!P2 MOV R17, 0x10 ;  /* 0x000000100011a802 */ /* 0x001fe20000000f00 */
[----:B------:R-:W-:-:S06]  /*0fe0*/  @!P2 IMAD R16, R41, R42, R43 ;  /* 0x0000002a2910a224 */ /* 0x000fcc00078e022b */
[----:B------:R-:W-:Y:S01]  /*0ff0*/  @!P0 LEA R4, P3, R43, R30, 0x4 ;  /* 0x0000001e2b048211 */ /* 0x000fe200078620ff */
[----:B------:R-:W-:-:S03]  /*1000*/  @!P2 IMAD.WIDE R16, R16, R17, c[0x0][0x1b8] ;  /* 0x00006e001010a625 */ /* 0x000fc600078e0211 */
[----:B------:R-:W-:Y:S02]  /*1010*/  @!P0 LEA.HI.X R5, R43, R31, R3, 0x4, P3 ;  /* 0x0000001f2b058211 */ /* 0x000fe400018f2403 */
[----:B--2---:R0:W-:Y:S04]  /*1020*/  @!P2 STG.E.128 [R16.64], R12 ;  /* 0x0000000c1000a986 */ /* 0x0041e8000c101d06 */
[----:B------:R-:W2:Y:S01]  /*1030*/  @!P0 LD.E.128 R4, [R4.64+0xa00] ;  /* 0x000a000604048980 */ /* 0x000ea2000c101d00 */
[----:B------:R-:W-:Y:S02]  /*1040*/  @!P0 IMAD.MOV.U32 R3, RZ, RZ, 0x10 ;  /* 0x00000010ff038424 */ /* 0x000fe400078e00ff */
[----:B-1----:R-:W-:Y:S02]  /*1050*/  @!P0 IMAD R8, R41, R0, R43 ;  /* 0x0000000029088224 */ /* 0x002fe400078e022b */
[----:B------:R-:W-:Y:S01]  /*1060*/  IMAD.MOV.U32 R43, RZ, RZ, R2 ;  /* 0x000000ffff2b7224 */ /* 0x000fe200078e0002 */
[----:B------:R-:W-:Y:S01]  /*1070*/  @!P0 MOV R43, R2 ;  /* 0x00000002002b8202 */ /* 0x000fe20000000f00 */
[----:B------:R-:W-:-:S05]  /*1080*/  @!P0 IMAD.WIDE R8, R8, R3, c[0x0][0x1b8] ;  /* 0x00006e0008088625 */ /* 0x000fca00078e0203 */
[----:B--2---:R0:W-:Y:S02]  /*1090*/  @!P0 STG.E.128 [R8.64], R4 ;  /* 0x0000000408008986 */ /* 0x0041e4000c101d06 */
.L_x_121:
[----:B------:R-:W-:Y:S05]  /*10a0*/  BSYNC B0 ;  /* 0x0000000000007941 */ /* 0x000fea0003800000 */
.L_x_120:
[----:B------:R-:W-:Y:S05]  /*10b0*/  @P1 EXIT ;  /* 0x000000000000194d */ /* 0x000fea0003800000 */
[----:B------:R-:W-:Y:S01]  /*10c0*/  ISETP.NE.AND P3, PT, R44, 0x3, PT ;  /* 0x000000032c00780c */ /* 0x000fe20003f65270 */
[C---:B------:R-:W-:Y:S02]  /*10d0*/  IMAD R44, R41.reuse, R44, RZ ;  /* 0x0000002c292c7224 */ /* 0x040fe400078e02ff */
[C---:B------:R-:W-:Y:S02]  /*10e0*/  IMAD R3, R41.reuse, R40, RZ ;  /* 0x0000002829037224 */ /* 0x040fe400078e02ff */
[C---:B0-----:R-:W-:Y:S02]  /*10f0*/  IMAD R16, R41.reuse, R42, RZ ;  /* 0x0000002a29107224 */ /* 0x041fe400078e02ff */
[----:B------:R-:W-:Y:S02]  /*1100*/  IMAD R2, R41, R0, RZ ;  /* 0x0000000029027224 */ /* 0x000fe400078e02ff */
.L_x_122:
        /* <DEDUP_REMOVED lines=15> */
[----:B------:R-:W-:Y:S01]  /*1200*/  @!P0 IMAD.MOV.U32 R21, RZ, RZ, 0x10 ;  /* 0x00000010ff158424 */ /* 0x000fe200078e00ff */
[----:B------:R-:W-:Y:S02]  /*1210*/  @!P0 IADD3 R20, R3, R43, RZ ;  /* 0x0000002b03148210 */ /* 0x000fe40007ffe0ff */
[----:B------:R-:W-:-:S03]  /*1220*/  ISETP.GE.AND P4, PT, R43, R41, P1 ;  /* 0x000000292b00720c */ /* 0x000fc60000f86270 */
[----:B------:R-:W-:-:S10]  /*1230*/  @!P0 IMAD.WIDE R20, R20, R21, c[0x0][0x1b8] ;  /* 0x00006e0014148625 */ /* 0x000fd400078e0215 */
[----:B------:R-:W-:-:S04]  /*1240*/  @!P4 LEA R12, P5, R43, R32, 0x4 ;  /* 0x000000202b0cc211 */ /* 0x000fc800078a20ff */
[C---:B------:R-:W-:Y:S01]  /*1250*/  @!P4 LEA.HI.X R13, R43.reuse, R33, R17, 0x4, P5 ;  /* 0x000000212b0dc211 */ /* 0x040fe200028f2411 */
[----:B--2---:R1:W-:Y:S05]  /*1260*/  @!P0 STG.E.128 [R20.64], R8 ;  /* 0x0000000814008986 */ /* 0x0043ea000c101d06 */
[----:B------:R-:W2:Y:S01]  /*1270*/  @!P4 LD.E.128 R12, [R12.64+0xa00] ;  /* 0x000a00060c0cc980 */ /* 0x000ea2000c101d00 */
[----:B------:R-:W-:Y:S01]  /*1280*/  ISETP.NE.AND P0, PT, R0, 0x3, PT ;  /* 0x000000030000780c */ /* 0x000fe20003f05270 */
[----:B0-----:R-:W-:Y:S01]  /*1290*/  @!P4 IMAD.IADD R18, R16, 0x1, R43 ;  /* 0x000000011012c824 */ /* 0x001fe200078e022b */
[----:B------:R-:W-:Y:S02]  /*12a0*/  @!P4 MOV R19, 0x10 ;  /* 0x000000100013c802 */ /* 0x000fe40000000f00 */
        /* <DEDUP_REMOVED lines=17> */
[----:B0-----:R-:W-:Y:S01]  /*13c0*/  @!P4 IADD3 R18, R44, R17, RZ ;  /* 0x000000112c12c210 */ /* 0x001fe20007ffe0ff */
[----:B------:R-:W-:-:S06]  /*13d0*/  @!P4 IMAD.MOV.U32 R19, RZ, RZ, 0x10 ;  /* 0x00000010ff13c424 */ /* 0x000fcc00078e00ff */
[----:B------:R-:W-:Y:S01]  /*13e0*/  @!P2 LEA R12, P5, R17, R34, 0x4 ;  /* 0x00000022110ca211 */ /* 0x000fe200078a20ff */
[----:B------:R-:W-:-:S03]  /*13f0*/  @!P4 IMAD.WIDE R18, R18, R19, c[0x0][0x1b8] ;  /* 0x00006e001212c625 */ /* 0x000fc600078e0213 */
[C---:B------:R-:W-:Y:S02]  /*1400*/  @!P2 LEA.HI.X R13, R17.reuse, R35, R22, 0x4, P5 ;  /* 0x00000023110da211 */ /* 0x040fe400028f2416 */
[----:B------:R-:W-:Y:S01]  /*1410*/  ISETP.GE.AND P1, PT, R17, R41, P1 ;  /* 0x000000291100720c */ /* 0x000fe20000f26270 */
[----:B--2---:R0:W-:Y:S04]  /*1420*/  @!P4 STG.E.128 [R18.64], R8 ;  /* 0x000000081200c986 */ /* 0x0041e8000c101d06 */
[----:B------:R-:W2:Y:S01]  /*1430*/  @!P2 LD.E.128 R12, [R12.64+0xa00] ;  /* 0x000a00060c0ca980 */ /* 0x000ea2000c101d00 */
[----:B-1----:R-:W-:Y:S01]  /*1440*/  @!P2 MOV R21, 0x10 ;  /* 0x000000100015a802 */ /* 0x002fe20000000f00 */
[----:B------:R-:W-:-:S06]  /*1450*/  @!P2 IMAD.IADD R20, R3, 0x1, R17 ;  /* 0x000000010314a824 */ /* 0x000fcc00078e0211 */
[----:B------:R-:W-:Y:S01]  /*1460*/  @!P1 LEA R4, P4, R17, R32, 0x4 ;  /* 0x0000002011049211 */ /* 0x000fe200078820ff */
[----:B------:R-:W-:-:S03]  /*1470*/  @!P2 IMAD.WIDE R20, R20, R21, c[0x0][0x1b8] ;  /* 0x00006e001414a625 */ /* 0x000fc600078e0215 */
[C---:B------:R-:W-:Y:S02]  /*1480*/  @!P1 LEA.HI.X R5, R17.reuse, R33, R22, 0x4, P4 ;  /* 0x0000002111059211 */ /* 0x040fe400020f2416 */
[----:B------:R-:W-:Y:S01]  /*1490*/  ISETP.GE.AND P0, PT, R17, R41, P0 ;  /* 0x000000291100720c */ /* 0x000fe20000706270 */
[----:B--2---:R1:W-:Y:S04]  /*14a0*/  @!P2 STG.E.128 [R20.64], R12 ;  /* 0x0000000c1400a986 */ /* 0x0043e8000c101d06 */
[----:B------:R-:W2:Y:S01]  /*14b0*/  @!P1 LD.E.128 R4, [R4.64+0xa00] ;  /* 0x000a000604049980 */ /* 0x000ea2000c101d00 */
[----:B0-----:R-:W-:-:S07]  /*14c0*/  @!P1 IMAD.IADD R18, R16, 0x1, R17 ;  /* 0x0000000110129824 */ /* 0x001fce00078e0211 */
[----:B------:R-:W-:Y:S01]  /*14d0*/  @!P0 LEA R8, P2, R17, R30, 0x4 ;  /* 0x0000001e11088211 */ /* 0x000fe200078420ff */
[----:B------:R-:W-:-:S03]  /*14e0*/  @!P1 IMAD.MOV.U32 R19, RZ, RZ, 0x10 ;  /* 0x00000010ff139424 */ /* 0x000fc600078e00ff */
[----:B------:R-:W-:Y:S01]  /*14f0*/  @!P0 LEA.HI.X R9, R17, R31, R22, 0x4, P2 ;  /* 0x0000001f11098211 */ /* 0x000fe200010f2416 */
[----:B------:R-:W-:Y:S01]  /*1500*/  @!P1 IMAD.WIDE R18, R18, R19, c[0x0][0x1b8] ;  /* 0x00006e0012129625 */ /* 0x000fe200078e0213 */
[----:B------:R-:W-:-:S04]  /*1510*/  @!P0 IADD3 R22, R2, R17, RZ ;  /* 0x0000001102168210 */ /* 0x000fc80007ffe0ff */
[----:B--2---:R0:W-:Y:S04]  /*1520*/  @!P1 STG.E.128 [R18.64], R4 ;  /* 0x0000000412009986 */ /* 0x0041e8000c101d06 */
[----:B------:R-:W2:Y:S01]  /*1530*/  @!P0 LD.E.128 R8, [R8.64+0xa00] ;  /* 0x000a000608088980 */ /* 0x000ea2000c101d00 */
[----:B-1----:R-:W-:Y:S01]  /*1540*/  @!P0 IMAD.MOV.U32 R13, RZ, RZ, 0x10 ;  /* 0x00000010ff0d8424 */ /* 0x002fe200078e00ff */
[----:B------:R-:W-:-:S03]  /*1550*/  IADD3 R43, R17, UR4, RZ ;  /* 0x00000004112b7c10 */ /* 0x000fc6000fffe0ff */
[----:B------:R-:W-:-:S05]  /*1560*/  @!P0 IMAD.WIDE R12, R22, R13, c[0x0][0x1b8] ;  /* 0x00006e00160c8625 */ /* 0x000fca00078e020d */
[----:B--2---:R0:W-:Y:S01]  /*1570*/  @!P0 STG.E.128 [R12.64], R8 ;  /* 0x000000080c008986 */ /* 0x0041e2000c101d06 */
[----:B------:R-:W-:-:S13]  /*1580*/  ISETP.GE.AND P0, PT, R43, R47, PT ;  /* 0x0000002f2b00720c */ /* 0x000fda0003f06270 */
[----:B------:R-:W-:Y:S05]  /*1590*/  @!P0 BRA `(.L_x_122) ;  /* 0xfffffb7000008947 */ /* 0x000fea000383ffff */
[----:B------:R-:W-:Y:S05]  /*15a0*/  EXIT ;  /* 0x000000000000794d */ /* 0x000fea0003800000 */
.L_x_123:
        /* <DEDUP_REMOVED lines=13> */
.L_x_243:


//--------------------- .text._ZN4vllm26cross_device_reduce_1stageI6__halfLi4EEEvPNS_8RankDataENS_11RankSignalsEPNS_6SignalEPT_ii --------------------------
	.section	.text._ZN4vllm26cross_device_reduce_1stageI6__halfLi4EEEvPNS_8RankDataENS_11RankSignalsEPNS_6SignalEPT_ii,"ax",@progbits
	.sectioninfo	@"SHI_REGISTERS=44"
	.align	128
        .global         _ZN4vllm26cross_device_reduce_1stageI6__halfLi4EEEvPNS_8RankDataENS_11RankSignalsEPNS_6SignalEPT_ii
        .type           _ZN4vllm26cross_device_reduce_1stageI6__halfLi4EEEvPNS_8RankDataENS_11RankSignalsEPNS_6SignalEPT_ii,@function
        .size           _ZN4vllm26cross_device_reduce_1stageI6__halfLi4EEEvPNS_8RankDataENS_11RankSignalsEPNS_6SignalEPT_ii,(.L_x_244 - _ZN4vllm26cross_device_reduce_1stageI6__halfLi4EEEvPNS_8RankDataENS_11RankSignalsEPNS_6SignalEPT_ii)
        .other          _ZN4vllm26cross_device_reduce_1stageI6__halfLi4EEEvPNS_8RankDataENS_11RankSignalsEPNS_6SignalEPT_ii,@"STO_CUDA_ENTRY STV_DEFAULT"
_ZN4vllm26cross_device_reduce_1stageI6__halfLi4EEEvPNS_8RankDataENS_11RankSignalsEPNS_6SignalEPT_ii:
.text._ZN4vllm26cross_device_reduce_1stageI6__halfLi4EEEvPNS_8RankDataENS_11RankSignalsEPNS_6SignalEPT_ii:
        /* <DEDUP_REMOVED lines=10> */
[----:B------:R-:W-:Y:S01]  /*00a0*/  MOV R3, c[0x0][0x164] ;  /* 0x0000590000037a02 */ /* 0x000fe20000000f00 */
[----:B------:R1:W-:Y:S04]  /*00b0*/  STL.128 [R1], R4 ;  /* 0x0000000401007387 */ /* 0x0003e80000100c00 */
[----:B------:R2:W5:Y:S01]  /*00c0*/  LDG.E.128 R8, [R2.64+0x10] ;  /* 0x0000100402087981 */ /* 0x000562000c1e1d00 */
[----:B0-----:R-:W-:-:S05]  /*00d0*/  IMAD.WIDE.U32 R24, R32, R26, c[0x0][0x1b0] ;  /* 0x00006c0020187625 */ /* 0x001fca00078e001a */
[----:B------:R-:W3:Y:S01]  /*00e0*/  LDG.E R29, [R24.64+0x900] ;  /* 0x00090004181d7981 */ /* 0x000ee2000c1e1900 */
[----:B------:R-:W-:Y:S02]  /*00f0*/  MOV R12, c[0x0][0x180] ;  /* 0x00006000000c7a02 */ /* 0x000fe40000000f00 */
[----:B------:R-:W-:Y:S01]  /*0100*/  MOV R13, c[0x0][0x184] ;  /* 0x00006100000d7a02 */ /* 0x000fe20000000f00 */
[----:B-1----:R2:W5:Y:S01]  /*0110*/  LDG.E.128 R4, [R2.64] ;  /* 0x0000000402047981 */ /* 0x002562000c1e1d00 */
[----:B------:R-:W-:Y:S02]  /*0120*/  MOV R14, c[0x0][0x188] ;  /* 0x00006200000e7a02 */ /* 0x000fe40000000f00 */
[----:B------:R-:W-:Y:S01]  /*0130*/  MOV R15, c[0x0][0x18c] ;  /* 0x00006300000f7a02 */ /* 0x000fe20000000f00 */
[----:B------:R-:W0:Y:S01]  /*0140*/  S2R R27, SR_TID.X ;  /* 0x00000000001b7919 */ /* 0x000e220000002100 */
[----:B------:R-:W-:Y:S02]  /*0150*/  MOV R16, c[0x0][0x190] ;  /* 0x0000640000107a02 */ /* 0x000fe40000000f00 */
[----:B------:R-:W-:Y:S01]  /*0160*/  MOV R17, c[0x0][0x194] ;  /* 0x0000650000117a02 */ /* 0x000fe20000000f00 */
[----:B------:R2:W-:Y:S01]  /*0170*/  STL.128 [R1+0x10], R12 ;  /* 0x0000100c01007387 */ /* 0x0005e20000100c00 */
[----:B------:R-:W-:-:S02]  /*0180*/  MOV R18, c[0x0][0x198] ;  /* 0x0000660000127a02 */ /* 0x000fc40000000f00 */
[----:B------:R-:W-:Y:S02]  /*0190*/  MOV R19, c[0x0][0x19c] ;  /* 0x0000670000137a02 */ /* 0x000fe40000000f00 */
[----:B------:R-:W-:Y:S02]  /*01a0*/  MOV R20, c[0x0][0x1a0] ;  /* 0x0000680000147a02 */ /* 0x000fe40000000f00 */
[----:B------:R-:W-:Y:S01]  /*01b0*/  MOV R21, c[0x0][0x1a4] ;  /* 0x0000690000157a02 */ /* 0x000fe20000000f00 */
[----:B------:R2:W-:Y:S01]  /*01c0*/  STL.128 [R1+0x20], R16 ;  /* 0x0000201001007387 */ /* 0x0005e20000100c00 */
[----:B------:R-:W-:Y:S02]  /*01d0*/  MOV R22, c[0x0][0x1a8] ;  /* 0x00006a0000167a02 */ /* 0x000fe40000000f00 */
[----:B------:R-:W-:Y:S02]  /*01e0*/  MOV R23, c[0x0][0x1ac] ;  /* 0x00006b0000177a02 */ /* 0x000fe40000000f00 */
[----:B------:R-:W-:-:S03]  /*01f0*/  MOV R0, R1 ;  /* 0x0000000100007202 */ /* 0x000fc60000000f00 */
[----:B------:R2:W-:Y:S01]  /*0200*/  STL.128 [R1+0x30], R20 ;  /* 0x0000301401007387 */ /* 0x0005e20000100c00 */
[C---:B0-----:R-:W-:Y:S01]  /*0210*/  ISETP.GT.U32.AND P0, PT, R27.reuse, 0x3, PT ;  /* 0x000000031b00780c */ /* 0x041fe20003f04070 */
[----:B------:R-:W-:Y:S01]  /*0220*/  IMAD R28, R32, c[0x0][0x0], R27 ;  /* 0x00000000201c7a24 */ /* 0x000fe200078e021b */
[C---:B------:R-:W-:Y:S02]  /*0230*/  ISETP.NE.AND P1, PT, R27.reuse, RZ, PT ;  /* 0x000000ff1b00720c */ /* 0x040fe40003f25270 */
[----:B------:R-:W-:Y:S02]  /*0240*/  LEA R0, R27, R0, 0x3 ;  /* 0x000000001b007211 */ /* 0x000fe400078e18ff */
[----:B------:R-:W-:Y:S02]  /*0250*/  ISETP.GE.AND P3, PT, R28, c[0x0][0x1c4], PT ;  /* 0x000071001c007a0c */ /* 0x000fe40003f66270 */
[----:B---3--:R-:W-:-:S05]  /*0260*/  IADD3 R29, R29, 0x1, RZ ;  /* 0x000000011d1d7810 */ /* 0x008fca0007ffe0ff */
[----:B------:R-:W-:Y:S05]  /*0270*/  @P0 BRA `(.L_x_124) ;  /* 0x000000b000000947 */ /* 0x000fea0003800000 */
[----:B--2---:R-:W2:Y:S01]  /*0280*/  LDL.64 R2, [R0] ;  /* 0x0000000000027983 */ /* 0x004ea20000100a00 */
[----:B------:R-:W-:-:S05]  /*0290*/  MOV R13, 0x20 ;  /* 0x00000020000d7802 */ /* 0x000fca0000000f00 */
[----:B------:R-:W-:-:S06]  /*02a0*/  IMAD.WIDE.U32 R12, R32, R13, c[0x0][0x1b0] ;  /* 0x00006c00200c7625 */ /* 0x000fcc00078e000d */
[----:B------:R-:W-:-:S04]  /*02b0*/  IMAD.WIDE.U32 R12, R27, 0x4, R12 ;  /* 0x000000041b0c7825 */ /* 0x000fc800078e000c */
[----:B--2---:R-:W-:-:S06]  /*02c0*/  IMAD.WIDE.U32 R2, R32, 0x20, R2 ;  /* 0x0000002020027825 */ /* 0x004fcc00078e0002 */
[----:B------:R-:W-:-:S05]  /*02d0*/  IMAD.WIDE R2, R26, c[0x0][0x1c0], R2 ;  /* 0x000070001a027a25 */ /* 0x000fca00078e0202 */
[----:B------:R0:W-:Y:S02]  /*02e0*/  STG.E.STRONG.SYS [R2.64], R29 ;  /* 0x0000001d02007986 */ /* 0x0001e4000c115904 */
.L_x_125:
[----:B0-----:R-:W2:Y:S01]  /*02f0*/  LDG.E.STRONG.SYS R2, [R12.64] ;  /* 0x000000040c027981 */ /* 0x001ea2000c1f5900 */
[----:B------:R-:W-:Y:S01]  /*0300*/  YIELD ;  /* 0x0000000000007946 */ /* 0x000fe20003800000 */
[----:B--2---:R-:W-:-:S13]  /*0310*/  ISETP.NE.AND P2, PT, R2, R29, PT ;  /* 0x0000001d0200720c */ /* 0x004fda0003f45270 */
[----:B------:R-:W-:Y:S05]  /*0320*/  @P2 BRA `(.L_x_125) ;  /* 0xffffffc000002947 */ /* 0x000fea000383ffff */
.L_x_124:
[----:B--2---:R-:W-:Y:S01]  /*0330*/  WARPSYNC 0xffffffff ;  /* 0xffffffff00007948 */ /* 0x004fe20003800000 */
[----:B------:R-:W-:Y:S06]  /*0340*/  BAR.SYNC.DEFER_BLOCKING 0x0 ;  /* 0x0000000000007b1d */ /* 0x000fec0000010000 */
[----:B------:R-:W-:Y:S01]  /*0350*/  BSSY B0, `(.L_x_126) ;  /* 0x000004f000007945 */ /* 0x000fe20003800000 */
[----:B------:R0:W-:Y:S01]  /*0360*/  @!P1 STG.E [R24.64+0x900], R29 ;  /* 0x0009001d18009986 */ /* 0x0001e2000c101904 */
[----:B------:R-:W-:Y:S05]  /*0370*/  @P3 BRA `(.L_x_127) ;  /* 0x000004c000003947 */ /* 0x000fea0003800000 */
[----:B------:R-:W-:-:S05]  /*0380*/  MOV R3, R28 ;  /* 0x0000001c00037202 */ /* 0x000fca0000000f00 */
.L_x_128:
[----:B0----5:R-:W-:-:S04]  /*0390*/  IMAD.WIDE R14, R3, 0x10, R4 ;  /* 0x00000010030e7825 */ /* 0x021fc800078e0204 */
[C---:B------:R-:W-:Y:S02]  /*03a0*/  IMAD.WIDE R16, R3.reuse, 0x10, R6 ;  /* 0x0000001003107825 */ /* 0x040fe400078e0206 */
[----:B------:R-:W2:Y:S02]  /*03b0*/  LD.E.128 R12, [R14.64] ;  /* 0x000000040e0c7980 */ /* 0x000ea4000c101d00 */
[C---:B------:R-:W-:Y:S02]  /*03c0*/  IMAD.WIDE R20, R3.reuse, 0x10, R8 ;  /* 0x0000001003147825 */ /* 0x040fe400078e0208 */
[----:B------:R-:W3:Y:S02]  /*03d0*/  LD.E.128 R16, [R16.64] ;  /* 0x0000000410107980 */ /* 0x000ee4000c101d00 */
[----:B0-----:R-:W-:Y:S02]  /*03e0*/  IMAD.WIDE R28, R3, 0x10, R10 ;  /* 0x00000010031c7825 */ /* 0x001fe400078e020a */
[----:B------:R-:W4:Y:S04]  /*03f0*/  LD.E.128 R20, [R20.64] ;  /* 0x0000000414147980 */ /* 0x000f28000c101d00 */
[----:B------:R-:W4:Y:S01]  /*0400*/  LD.E.128 R28, [R28.64] ;  /* 0x000000041c1c7980 */ /* 0x000f22000c101d00 */
[----:B--2---:R-:W-:-:S02]  /*0410*/  HADD2.F32 R33, -RZ, R13.H0_H0 ;  /* 0x2000000dff217230 */ /* 0x004fc40000004100 */
[----:B------:R-:W-:Y:S02]  /*0420*/  HADD2.F32 R13, -RZ, R13.H1_H1 ;  /* 0x3000000dff0d7230 */ /* 0x000fe40000004100 */
[--C-:B---3--:R-:W-:Y:S02]  /*0430*/  HADD2.F32 R40, -RZ, R17.reuse.H1_H1 ;  /* 0x30000011ff287230 */ /* 0x108fe40000004100 */
[----:B------:R-:W-:Y:S02]  /*0440*/  HADD2.F32 R38, -RZ, R17.H0_H0 ;  /* 0x20000011ff267230 */ /* 0x000fe40000004100 */
[----:B------:R-:W-:Y:S01]  /*0450*/  HADD2.F32 R2, -RZ, R15.H0_H0 ;  /* 0x2000000fff027230 */ /* 0x000fe20000004100 */
[----:B------:R-:W-:Y:S01]  /*0460*/  FADD.FTZ R13, R13, R40 ;  /* 0x000000280d0d7221 */ /* 0x000fe20000010000 */
[--C-:B------:R-:W-:Y:S01]  /*0470*/  HADD2.F32 R37, -RZ, R16.reuse.H0_H0 ;  /* 0x20000010ff257230 */ /* 0x100fe20000004100 */
[----:B------:R-:W-:Y:S01]  /*0480*/  FADD.FTZ R33, R33, R38 ;  /* 0x0000002621217221 */ /* 0x000fe20000010000 */
[----:B------:R-:W-:-:S02]  /*0490*/  HADD2.F32 R36, -RZ, R16.H1_H1 ;  /* 0x30000010ff247230 */ /* 0x000fc40000004100 */
[----:B------:R-:W-:Y:S02]  /*04a0*/  HADD2.F32 R17, -RZ, R19.H0_H0 ;  /* 0x20000013ff117230 */ /* 0x000fe40000004100 */
[----:B------:R-:W-:Y:S02]  /*04b0*/  HADD2.F32 R15, -RZ, R15.H1_H1 ;  /* 0x3000000fff0f7230 */ /* 0x000fe40000004100 */
[--C-:B------:R-:W-:Y:S01]  /*04c0*/  HADD2.F32 R39, -RZ, R18.reuse.H0_H0 ;  /* 0x20000012ff277230 */ /* 0x100fe20000004100 */
[----:B------:R-:W-:Y:S01]  /*04d0*/  FADD.FTZ R2, R2, R17 ;  /* 0x0000001102027221 */ /* 0x000fe20000010000 */
[----:B------:R-:W-:Y:S02]  /*04e0*/  HADD2.F32 R41, -RZ, R18.H1_H1 ;  /* 0x30000012ff297230 */ /* 0x000fe40000004100 */
[----:B------:R-:W-:Y:S02]  /*04f0*/  HADD2.F32 R16, -RZ, R19.H1_H1 ;  /* 0x30000013ff107230 */ /* 0x000fe40000004100 */
[----:B------:R-:W-:-:S02]  /*0500*/  HADD2.F32 R34, -RZ, R12.H0_H0 ;  /* 0x2000000cff227230 */ /* 0x000fc40000004100 */
[----:B------:R-:W-:Y:S01]  /*0510*/  HADD2.F32 R35, -RZ, R12.H1_H1 ;  /* 0x3000000cff237230 */ /* 0x000fe20000004100 */
[----:B------:R-:W-:Y:S01]  /*0520*/  FADD.FTZ R15, R15, R16 ;  /* 0x000000100f0f7221 */ /* 0x000fe20000010000 */
[--C-:B----4-:R-:W-:Y:S01]  /*0530*/  HADD2.F32 R18, -RZ, R21.reuse.H1_H1 ;  /* 0x30000015ff127230 */ /* 0x110fe20000004100 */
        /* <DEDUP_REMOVED lines=35> */
[----:B------:R-:W-:Y:S01]  /*0770*/  FADD.FTZ R15, R15, R20 ;  /* 0x000000140f0f7221 */ /* 0x000fe20000010000 */
[----:B------:R-:W-:Y:S01]  /*0780*/  F2FP.PACK_AB R13, R13, R16 ;  /* 0x000000100d0d723e */ /* 0x000fe200000000ff */
[----:B------:R-:W-:Y:S01]  /*0790*/  FADD.FTZ R19, R12, R19 ;  /* 0x000000130c137221 */ /* 0x000fe20000010000 */
[----:B------:R-:W-:Y:S01]  /*07a0*/  F2FP.PACK_AB R12, R28, R17 ;  /* 0x000000111c0c723e */ /* 0x000fe200000000ff */
        /* <DEDUP_REMOVED lines=9> */
.L_x_127:
[----:B------:R-:W-:Y:S05]  /*0840*/  BSYNC B0 ;  /* 0x0000000000007941 */ /* 0x000fea0003800000 */
.L_x_126:
        /* <DEDUP_REMOVED lines=12> */
.L_x_131:
[----:B------:R-:W2:Y:S01]  /*0910*/  LDG.E.STRONG.SYS R0, [R32.64+0x480] ;  /* 0x0004800420007981 */ /* 0x000ea2000c1f5900 */
[----:B------:R-:W-:Y:S01]  /*0920*/  YIELD ;  /* 0x0000000000007946 */ /* 0x000fe20003800000 */
[----:B--2---:R-:W-:-:S13]  /*0930*/  ISETP.NE.AND P0, PT, R0, R5, PT ;  /* 0x000000050000720c */ /* 0x004fda0003f05270 */
[----:B------:R-:W-:Y:S05]  /*0940*/  @P0 BRA `(.L_x_131) ;  /* 0xffffffc000000947 */ /* 0x000fea000383ffff */
.L_x_130:
[----:B------:R-:W-:Y:S05]  /*0950*/  BSYNC B0 ;  /* 0x0000000000007941 */ /* 0x000fea0003800000 */
.L_x_129:
[----:B------:R-:W-:Y:S05]  /*0960*/  @P1 EXIT ;  /* 0x000000000000194d */ /* 0x000fea0003800000 */
[----:B------:R-:W-:Y:S01]  /*0970*/  STG.E [R24.64+0x900], R5 ;  /* 0x0009000518007986 */ /* 0x000fe2000c101904 */
[----:B------:R-:W-:Y:S05]  /*0980*/  EXIT ;  /* 0x000000000000794d */ /* 0x000fea0003800000 */
.L_x_132:
        /* <DEDUP_REMOVED lines=15> */
.L_x_244:


//--------------------- .text._ZN4vllm26cross_device_reduce_2stageI6__halfLi2EEEvPNS_8RankDataENS_11RankSignalsEPNS_6SignalEPT_ii --------------------------
	.section	.text._ZN4vllm26cross_device_reduce_2stageI6__halfLi2EEEvPNS_8RankDataENS_11RankSignalsEPNS_6SignalEPT_ii,"ax",@progbits
	.sectioninfo	@"SHI_REGISTERS=44"
	.align	128
        .global         _ZN4vllm26cross_device_reduce_2stageI6__halfLi2EEEvPNS_8RankDataENS_11RankSignalsEPNS_6SignalEPT_ii
        .type           _ZN4vllm26cross_device_reduce_2stageI6__halfLi2EEEvPNS_8RankDataENS_11RankSignalsEPNS_6SignalEPT_ii,@function
        .size           _ZN4vllm26cross_device_reduce_2stageI6__halfLi2EEEvPNS_8RankDataENS_11RankSignalsEPNS_6SignalEPT_ii,(.L_x_245 - _ZN4vllm26cross_device_reduce_2stageI6__halfLi2EEEvPNS_8RankDataENS_11RankSignalsEPNS_6SignalEPT_ii)
        .other          _ZN4vllm26cross_device_reduce_2stageI6__halfLi2EEEvPNS_8RankDataENS_11RankSignalsEPNS_6SignalEPT_ii,@"STO_CUDA_ENTRY STV_DEFAULT"
_ZN4vllm26cross_device_reduce_2stageI6__halfLi2EEEvPNS_8RankDataENS_11RankSignalsEPNS_6SignalEPT_ii:
.text._ZN4vllm26cross_device_reduce_2stageI6__halfLi2EEEvPNS_8RankDataENS_11RankSignalsEPNS_6SignalEPT_ii:
[----:B------:R-:W-:Y:S02]  /*0000*/  IMAD.MOV.U32 R1, RZ, RZ, c[0x0][0x28] ;  /* 0x00000a00ff017624 */ /* 0x000fe400078e00ff */
[----:B------:R-:W0:Y:S01]  /*0010*/  S2R R19, SR_CTAID.X ;  /* 0x0000000000137919 */ /* 0x000e220000002500 */
[----:B------:R-:W-:Y:S01]  /*0020*/  HFMA2.MMA R2, -RZ, RZ, 0, 0 ;  /* 0x00000000ff027435 */ /* 0x000fe200000001ff */
[----:B------:R-:W-:Y:S01]  /*0030*/  IMAD.MOV.U32 R18, RZ, RZ, c[0x0][0x1c0] ;  /* 0x00007000ff127624 */ /* 0x000fe200078e00ff */
[----:B------:R-:W-:Y:S01]  /*0040*/  IADD3 R1, R1, -0x40, RZ ;  /* 0xffffffc001017810 */ /* 0x000fe20007ffe0ff */
[----:B------:R-:W-:Y:S01]  /*0050*/  IMAD.MOV.U32 R25, RZ, RZ, 0x2 ;  /* 0x00000002ff197424 */ /* 0x000fe200078e00ff */
[----:B------:R-:W-:Y:S01]  /*0060*/  MOV R8, c[0x0][0x170] ;  /* 0x00005c0000087a02 */ /* 0x000fe20000000f00 */
[----:B------:R-:W-:Y:S01]  /*0070*/  IMAD.MOV.U32 R3, RZ, RZ, c[0x0][0x1c0] ;  /* 0x00007000ff037624 */ /* 0x000fe200078e00ff */
[----:B------:R-:W-:Y:S01]  /*0080*/  IADD3 R5, R18, 0x1, RZ ;  /* 0x0000000112057810 */ /* 0x000fe20007ffe0ff */
[----:B------:R-:W-:Y:S01]  /*0090*/  IMAD.MOV.U32 R9, RZ, RZ, c[0x0][0x174] ;  /* 0x00005d00ff097624 */ /* 0x000fe200078e00ff */
[----:B------:R-:W-:Y:S01]  /*00a0*/  MOV R11, c[0x0][0x17c] ;  /* 0x00005f00000b7a02 */ /* 0x000fe20000000f00 */
[----:B------:R-:W-:Y:S01]  /*00b0*/  IMAD.MOV.U32 R10, RZ, RZ, c[0x0][0x178] ;  /* 0x00005e00ff0a7624 */ /* 0x000fe200078e00ff */
[----:B------:R-:W-:Y:S01]  /*00c0*/  LEA.HI R0, R5, R5, RZ, 0x1 ;  /* 0x0000000505007211 */ /* 0x000fe200078f08ff */
[----:B------:R-:W-:Y:S01]  /*00d0*/  IMAD.HI.U32 R2, R25, R18, R2 ;  /* 0x0000001219027227 */ /* 0x000fe200078e0002 */
[----:B------:R-:W-:Y:S01]  /*00e0*/  MOV R6, 0x4 ;  /* 0x0000000400067802 */ /* 0x000fe20000000f00 */
[----:B------:R-:W-:Y:S01]  /*00f0*/  ULDC.64 UR4, c[0x0][0x118] ;  /* 0x0000460000047ab9 */ /* 0x000fe20000000a00 */
[----:B------:R1:W-:Y:S01]  /*0100*/  STL.128 [R1], R8 ;  /* 0x0000000801007387 */ /* 0x0003e20000100c00 */
[----:B------:R-:W-:Y:S01]  /*0110*/  LOP3.LUT R0, R0, 0xfffffffe, RZ, 0xc0, !PT ;  /* 0xfffffffe00007812 */ /* 0x000fe200078ec0ff */
[----:B------:R-:W-:Y:S01]  /*0120*/  IMAD.MOV.U32 R20, RZ, RZ, c[0x0][0x180] ;  /* 0x00006000ff147624 */ /* 0x000fe200078e00ff */
[----:B------:R-:W-:Y:S01]  /*0130*/  LOP3.LUT R4, R2, 0xfffffffe, RZ, 0xc0, !PT ;  /* 0xfffffffe02047812 */ /* 0x000fe200078ec0ff */
[----:B------:R-:W-:Y:S01]  /*0140*/  IMAD.MOV.U32 R21, RZ, RZ, c[0x0][0x184] ;  /* 0x00006100ff157624 */ /* 0x000fe200078e00ff */
[----:B------:R-:W-:Y:S01]  /*0150*/  MOV R22, c[0x0][0x188] ;  /* 0x0000620000167a02 */ /* 0x000fe20000000f00 */
[----:B------:R-:W-:Y:S01]  /*0160*/  IMAD.MOV.U32 R23, RZ, RZ, c[0x0][0x18c] ;  /* 0x00006300ff177624 */ /* 0x000fe200078e00ff */
[----:B------:R-:W-:Y:S01]  /*0170*/  IADD3 R28, -R4, c[0x0][0x1c0], RZ ;  /* 0x00007000041c7a10 */ /* 0x000fe20007ffe1ff */
[----:B------:R-:W-:Y:S01]  /*0180*/  IMAD.IADD R0, R5, 0x1, -R0 ;  /* 0x0000000105007824 */ /* 0x000fe200078e0a00 */
[----:B------:R-:W-:Y:S01]  /*0190*/  MOV R13, c[0x0][0x194] ;  /* 0x00006500000d7a02 */ /* 0x000fe20000000f00 */
[----:B------:R-:W-:Y:S01]  /*01a0*/  IMAD.MOV.U32 R17, RZ, RZ, R1 ;  /* 0x000000ffff117224 */ /* 0x000fe200078e0001 */
[----:B------:R2:W-:Y:S01]  /*01b0*/  STL.128 [R1+0x10], R20 ;  /* 0x0000101401007387 */ /* 0x0005e20000100c00 */
[----:B0-----:R-:W-:Y:S01]  /*01c0*/  IMAD.WIDE.U32 R2, R19, R6, c[0x0][0x1b0] ;  /* 0x00006c0013027625 */ /* 0x001fe200078e0006 */
[----:B-1----:R-:W-:-:S03]  /*01d0*/  HFMA2.MMA R11, -RZ, RZ, 0, 4.76837158203125e-07 ;  /* 0x00000008ff0b7435 */ /* 0x002fc600000001ff */
[----:B------:R-:W-:Y:S01]  /*01e0*/  IMAD.MOV.U32 R12, RZ, RZ, c[0x0][0x190] ;  /* 0x00006400ff0c7624 */ /* 0x000fe200078e00ff */
[----:B------:R-:W3:Y:S01]  /*01f0*/  LDG.E R24, [R2.64+0x900] ;  /* 0x0009000402187981 */ /* 0x000ee2000c1e1900 */
[----:B------:R-:W-:Y:S02]  /*0200*/  IMAD.MOV.U32 R14, RZ, RZ, c[0x0][0x198] ;  /* 0x00006600ff0e7624 */ /* 0x000fe400078e00ff */
[----:B------:R-:W-:Y:S02]  /*0210*/  IMAD.MOV.U32 R15, RZ, RZ, c[0x0][0x19c] ;  /* 0x00006700ff0f7624 */ /* 0x000fe400078e00ff */
[--C-:B------:R-:W-:Y:S02]  /*0220*/  IMAD R6, R28, 0x8, R17.reuse ;  /* 0x000000081c067824 */ /* 0x100fe400078e0211 */
[----:B------:R-:W-:Y:S02]  /*0230*/  IMAD R4, R0, 0x8, R17 ;  /* 0x0000000800047824 */ /* 0x000fe400078e0211 */
[----:B------:R-:W-:Y:S01]  /*0240*/  IMAD.WIDE R8, R28, R11, c[0x0][0x160] ;  /* 0x000058001c087625 */ /* 0x000fe200078e020b */
[----:B--2---:R-:W-:-:S02]  /*0250*/  MOV R20, c[0x0][0x1a0] ;  /* 0x0000680000147a02 */ /* 0x004fc40000000f00 */
[----:B------:R-:W-:Y:S01]  /*0260*/  MOV R23, c[0x0][0x1ac] ;  /* 0x00006b0000177a02 */ /* 0x000fe20000000f00 */
[----:B------:R-:W-:Y:S02]  /*0270*/  IMAD.MOV.U32 R21, RZ, RZ, c[0x0][0x1a4] ;  /* 0x00006900ff157624 */ /* 0x000fe400078e00ff */
[----:B------:R-:W-:Y:S01]  /*0280*/  IMAD.MOV.U32 R22, RZ, RZ, c[0x0][0x1a8] ;  /* 0x00006a00ff167624 */ /* 0x000fe200078e00ff */
        /* <DEDUP_REMOVED lines=8> */
[----:B0-----:R-:W-:Y:S01]  /*0310*/  MOV R15, c[0x0][0x1c4] ;  /* 0x00007100000f7a02 */ /* 0x001fe20000000f00 */
[----:B------:R-:W-:-:S02]  /*0320*/  IMAD.MOV.U32 R12, RZ, RZ, c[0x0][0x1c4] ;  /* 0x00007100ff0c7624 */ /* 0x000fc400078e00ff */
[----:B------:R-:W-:-:S04]  /*0330*/  IMAD.MOV.U32 R14, RZ, RZ, RZ ;  /* 0x000000ffff0e7224 */ /* 0x000fc800078e00ff */
[----:B------:R-:W-:Y:S01]  /*0340*/  IMAD.HI.U32 R13, R25, R12, R14 ;  /* 0x0000000c190d7227 */ /* 0x000fe200078e000e */
[----:B-1----:R-:W-:-:S03]  /*0350*/  ISETP.GT.U32.AND P0, PT, R16, 0x1, PT ;  /* 0x000000011000780c */ /* 0x002fc60003f04070 */
[----:B------:R-:W-:Y:S01]  /*0360*/  IMAD R29, R16, 0x8, R17 ;  /* 0x00000008101d7824 */ /* 0x000fe200078e0211 */
[----:B---3--:R-:W-:-:S09]  /*0370*/  IADD3 R23, R24, 0x1, RZ ;  /* 0x0000000118177810 */ /* 0x008fd20007ffe0ff */
        /* <DEDUP_REMOVED lines=8> */
.L_x_134:
[----:B0-----:R-:W2:Y:S01]  /*0400*/  LDG.E.STRONG.SYS R14, [R20.64] ;  /* 0x00000004140e7981 */ /* 0x001ea2000c1f5900 */
[----:B------:R-:W-:Y:S01]  /*0410*/  YIELD ;  /* 0x0000000000007946 */ /* 0x000fe20003800000 */
[----:B--2---:R-:W-:-:S13]  /*0420*/  ISETP.NE.AND P1, PT, R14, R23, PT ;  /* 0x000000170e00720c */ /* 0x004fda0003f25270 */
[----:B------:R-:W-:Y:S05]  /*0430*/  @P1 BRA `(.L_x_134) ;  /* 0xffffffc000001947 */ /* 0x000fea000383ffff */
.L_x_133:
        /* <DEDUP_REMOVED lines=15> */
.L_x_137:
[----:B------:R-:W-:-:S04]  /*0530*/  IMAD.WIDE R24, R31, 0x10, R10 ;  /* 0x000000101f187825 */ /* 0x000fc800078e020a */
[----:B------:R-:W-:Y:S02]  /*0540*/  IMAD.WIDE R36, R31, 0x10, R8 ;  /* 0x000000101f247825 */ /* 0x000fe400078e0208 */
[----:B------:R-:W2:Y:S04]  /*0550*/  LD.E.128 R24, [R24.64] ;  /* 0x0000000418187980 */ /* 0x000ea8000c101d00 */
[----:B0-----:R-:W3:Y:S01]  /*0560*/  LD.E.128 R20, [R36.64] ;  /* 0x0000000424147980 */ /* 0x001ee2000c101d00 */
[----:B--2---:R-:W-:Y:S02]  /*0570*/  HADD2.F32 R38, -RZ, R24.H0_H0 ;  /* 0x20000018ff267230 */ /* 0x004fe40000004100 */
[--C-:B---3--:R-:W-:Y:S02]  /*0580*/  HADD2.F32 R33, -RZ, R20.reuse.H0_H0 ;  /* 0x20000014ff217230 */ /* 0x108fe40000004100 */
[----:B------:R-:W-:-:S02]  /*0590*/  HADD2.F32 R34, -RZ, R20.H1_H1 ;  /* 0x30000014ff227230 */ /* 0x000fc40000004100 */
[--C-:B------:R-:W-:Y:S02]  /*05a0*/  HADD2.F32 R20, -RZ, R21.reuse.H0_H0 ;  /* 0x20000015ff147230 */ /* 0x100fe40000004100 */
[----:B------:R-:W-:Y:S02]  /*05b0*/  HADD2.F32 R32, -RZ, R21.H1_H1 ;  /* 0x30000015ff207230 */ /* 0x000fe40000004100 */
[--C-:B------:R-:W-:Y:S02]  /*05c0*/  HADD2.F32 R21, -RZ, R22.reuse.H0_H0 ;  /* 0x20000016ff157230 */ /* 0x100fe40000004100 */
[----:B------:R-:W-:Y:S02]  /*05d0*/  HADD2.F32 R35, -RZ, R22.H1_H1 ;  /* 0x30000016ff237230 */ /* 0x000fe40000004100 */
[----:B------:R-:W-:Y:S01]  /*05e0*/  HADD2.F32 R36, -RZ, R26.H0_H0 ;  /* 0x2000001aff247230 */ /* 0x000fe20000004100 */
[----:B------:R-:W-:Y:S01]  /*05f0*/  FADD.FTZ R33, R33, R38 ;  /* 0x0000002621217221 */ /* 0x000fe20000010000 */
[----:B------:R-:W-:-:S02]  /*0600*/  HADD2.F32 R22, -RZ, R23.H0_H0 ;  /* 0x20000017ff167230 */ /* 0x000fc40000004100 */
[----:B------:R-:W-:Y:S02]  /*0610*/  HADD2.F32 R37, -RZ, R24.H1_H1 ;  /* 0x30000018ff257230 */ /* 0x000fe40000004100 */
[--C-:B------:R-:W-:Y:S02]  /*0620*/  HADD2.F32 R39, -RZ, R25.reuse.H0_H0 ;  /* 0x20000019ff277230 */ /* 0x100fe40000004100 */
[----:B------:R-:W-:Y:S02]  /*0630*/  HADD2.F32 R41, -RZ, R25.H1_H1 ;  /* 0x30000019ff297230 */ /* 0x000fe40000004100 */
[----:B------:R-:W-:Y:S01]  /*0640*/  HADD2.F32 R26, -RZ, R26.H1_H1 ;  /* 0x3000001aff1a7230 */ /* 0x000fe20000004100 */
[----:B------:R-:W-:Y:S01]  /*0650*/  IMAD.MOV R38, RZ, RZ, -R13 ;  /* 0x000000ffff267224 */ /* 0x000fe200078e0a0d */
[----:B------:R-:W-:Y:S02]  /*0660*/  HADD2.F32 R23, -RZ, R23.H1_H1 ;  /* 0x30000017ff177230 */ /* 0x000fe40000004100 */
[----:B------:R-:W-:-:S02]  /*0670*/  HADD2.F32 R25, -RZ, R27.H0_H0 ;  /* 0x2000001bff197230 */ /* 0x000fc40000004100 */
[----:B------:R-:W-:Y:S01]  /*0680*/  HADD2.F32 R24, -RZ, R27.H1_H1 ;  /* 0x3000001bff187230 */ /* 0x000fe20000004100 */
[----:B------:R-:W-:Y:S02]  /*0690*/  FADD.FTZ R36, R21, R36 ;  /* 0x0000002415247221 */ /* 0x000fe40000010000 */
[----:B------:R-:W-:Y:S02]  /*06a0*/  FADD.FTZ R35, R35, R26 ;  /* 0x0000001a23237221 */ /* 0x000fe40000010000 */
[----:B------:R-:W-:Y:S02]  /*06b0*/  FADD.FTZ R34, R34, R37 ;  /* 0x0000002522227221 */ /* 0x000fe40000010000 */
[----:B------:R-:W-:Y:S02]  /*06c0*/  FADD.FTZ R27, R20, R39 ;  /* 0x00000027141b7221 */ /* 0x000fe40000010000 */
[----:B------:R-:W-:Y:S02]  /*06d0*/  FADD.FTZ R32, R32, R41 ;  /* 0x0000002920207221 */ /* 0x000fe40000010000 */
[----:B------:R-:W-:-:S02]  /*06e0*/  IMAD R21, R38, c[0x0][0x1c0], R31 ;  /* 0x0000700026157a24 */ /* 0x000fc400078e021f */
[----:B------:R-:W-:Y:S02]  /*06f0*/  FADD.FTZ R26, R22, R25 ;  /* 0x00000019161a7221 */ /* 0x000fe40000010000 */
[----:B------:R-:W-:Y:S01]  /*0700*/  FADD.FTZ R23, R23, R24 ;  /* 0x0000001817177221 */ /* 0x000fe20000010000 */
[----:B------:R-:W-:Y:S01]  /*0710*/  F2FP.PACK_AB R20, R34, R33 ;  /* 0x000000212214723e */ /* 0x000fe200000000ff */
[----:B------:R-:W-:Y:S01]  /*0720*/  IMAD.WIDE R24, R21, 0x10, R14 ;  /* 0x0000001015187825 */ /* 0x000fe200078e020e */
[----:B------:R-:W-:Y:S02]  /*0730*/  F2FP.PACK_AB R21, R32, R27 ;  /* 0x0000001b2015723e */ /* 0x000fe400000000ff */
[----:B------:R-:W-:Y:S02]  /*0740*/  F2FP.PACK_AB R22, R35, R36 ;  /* 0x000000242316723e */ /* 0x000fe400000000ff */
[----:B------:R-:W-:Y:S01]  /*0750*/  F2FP.PACK_AB R23, R23, R26 ;  /* 0x0000001a1717723e */ /* 0x000fe200000000ff */
[----:B------:R-:W-:-:S04]  /*0760*/  IMAD.MOV.U32 R26, RZ, RZ, c[0x0][0xc] ;  /* 0x00000300ff1a7624 */ /* 0x000fc800078e00ff */
[----:B------:R0:W-:Y:S01]  /*0770*/  ST.E.128 [R24.64], R20 ;  /* 0x0000001418007985 */ /* 0x0001e2000c101d04 */
[----:B------:R-:W-:-:S05]  /*0780*/  IMAD R31, R26, c[0x0][0x0], R31 ;  /* 0x000000001a1f7a24 */ /* 0x000fca00078e021f */
[----:B------:R-:W-:-:S13]  /*0790*/  ISETP.GE.AND P2, PT, R31, R30, PT ;  /* 0x0000001e1f00720c */ /* 0x000fda0003f46270 */
[----:B0-----:R-:W-:Y:S05]  /*07a0*/  @!P2 BRA `(.L_x_137) ;  /* 0xfffffd800000a947 */ /* 0x001fea000383ffff */
.L_x_136:
[----:B------:R-:W-:Y:S05]  /*07b0*/  BSYNC B0 ;  /* 0x0000000000007941 */ /* 0x000fea0003800000 */
.L_x_135:
[----:B------:R-:W-:Y:S06]  /*07c0*/  BAR.SYNC.DEFER_BLOCKING 0x0 ;  /* 0x0000000000007b1d */ /* 0x000fec0000010000 */
[----:B------:R-:W2:Y:S01]  /*07d0*/  LDG.E R8, [R2.64+0x900] ;  /* 0x0009000402087981 */ /* 0x000ea2000c1e1900 */
[----:B------:R-:W-:Y:S02]  /*07e0*/  MOV R9, R17 ;  /* 0x0000001100097202 */ /* 0x000fe40000000f00 */
        /* <DEDUP_REMOVED lines=11> */
.L_x_139:
[----:B------:R-:W2:Y:S01]  /*08a0*/  LDG.E.STRONG.SYS R8, [R14.64+0x480] ;  /* 0x000480040e087981 */ /* 0x000ea2000c1f5900 */
[----:B------:R-:W-:Y:S01]  /*08b0*/  YIELD ;  /* 0x0000000000007946 */ /* 0x000fe20003800000 */
[----:B--2---:R-:W-:Y:S01]  /*08c0*/  ISETP.NE.AND P0, PT, R8, R21, PT ;  /* 0x000000150800720c */ /* 0x004fe20003f05270 */
[----:B------:R-:W-:-:S12]  /*08d0*/  CCTL.IVALL ;  /* 0x00000000ff00798f */ /* 0x000fd80002000000 */
[----:B------:R-:W-:Y:S05]  /*08e0*/  @P0 BRA `(.L_x_139) ;  /* 0xffffffb000000947 */ /* 0x000fea000383ffff */
.L_x_138:
[----:B------:R-:W-:Y:S02]  /*08f0*/  WARPSYNC 0xffffffff ;  /* 0xffffffff00007948 */ /* 0x000fe40003800000 */
[----:B------:R-:W-:Y:S01]  /*0900*/  LEA.HI R8, R12, c[0x0][0x1c4], RZ, 0x1 ;  /* 0x000071000c087a11 */ /* 0x000fe200078f08ff */
[----:B------:R-:W-:Y:S03]  /*0910*/  BAR.SYNC.DEFER_BLOCKING 0x0 ;  /* 0x0000000000007b1d */ /* 0x000fe60000010000 */
[----:B-1----:R-:W-:-:S04]  /*0920*/  LOP3.LUT R10, R8, 0xfffffffe, RZ, 0xc0, !PT ;  /* 0xfffffffe080a7812 */ /* 0x002fc800078ec0ff */
        /* <DEDUP_REMOVED lines=9> */
[----:B------:R-:W-:Y:S01]  /*09c0*/  IADD3 R15, RZ, -R3, RZ ;  /* 0x80000003ff0f7210 */ /* 0x000fe20007ffe0ff */
[----:B------:R-:W-:Y:S01]  /*09d0*/  IMAD.IADD R2, R9, 0x1, R3 ;  /* 0x0000000109027824 */ /* 0x000fe200078e0203 */
[----:B------:R-:W-:-:S04]  /*09e0*/  ISETP.NE.U32.AND P2, PT, R3, RZ, PT ;  /* 0x000000ff0300720c */ /* 0x000fc80003f45070 */
[----:B------:R-:W-:-:S04]  /*09f0*/  LOP3.LUT R2, RZ, R2, RZ, 0x33, !PT ;  /* 0x00000002ff027212 */ /* 0x000fc800078e33ff */
[----:B------:R-:W-:Y:S01]  /*0a00*/  IADD3 R2, R2, R8, R3 ;  /* 0x0000000802027210 */ /* 0x000fe20007ffe003 */
[----:B0-----:R-:W0:Y:S02]  /*0a10*/  MUFU.RCP R12, R12 ;  /* 0x0000000c000c7308 */ /* 0x001e240000001000 */
[----:B0-----:R-:W-:-:S06]  /*0a20*/  IADD3 R10, R12, 0xffffffe, RZ ;  /* 0x0ffffffe0c0a7810 */ /* 0x001fcc0007ffe0ff */
[----:B------:R0:W1:Y:S02]  /*0a30*/  F2I.FTZ.U32.TRUNC.NTZ R11, R10 ;  /* 0x0000000a000b7305 */ /* 0x000064000021f000 */
[----:B0-----:R-:W-:Y:S02]  /*0a40*/  IMAD.MOV.U32 R10, RZ, RZ, RZ ;  /* 0x000000ffff0a7224 */ /* 0x001fe400078e00ff */
[----:B-1----:R-:W-:-:S04]  /*0a50*/  IMAD R15, R15, R11, RZ ;  /* 0x0000000b0f0f7224 */ /* 0x002fc800078e02ff */
[----:B------:R-:W-:-:S06]  /*0a60*/  IMAD.HI.U32 R11, R11, R15, R10 ;  /* 0x0000000f0b0b7227 */ /* 0x000fcc00078e000a */
[----:B------:R-:W-:-:S05]  /*0a70*/  IMAD.HI.U32 R11, R11, R2, RZ ;  /* 0x000000020b0b7227 */ /* 0x000fca00078e00ff */
[----:B------:R-:W-:-:S05]  /*0a80*/  IADD3 R12, -R11, RZ, RZ ;  /* 0x000000ff0b0c7210 */ /* 0x000fca0007ffe1ff */
        /* <DEDUP_REMOVED lines=23> */
.L_x_142:
[----:B------:R-:W-:Y:S01]  /*0c00*/  ISETP.GE.AND P0, PT, R9, R13, PT ;  /* 0x0000000d0900720c */ /* 0x000fe20003f06270 */
[----:B------:R-:W-:Y:S01]  /*0c10*/  IMAD.MOV.U32 R31, RZ, RZ, R25 ;  /* 0x000000ffff1f7224 */ /* 0x000fe200078e0019 */
[----:B------:R-:W-:Y:S02]  /*0c20*/  MOV R30, R24 ;  /* 0x00000018001e7202 */ /* 0x000fe40000000f00 */
[----:B------:R-:W-:-:S13]  /*0c30*/  ISETP.NE.AND P2, PT, R28, 0x1, P0 ;  /* 0x000000011c00780c */ /* 0x000fda0000745270 */
[----:B------:R-:W2:Y:S01]  /*0c40*/  @!P2 LD.E.128 R16, [R30.64] ;  /* 0x000000041e10a980 */ /* 0x000ea2000c101d00 */
[----:B------:R-:W-:Y:S01]  /*0c50*/  ISETP.NE.AND P0, PT, R0, 0x1, P0 ;  /* 0x000000010000780c */ /* 0x000fe20000705270 */
[----:B------:R-:W-:Y:S01]  /*0c60*/  IMAD.MOV.U32 R32, RZ, RZ, R26 ;  /* 0x000000ffff207224 */ /* 0x000fe200078e001a */
[----:B------:R-:W-:Y:S01]  /*0c70*/  MOV R33, R27 ;  /* 0x0000001b00217202 */ /* 0x000fe20000000f00 */
[----:B--2---:R0:W-:Y:S10]  /*0c80*/  @!P2 STG.E.128 [R14.64], R16 ;  /* 0x000000100e00a986 */ /* 0x0041f4000c101d04 */
        /* <DEDUP_REMOVED lines=10> */
.L_x_141:
[----:B------:R-:W-:Y:S05]  /*0d30*/  BSYNC B0 ;  /* 0x0000000000007941 */ /* 0x000fea0003800000 */
.L_x_140:
[----:B------:R-:W-:Y:S05]  /*0d40*/  @!P1 EXIT ;  /* 0x000000000000994d */ /* 0x000fea0003800000 */
[----:B------:R-:W-:Y:S01]  /*0d50*/  ISETP.NE.AND P1, PT, R28, 0x1, PT ;  /* 0x000000011c00780c */ /* 0x000fe20003f25270 */
[C---:B------:R-:W-:Y:S02]  /*0d60*/  IMAD R28, R13.reuse, R28, RZ ;  /* 0x0000001c0d1c7224 */ /* 0x040fe400078e02ff */
[----:B------:R-:W-:Y:S02]  /*0d70*/  IMAD R2, R13, R0, RZ ;  /* 0x000000000d027224 */ /* 0x000fe400078e02ff */
.L_x_143:
[----:B------:R-:W-:Y:S02]  /*0d80*/  ISETP.GE.AND P3, PT, R9, R13, P1 ;  /* 0x0000000d0900720c */ /* 0x000fe40000f66270 */
[----:B0-----:R-:W-:-:S11]  /*0d90*/  SHF.R.S32.HI R11, RZ, 0x1f, R9 ;  /* 0x0000001fff0b7819 */ /* 0x001fd60000011409 */
[----:B------:R-:W-:-:S04]  /*0da0*/  @!P3 LEA R16, P0, R9, R6, 0x4 ;  /* 0x000000060910b211 */ /* 0x000fc800078020ff */
[----:B------:R-:W-:-:S06]  /*0db0*/  @!P3 LEA.HI.X R17, R9, R7, R11, 0x4, P0 ;  /* 0x000000070911b211 */ /* 0x000fcc00000f240b */
[----:B------:R-:W2:Y:S01]  /*0dc0*/  @!P3 LD.E.128 R16, [R16.64+0xa00] ;  /* 0x000a00041010b980 */ /* 0x000ea2000c101d00 */
[----:B------:R-:W-:Y:S01]  /*0dd0*/  ISETP.NE.AND P0, PT, R0, 0x1, PT ;  /* 0x000000010000780c */ /* 0x000fe20003f05270 */
[----:B------:R-:W-:Y:S01]  /*0de0*/  @!P3 IMAD.IADD R10, R28, 0x1, R9 ;  /* 0x000000011c0ab824 */ /* 0x000fe200078e0209 */
[----:B------:R-:W-:Y:S02]  /*0df0*/  @!P3 MOV R15, 0x10 ;  /* 0x00000010000fb802 */ /* 0x000fe40000000f00 */
        /* <DEDUP_REMOVED lines=27> */
[----:B------:R-:W-:-:S02]  /*0fb0*/  @!P2 MOV R15, 0x10 ;  /* 0x00000010000fa802 */ /* 0x000fc40000000f00 */
[----:B------:R-:W-:-:S03]  /*0fc0*/  SHF.R.S32.HI R12, RZ, 0x1f, R9 ;  /* 0x0000001fff0c7819 */ /* 0x000fc60000011409 */
[----:B------:R-:W-:-:S06]  /*0fd0*/  @!P2 IMAD.WIDE R14, R14, R15, c[0x0][0x1b8] ;  /* 0x00006e000e0ea625 */ /* 0x000fcc00078e020f */
[----:B------:R-:W-:-:S04]  /*0fe0*/  @!P3 LEA R30, P4, R9, R6, 0x4 ;  /* 0x00000006091eb211 */ /* 0x000fc800078820ff */
[C---:B------:R-:W-:Y:S01]  /*0ff0*/  @!P3 LEA.HI.X R31, R9.reuse, R7, R12, 0x4, P4 ;  /* 0x00000007091fb211 */ /* 0x040fe200020f240c */
[----:B--2---:R1:W-:Y:S04]  /*1000*/  @!P2 STG.E.128 [R14.64], R24 ;  /* 0x000000180e00a986 */ /* 0x0043e8000c101d04 */
[----:B0-----:R-:W2:Y:S01]  /*1010*/  @!P3 LD.E.128 R16, [R30.64+0xa00] ;  /* 0x000a00041e10b980 */ /* 0x001ea2000c101d00 */
[----:B------:R-:W-:Y:S01]  /*1020*/  ISETP.GE.AND P2, PT, R9, R13, P0 ;  /* 0x0000000d0900720c */ /* 0x000fe20000746270 */
[----:B------:R-:W-:Y:S01]  /*1030*/  @!P3 IMAD.IADD R10, R28, 0x1, R9 ;  /* 0x000000011c0ab824 */ /* 0x000fe200078e0209 */
[----:B------:R-:W-:-:S05]  /*1040*/  @!P3 MOV R11, 0x10 ;  /* 0x00000010000bb802 */ /* 0x000fca0000000f00 */
        /* <DEDUP_REMOVED lines=21> */
[----:B------:R-:W-:Y:S01]  /*11a0*/  @!P0 IADD3 R9, R2, R29, RZ ;  /* 0x0000001d02098210 */ /* 0x000fe20007ffe0ff */
[----:B--2---:R0:W-:Y:S04]  /*11b0*/  @!P3 STG.E.128 [R10.64], R16 ;  /* 0x000000100a00b986 */ /* 0x0041e8000c101d04 */
[----:B------:R-:W2:Y:S01]  /*11c0*/  @!P0 LD.E.128 R24, [R24.64+0xa00] ;  /* 0x000a000418188980 */ /* 0x000ea2000c101d00 */
[----:B-1----:R-:W-:-:S04]  /*11d0*/  @!P0 IMAD.MOV.U32 R14, RZ, RZ, 0x10 ;  /* 0x00000010ff0e8424 */ /* 0x002fc800078e00ff */
[----:B------:R-:W-:Y:S01]  /*11e0*/  @!P0 IMAD.WIDE R14, R9, R14, c[0x0][0x1b8] ;  /* 0x00006e00090e8625 */ /* 0x000fe200078e020e */
[----:B------:R-:W-:-:S04]  /*11f0*/  IADD3 R9, R3, R29, RZ ;  /* 0x0000001d03097210 */ /* 0x000fc80007ffe0ff */
[----:B--2---:R0:W-:Y:S01]  /*1200*/  @!P0 STG.E.128 [R14.64], R24 ;  /* 0x000000180e008986 */ /* 0x0041e2000c101d04 */
[----:B------:R-:W-:-:S13]  /*1210*/  ISETP.GE.AND P0, PT, R9, R8, PT ;  /* 0x000000080900720c */ /* 0x000fda0003f06270 */
[----:B------:R-:W-:Y:S05]  /*1220*/  @!P0 BRA `(.L_x_143) ;  /* 0xfffffb5000008947 */ /* 0x000fea000383ffff */
[----:B------:R-:W-:Y:S05]  /*1230*/  EXIT ;  /* 0x000000000000794d */ /* 0x000fea0003800000 */
.L_x_144:
        /* <DEDUP_REMOVED lines=12> */
.L_x_245:


//--------------------- .text._ZN4vllm26cross_device_reduce_1stageI6__halfLi2EEEvPNS_8RankDataENS_11RankSignalsEPNS_6SignalEPT_ii --------------------------
	.section	.text._ZN4vllm26cross_device_reduce_1stageI6__halfLi2EEEvPNS_8RankDataENS_11RankSignalsEPNS_6SignalEPT_ii,"ax",@progbits
	.sectioninfo	@"SHI_REGISTERS=30"
	.align	128
        .global         _ZN4vllm26cross_device_reduce_1stageI6__halfLi2EEEvPNS_8RankDataENS_11RankSignalsEPNS_6SignalEPT_ii
        .type           _ZN4vllm26cross_device_reduce_1stageI6__halfLi2EEEvPNS_8RankDataENS_11RankSignalsEPNS_6SignalEPT_ii,@function
        .size           _ZN4vllm26cross_device_reduce_1stageI6__halfLi2EEEvPNS_8RankDataENS_11RankSignalsEPNS_6SignalEPT_ii,(.L_x_246 - _ZN4vllm26cross_device_reduce_1stageI6__halfLi2EEEvPNS_8RankDataENS_11RankSignalsEPNS_6SignalEPT_ii)
        .other          _ZN4vllm26cross_device_reduce_1stageI6__halfLi2EEEvPNS_8RankDataENS_11RankSignalsEPNS_6SignalEPT_ii,@"STO_CUDA_ENTRY STV_DEFAULT"
_ZN4vllm26cross_device_reduce_1stageI6__halfLi2EEEvPNS_8RankDataENS_11RankSignalsEPNS_6SignalEPT_ii:
.text._ZN4vllm26cross_device_reduce_1stageI6__halfLi2EEEvPNS_8RankDataENS_11RankSignalsEPNS_6SignalEPT_ii:
[----:B------:R-:W-:Y:S02]  /*0000*/  MOV R1, c[0x0][0x28] ;  /* 0x00000a0000017a02 */ /* 0x000fe40000000f00 */
[----:B------:R-:W0:Y:S01]  /*0010*/  S2R R0, SR_CTAID.X ;  /* 0x0000000000007919 */ /* 0x000e220000002500 */
[----:B------:R-:W-:Y:S01]  /*0020*/  HFMA2.MMA R16, -RZ, RZ, 0, 2.384185791015625e-07 ;  /* 0x00000004ff107435 */ /* 0x000fe200000001ff */
        /* <DEDUP_REMOVED lines=12> */
[----:B------:R-:W-:Y:S01]  /*00f0*/  MOV R6, c[0x0][0x188] ;  /* 0x0000620000067a02 */ /* 0x000fe20000000f00 */
[----:B------:R-:W2:Y:S01]  /*0100*/  LDG.E R22, [R2.64+0x900] ;  /* 0x0009000402167981 */ /* 0x000ea2000c1e1900 */
[----:B------:R-:W-:Y:S01]  /*0110*/  MOV R7, c[0x0][0x18c] ;  /* 0x0000630000077a02 */ /* 0x000fe20000000f00 */
[----:B------:R-:W-:Y:S01]  /*0120*/  IMAD.MOV.U32 R14, RZ, RZ, c[0x0][0x1a8] ;  /* 0x00006a00ff0e7624 */ /* 0x000fe200078e00ff */
[----:B------:R-:W-:Y:S01]  /*0130*/  MOV R12, c[0x0][0x1a0] ;  /* 0x00006800000c7a02 */ /* 0x000fe20000000f00 */
[----:B------:R-:W0:Y:S01]  /*0140*/  S2R R17, SR_TID.X ;  /* 0x0000000000117919 */ /* 0x000e220000002100 */
[----:B------:R-:W-:Y:S01]  /*0150*/  MOV R13, c[0x0][0x1a4] ;  /* 0x00006900000d7a02 */ /* 0x000fe20000000f00 */
[----:B------:R-:W-:Y:S01]  /*0160*/  IMAD.MOV.U32 R8, RZ, RZ, c[0x0][0x190] ;  /* 0x00006400ff087624 */ /* 0x000fe200078e00ff */
[----:B------:R-:W-:Y:S01]  /*0170*/  MOV R15, c[0x0][0x1ac] ;  /* 0x00006b00000f7a02 */ /* 0x000fe20000000f00 */
[----:B------:R1:W-:Y:S01]  /*0180*/  STL.128 [R1+0x10], R4 ;  /* 0x0000100401007387 */ /* 0x0003e20000100c00 */
[----:B------:R-:W-:Y:S01]  /*0190*/  MOV R9, c[0x0][0x194] ;  /* 0x0000650000097a02 */ /* 0x000fe20000000f00 */
[----:B------:R-:W-:Y:S01]  /*01a0*/  IMAD.MOV.U32 R11, RZ, RZ, c[0x0][0x19c] ;  /* 0x00006700ff0b7624 */ /* 0x000fe200078e00ff */
[----:B------:R-:W-:Y:S01]  /*01b0*/  MOV R10, c[0x0][0x198] ;  /* 0x00006600000a7a02 */ /* 0x000fe20000000f00 */
[----:B------:R-:W-:Y:S04]  /*01c0*/  STL.128 [R1+0x30], R12 ;  /* 0x0000300c01007387 */ /* 0x000fe80000100c00 */
[----:B------:R2:W-:Y:S04]  /*01d0*/  STL.128 [R1+0x20], R8 ;  /* 0x0000200801007387 */ /* 0x0005e80000100c00 */
[----:B-1----:R1:W5:Y:S01]  /*01e0*/  LDG.E.128 R4, [R20.64] ;  /* 0x0000000414047981 */ /* 0x002362000c1e1d00 */
[C---:B0-----:R-:W-:Y:S01]  /*01f0*/  ISETP.GT.U32.AND P0, PT, R17.reuse, 0x1, PT ;  /* 0x000000011100780c */ /* 0x041fe20003f04070 */
[----:B------:R-:W-:Y:S01]  /*0200*/  IMAD R19, R0, c[0x0][0x0], R17 ;  /* 0x0000000000137a24 */ /* 0x000fe200078e0211 */
[----:B------:R-:W-:-:S02]  /*0210*/  ISETP.NE.AND P1, PT, R17, RZ, PT ;  /* 0x000000ff1100720c */ /* 0x000fc40003f25270 */
[----:B------:R-:W-:Y:S02]  /*0220*/  LEA R18, R17, R1, 0x3 ;  /* 0x0000000111127211 */ /* 0x000fe400078e18ff */
[----:B------:R-:W-:Y:S02]  /*0230*/  ISETP.GE.AND P3, PT, R19, c[0x0][0x1c4], PT ;  /* 0x0000710013007a0c */ /* 0x000fe40003f66270 */
[----:B--2---:R-:W-:-:S05]  /*0240*/  IADD3 R8, R22, 0x1, RZ ;  /* 0x0000000116087810 */ /* 0x004fca0007ffe0ff */
[----:B------:R-:W-:Y:S05]  /*0250*/  @P0 BRA `(.L_x_145) ;  /* 0x000000b000000947 */ /* 0x000fea0003800000 */
[----:B-1----:R-:W2:Y:S02]  /*0260*/  LDL.64 R10, [R18] ;  /* 0x00000000120a7983 */ /* 0x002ea40000100a00 */
[----:B--2---:R-:W-:-:S06]  /*0270*/  IMAD.WIDE.U32 R10, R0, 0x20, R10 ;  /* 0x00000020000a7825 */ /* 0x004fcc00078e000a */
[----:B------:R-:W-:-:S05]  /*0280*/  IMAD.WIDE R10, R16, c[0x0][0x1c0], R10 ;  /* 0x00007000100a7a25 */ /* 0x000fca00078e020a */
[----:B------:R0:W-:Y:S02]  /*0290*/  STG.E.STRONG.SYS [R10.64], R8 ;  /* 0x000000080a007986 */ /* 0x0001e4000c115904 */
[----:B0-----:R-:W-:-:S05]  /*02a0*/  MOV R10, 0x20 ;  /* 0x00000020000a7802 */ /* 0x001fca0000000f00 */
[----:B------:R-:W-:-:S06]  /*02b0*/  IMAD.WIDE.U32 R10, R0, R10, c[0x0][0x1b0] ;  /* 0x00006c00000a7625 */ /* 0x000fcc00078e000a */
[----:B------:R-:W-:-:S05]  /*02c0*/  IMAD.WIDE.U32 R10, R17, 0x4, R10 ;  /* 0x00000004110a7825 */ /* 0x000fca00078e000a */
.L_x_146:
[----:B------:R-:W2:Y:S01]  /*02d0*/  LDG.E.STRONG.SYS R9, [R10.64] ;  /* 0x000000040a097981 */ /* 0x000ea2000c1f5900 */
[----:B------:R-:W-:Y:S01]  /*02e0*/  YIELD ;  /* 0x0000000000007946 */ /* 0x000fe20003800000 */
[----:B--2---:R-:W-:-:S13]  /*02f0*/  ISETP.NE.AND P2, PT, R9, R8, PT ;  /* 0x000000080900720c */ /* 0x004fda0003f45270 */
[----:B------:R-:W-:Y:S05]  /*0300*/  @P2 BRA `(.L_x_146) ;  /* 0xffffffc000002947 */ /* 0x000fea000383ffff */
.L_x_145:
[----:B-1----:R-:W-:Y:S01]  /*0310*/  WARPSYNC 0xffffffff ;  /* 0xffffffff00007948 */ /* 0x002fe20003800000 */
[----:B------:R-:W-:Y:S06]  /*0320*/  BAR.SYNC.DEFER_BLOCKING 0x0 ;  /* 0x0000000000007b1d */ /* 0x000fec0000010000 */
[----:B------:R-:W-:Y:S01]  /*0330*/  BSSY B0, `(.L_x_147) ;  /* 0x000002a000007945 */ /* 0x000fe20003800000 */
[----:B------:R0:W-:Y:S01]  /*0340*/  @!P1 STG.E [R2.64+0x900], R8 ;  /* 0x0009000802009986 */ /* 0x0001e2000c101904 */
[----:B------:R-:W-:Y:S05]  /*0350*/  @P3 BRA `(.L_x_148) ;  /* 0x0000027000003947 */ /* 0x000fea0003800000 */
.L_x_149:
[----:B0----5:R-:W-:-:S04]  /*0360*/  IMAD.WIDE R8, R19, 0x10, R4 ;  /* 0x0000001013087825 */ /* 0x021fc800078e0204 */
[----:B------:R-:W-:Y:S02]  /*0370*/  IMAD.WIDE R12, R19, 0x10, R6 ;  /* 0x00000010130c7825 */ /* 0x000fe400078e0206 */
[----:B------:R-:W2:Y:S04]  /*0380*/  LD.E.128 R8, [R8.64] ;  /* 0x0000000408087980 */ /* 0x000ea8000c101d00 */
[----:B------:R-:W3:Y:S01]  /*0390*/  LD.E.128 R12, [R12.64] ;  /* 0x000000040c0c7980 */ /* 0x000ee2000c101d00 */
[--C-:B--2---:R-:W-:Y:S02]  /*03a0*/  HADD2.F32 R20, -RZ, R8.reuse.H0_H0 ;  /* 0x20000008ff147230 */ /* 0x104fe40000004100 */
[----:B------:R-:W-:Y:S02]  /*03b0*/  HADD2.F32 R21, -RZ, R8.H1_H1 ;  /* 0x30000008ff157230 */ /* 0x000fe40000004100 */
[----:B------:R-:W-:-:S02]  /*03c0*/  HADD2.F32 R8, -RZ, R9.H0_H0 ;  /* 0x20000009ff087230 */ /* 0x000fc40000004100 */
[----:B------:R-:W-:Y:S02]  /*03d0*/  HADD2.F32 R22, -RZ, R9.H1_H1 ;  /* 0x30000009ff167230 */ /* 0x000fe40000004100 */
[--C-:B------:R-:W-:Y:S02]  /*03e0*/  HADD2.F32 R9, -RZ, R10.reuse.H0_H0 ;  /* 0x2000000aff097230 */ /* 0x100fe40000004100 */
[----:B------:R-:W-:Y:S02]  /*03f0*/  HADD2.F32 R23, -RZ, R10.H1_H1 ;  /* 0x3000000aff177230 */ /* 0x000fe40000004100 */
[--C-:B------:R-:W-:Y:S02]  /*0400*/  HADD2.F32 R10, -RZ, R11.reuse.H0_H0 ;  /* 0x2000000bff0a7230 */ /* 0x100fe40000004100 */
[----:B------:R-:W-:Y:S02]  /*0410*/  HADD2.F32 R24, -RZ, R11.H1_H1 ;  /* 0x3000000bff187230 */ /* 0x000fe40000004100 */
[----:B---3--:R-:W-:-:S02]  /*0420*/  HADD2.F32 R25, -RZ, R13.H0_H0 ;  /* 0x2000000dff197230 */ /* 0x008fc40000004100 */
[----:B------:R-:W-:Y:S02]  /*0430*/  HADD2.F32 R26, -RZ, R13.H1_H1 ;  /* 0x3000000dff1a7230 */ /* 0x000fe40000004100 */
        /* <DEDUP_REMOVED lines=16> */
[----:B------:R-:W-:Y:S01]  /*0540*/  F2FP.PACK_AB R8, R12, R11 ;  /* 0x0000000b0c08723e */ /* 0x000fe200000000ff */
[----:B------:R-:W-:-:S03]  /*0550*/  IMAD.MOV.U32 R20, RZ, RZ, 0x10 ;  /* 0x00000010ff147424 */ /* 0x000fc600078e00ff */
[----:B------:R-:W-:Y:S01]  /*0560*/  F2FP.PACK_AB R11, R15, R14 ;  /* 0x0000000e0f0b723e */ /* 0x000fe200000000ff */
[----:B------:R-:W-:-:S05]  /*0570*/  IMAD.WIDE R12, R19, R20, c[0x0][0x1b8] ;  /* 0x00006e00130c7625 */ /* 0x000fca00078e0214 */
[----:B------:R0:W-:Y:S02]  /*0580*/  STG.E.128 [R12.64], R8 ;  /* 0x000000080c007986 */ /* 0x0001e4000c101d04 */
[----:B0-----:R-:W-:-:S05]  /*0590*/  MOV R8, c[0x0][0xc] ;  /* 0x0000030000087a02 */ /* 0x001fca0000000f00 */
[----:B------:R-:W-:-:S05]  /*05a0*/  IMAD R19, R8, c[0x0][0x0], R19 ;  /* 0x0000000008137a24 */ /* 0x000fca00078e0213 */
[----:B------:R-:W-:-:S13]  /*05b0*/  ISETP.GE.AND P2, PT, R19, c[0x0][0x1c4], PT ;  /* 0x0000710013007a0c */ /* 0x000fda0003f46270 */
[----:B------:R-:W-:Y:S05]  /*05c0*/  @!P2 BRA `(.L_x_149) ;  /* 0xfffffd900000a947 */ /* 0x000fea000383ffff */
.L_x_148:
[----:B------:R-:W-:Y:S05]  /*05d0*/  BSYNC B0 ;  /* 0x0000000000007941 */ /* 0x000fea0003800000 */
.L_x_147:
[----:B------:R-:W-:Y:S06]  /*05e0*/  BAR.SYNC.DEFER_BLOCKING 0x0 ;  /* 0x0000000000007b1d */ /* 0x000fec0000010000 */
[----:B-----5:R-:W2:Y:S01]  /*05f0*/  LDG.E R4, [R2.64+0x900] ;  /* 0x0009000402047981 */ /* 0x020ea2000c1e1900 */
[----:B------:R-:W-:Y:S01]  /*0600*/  BSSY B0, `(.L_x_150) ;  /* 0x000000e000007945 */ /* 0x000fe20003800000 */
[----:B--2---:R-:W-:Y:S01]  /*0610*/  IADD3 R6, R4, 0x1, RZ ;  /* 0x0000000104067810 */ /* 0x004fe20007ffe0ff */
[----:B------:R-:W-:Y:S05]  /*0620*/  @P0 BRA `(.L_x_151) ;  /* 0x000000b000000947 */ /* 0x000fea0003800000 */
[----:B------:R-:W2:Y:S01]  /*0630*/  LDL.64 R18, [R18] ;  /* 0x0000000012127983 */ /* 0x000ea20000100a00 */
[----:B------:R-:W-:-:S10]  /*0640*/  HFMA2.MMA R4, -RZ, RZ, 0, 1.9073486328125e-06 ;  /* 0x00000020ff047435 */ /* 0x000fd400000001ff */
[----:B------:R-:W-:-:S06]  /*0650*/  IMAD.WIDE.U32 R4, R0, R4, c[0x0][0x1b0] ;  /* 0x00006c0000047625 */ /* 0x000fcc00078e0004 */
[----:B------:R-:W-:-:S04]  /*0660*/  IMAD.WIDE.U32 R4, R17, 0x4, R4 ;  /* 0x0000000411047825 */ /* 0x000fc800078e0004 */
[----:B--2---:R-:W-:-:S06]  /*0670*/  IMAD.WIDE.U32 R18, R0, 0x20, R18 ;  /* 0x0000002000127825 */ /* 0x004fcc00078e0012 */
[----:B------:R-:W-:-:S05]  /*0680*/  IMAD.WIDE R18, R16, c[0x0][0x1c0], R18 ;  /* 0x0000700010127a25 */ /* 0x000fca00078e0212 */
[----:B------:R1:W-:Y:S02]  /*0690*/  STG.E.STRONG.SYS [R18.64+0x480], R6 ;  /* 0x0004800612007986 */ /* 0x0003e4000c115904 */
.L_x_152:
[----:B------:R-:W2:Y:S01]  /*06a0*/  LDG.E.STRONG.SYS R0, [R4.64+0x480] ;  /* 0x0004800404007981 */ /* 0x000ea2000c1f5900 */
[----:B------:R-:W-:Y:S01]  /*06b0*/  YIELD ;  /* 0x0000000000007946 */ /* 0x000fe20003800000 */
[----:B--2---:R-:W-:-:S13]  /*06c0*/  ISETP.NE.AND P0, PT, R0, R6, PT ;  /* 0x000000060000720c */ /* 0x004fda0003f05270 */
[----:B------:R-:W-:Y:S05]  /*06d0*/  @P0 BRA `(.L_x_152) ;  /* 0xffffffc000000947 */ /* 0x000fea000383ffff */
.L_x_151:
[----:B------:R-:W-:Y:S05]  /*06e0*/  BSYNC B0 ;  /* 0x0000000000007941 */ /* 0x000fea0003800000 */
.L_x_150:
[----:B------:R-:W-:Y:S05]  /*06f0*/  @P1 EXIT ;  /* 0x000000000000194d */ /* 0x000fea0003800000 */
[----:B------:R-:W-:Y:S01]  /*0700*/  STG.E [R2.64+0x900], R6 ;  /* 0x0009000602007986 */ /* 0x000fe2000c101904 */
[----:B------:R-:W-:Y:S05]  /*0710*/  EXIT ;  /* 0x000000000000794d */ /* 0x000fea0003800000 */
.L_x_153:
        /* <DEDUP_REMOVED lines=14> */
.L_x_246:


//--------------------- .text._ZN4vllm26cross_device_reduce_2stageIfLi8EEEvPNS_8RankDataENS_11RankSignalsEPNS_6SignalEPT_ii --------------------------
	.section	.text._ZN4vllm26cross_device_reduce_2stageIfLi8EEEvPNS_8RankDataENS_11RankSignalsEPNS_6SignalEPT_ii,"ax",@progbits
	.sectioninfo	@"SHI_REGISTERS=92"
	.align	128
        .global         _ZN4vllm26cross_device_reduce_2stageIfLi8EEEvPNS_8RankDataENS_11RankSignalsEPNS_6SignalEPT_ii
        .type           _ZN4vllm26cross_device_reduce_2stageIfLi8EEEvPNS_8RankDataENS_11RankSignalsEPNS_6SignalEPT_ii,@function
        .size           _ZN4vllm26cross_device_reduce_2stageIfLi8EEEvPNS_8RankDataENS_11RankSignalsEPNS_6SignalEPT_ii,(.L_x_247 - _ZN4vllm26cross_device_reduce_2stageIfLi8EEEvPNS_8RankDataENS_11RankSignalsEPNS_6SignalEPT_ii)
        .other          _ZN4vllm26cross_device_reduce_2stageIfLi8EEEvPNS_8RankDataENS_11RankSignalsEPNS_6SignalEPT_ii,@"STO_CUDA_ENTRY STV_DEFAULT"
_ZN4vllm26cross_device_reduce_2stageIfLi8EEEvPNS_8RankDataENS_11RankSignalsEPNS_6SignalEPT_ii:
.text._ZN4vllm26cross_device_reduce_2stageIfLi8EEEvPNS_8RankDataENS_11RankSignalsEPNS_6SignalEPT_ii:
[----:B------:R-:W-:-:S03]  /*0000*/  MOV R1, c[0x0][0x28] ;  /* 0x00000a0000017a02 */ /* 0x000fc60000000f00 */
[----:B------:R-:W-:Y:S01]  /*0010*/  IMAD.MOV.U32 R3, RZ, RZ, c[0x0][0x1c0] ;  /* 0x00007000ff037624 */ /* 0x000fe200078e00ff */
        /* <DEDUP_REMOVED lines=8> */
[C---:B------:R-:W-:Y:S01]  /*00a0*/  IADD3 R10, R3.reuse, 0x5, RZ ;  /* 0x00000005030a7810 */ /* 0x040fe20007ffe0ff */
[----:B------:R0:W-:Y:S01]  /*00b0*/  STL.128 [R1], R4 ;  /* 0x0000000401007387 */ /* 0x0001e20000100c00 */
[----:B------:R-:W-:Y:S01]  /*00c0*/  SHF.R.S32.HI R0, RZ, 0x1f, R9 ;  /* 0x0000001fff007819 */ /* 0x000fe20000011409 */
[----:B------:R-:W-:Y:S01]  /*00d0*/  IMAD.MOV.U32 R17, RZ, RZ, c[0x0][0x194] ;  /* 0x00006500ff117624 */ /* 0x000fe200078e00ff */
[----:B------:R-:W-:Y:S01]  /*00e0*/  IADD3 R8, R3, 0x4, RZ ;  /* 0x0000000403087810 */ /* 0x000fe20007ffe0ff */
[----:B------:R-:W1:Y:S01]  /*00f0*/  S2R R2, SR_CTAID.X ;  /* 0x0000000000027919 */ /* 0x000e620000002500 */
[----:B------:R-:W-:Y:S01]  /*0100*/  LEA.HI R0, R0, R9, RZ, 0x3 ;  /* 0x0000000900007211 */ /* 0x000fe200078f18ff */
[----:B------:R-:W-:Y:S01]  /*0110*/  IMAD.MOV.U32 R19, RZ, RZ, c[0x0][0x19c] ;  /* 0x00006700ff137624 */ /* 0x000fe200078e00ff */
[----:B------:R-:W-:Y:S01]  /*0120*/  SHF.R.S32.HI R11, RZ, 0x1f, R10 ;  /* 0x0000001fff0b7819 */ /* 0x000fe2000001140a */
[----:B------:R-:W-:Y:S01]  /*0130*/  IMAD.MOV.U32 R77, RZ, RZ, 0x4 ;  /* 0x00000004ff4d7424 */ /* 0x000fe200078e00ff */
[----:B------:R-:W-:Y:S01]  /*0140*/  LOP3.LUT R0, R0, 0xfffffff8, RZ, 0xc0, !PT ;  /* 0xfffffff800007812 */ /* 0x000fe200078ec0ff */
[----:B------:R-:W-:Y:S01]  /*0150*/  IMAD.MOV.U32 R21, RZ, RZ, c[0x0][0x1a4] ;  /* 0x00006900ff157624 */ /* 0x000fe200078e00ff */
[----:B------:R-:W-:Y:S01]  /*0160*/  LEA.HI R11, R11, R10, RZ, 0x3 ;  /* 0x0000000a0b0b7211 */ /* 0x000fe200078f18ff */
[----:B------:R-:W-:Y:S01]  /*0170*/  IMAD.MOV.U32 R23, RZ, RZ, c[0x0][0x1ac] ;  /* 0x00006b00ff177624 */ /* 0x000fe200078e00ff */
[----:B------:R-:W-:Y:S01]  /*0180*/  IADD3 R0, R9, -R0, RZ ;  /* 0x8000000009007210 */ /* 0x000fe20007ffe0ff */
[----:B------:R-:W-:Y:S01]  /*0190*/  ULDC.64 UR4, c[0x0][0x118] ;  /* 0x0000460000047ab9 */ /* 0x000fe20000000a00 */
[----:B------:R-:W-:-:S02]  /*01a0*/  SHF.R.S32.HI R9, RZ, 0x1f, R8 ;  /* 0x0000001fff097819 */ /* 0x000fc40000011408 */
[C---:B0-----:R-:W-:Y:S02]  /*01b0*/  IADD3 R4, R3.reuse, 0x2, RZ ;  /* 0x0000000203047810 */ /* 0x041fe40007ffe0ff */
[----:B------:R-:W-:Y:S02]  /*01c0*/  IADD3 R6, R3, 0x3, RZ ;  /* 0x0000000303067810 */ /* 0x000fe40007ffe0ff */
[----:B------:R-:W-:Y:S02]  /*01d0*/  SHF.R.S32.HI R5, RZ, 0x1f, R4 ;  /* 0x0000001fff057819 */ /* 0x000fe40000011404 */
[----:B------:R-:W-:Y:S02]  /*01e0*/  SHF.R.S32.HI R7, RZ, 0x1f, R6 ;  /* 0x0000001fff077819 */ /* 0x000fe40000011406 */
[----:B------:R-:W-:Y:S02]  /*01f0*/  LEA.HI R5, R5, R4, RZ, 0x3 ;  /* 0x0000000405057211 */ /* 0x000fe400078f18ff */
[----:B------:R-:W-:Y:S01]  /*0200*/  LEA.HI R7, R7, R6, RZ, 0x3 ;  /* 0x0000000607077211 */ /* 0x000fe200078f18ff */
[----:B-1----:R-:W-:Y:S01]  /*0210*/  IMAD.WIDE.U32 R76, R2, R77, c[0x0][0x1b0] ;  /* 0x00006c00024c7625 */ /* 0x002fe200078e004d */
[----:B------:R-:W-:-:S02]  /*0220*/  LOP3.LUT R5, R5, 0xfffffff8, RZ, 0xc0, !PT ;  /* 0xfffffff805057812 */ /* 0x000fc400078ec0ff */
[----:B------:R-:W-:Y:S02]  /*0230*/  LOP3.LUT R7, R7, 0xfffffff8, RZ, 0xc0, !PT ;  /* 0xfffffff807077812 */ /* 0x000fe400078ec0ff */
[----:B------:R-:W-:Y:S01]  /*0240*/  MOV R12, c[0x0][0x180] ;  /* 0x00006000000c7a02 */ /* 0x000fe20000000f00 */
[----:B------:R-:W-:Y:S01]  /*0250*/  IMAD.IADD R4, R4, 0x1, -R5 ;  /* 0x0000000104047824 */ /* 0x000fe200078e0a05 */
[----:B------:R-:W-:Y:S02]  /*0260*/  MOV R14, c[0x0][0x188] ;  /* 0x00006200000e7a02 */ /* 0x000fe40000000f00 */
[----:B------:R-:W-:Y:S02]  /*0270*/  LEA.HI R9, R9, R8, RZ, 0x3 ;  /* 0x0000000809097211 */ /* 0x000fe400078f18ff */
[----:B------:R-:W-:Y:S01]  /*0280*/  IADD3 R5, R6, -R7, RZ ;  /* 0x8000000706057210 */ /* 0x000fe20007ffe0ff */
[----:B------:R0:W-:Y:S01]  /*0290*/  STL.128 [R1+0x10], R12 ;  /* 0x0000100c01007387 */ /* 0x0001e20000100c00 */
[----:B------:R-:W-:-:S02]  /*02a0*/  LOP3.LUT R7, R11, 0xfffffff8, RZ, 0xc0, !PT ;  /* 0xfffffff80b077812 */ /* 0x000fc400078ec0ff */
[----:B------:R-:W-:Y:S02]  /*02b0*/  LOP3.LUT R9, R9, 0xfffffff8, RZ, 0xc0, !PT ;  /* 0xfffffff809097812 */ /* 0x000fe400078ec0ff */
[----:B------:R-:W-:Y:S02]  /*02c0*/  IADD3 R7, R10, -R7, RZ ;  /* 0x800000070a077210 */ /* 0x000fe40007ffe0ff */
[----:B------:R-:W-:Y:S01]  /*02d0*/  IADD3 R10, R3, 0x7, RZ ;  /* 0x00000007030a7810 */ /* 0x000fe20007ffe0ff */
[----:B------:R-:W-:Y:S01]  /*02e0*/  IMAD.IADD R6, R8, 0x1, -R9 ;  /* 0x0000000108067824 */ /* 0x000fe200078e0a09 */
[----:B------:R-:W-:Y:S02]  /*02f0*/  SHF.R.S32.HI R8, RZ, 0x1f, R3 ;  /* 0x0000001fff087819 */ /* 0x000fe40000011403 */
[----:B------:R-:W-:Y:S02]  /*0300*/  SHF.R.S32.HI R11, RZ, 0x1f, R10 ;  /* 0x0000001fff0b7819 */ /* 0x000fe4000001140a */
[----:B------:R-:W-:-:S02]  /*0310*/  LEA.HI R8, R8, c[0x0][0x1c0], RZ, 0x3 ;  /* 0x0000700008087a11 */ /* 0x000fc400078f18ff */
[----:B------:R-:W-:Y:S01]  /*0320*/  LEA.HI R11, R11, R10, RZ, 0x3 ;  /* 0x0000000a0b0b7211 */ /* 0x000fe200078f18ff */
[----:B0-----:R-:W-:Y:S01]  /*0330*/  HFMA2.MMA R13, -RZ, RZ, 0, 4.76837158203125e-07 ;  /* 0x00000008ff0d7435 */ /* 0x001fe200000001ff */
[----:B------:R-:W-:Y:S02]  /*0340*/  IADD3 R12, R3, 0x6, RZ ;  /* 0x00000006030c7810 */ /* 0x000fe40007ffe0ff */
[----:B------:R-:W-:Y:S02]  /*0350*/  LOP3.LUT R8, R8, 0xfffffff8, RZ, 0xc0, !PT ;  /* 0xfffffff808087812 */ /* 0x000fe400078ec0ff */
[----:B------:R-:W-:Y:S02]  /*0360*/  SHF.R.S32.HI R9, RZ, 0x1f, R12 ;  /* 0x0000001fff097819 */ /* 0x000fe4000001140c */
[----:B------:R-:W-:Y:S02]  /*0370*/  LOP3.LUT R11, R11, 0xfffffff8, RZ, 0xc0, !PT ;  /* 0xfffffff80b0b7812 */ /* 0x000fe400078ec0ff */
[----:B------:R-:W-:-:S02]  /*0380*/  LEA.HI R9, R9, R12, RZ, 0x3 ;  /* 0x0000000c09097211 */ /* 0x000fc400078f18ff */
[----:B------:R-:W-:Y:S02]  /*0390*/  MOV R16, c[0x0][0x190] ;  /* 0x0000640000107a02 */ /* 0x000fe40000000f00 */
[----:B------:R-:W-:Y:S02]  /*03a0*/  LOP3.LUT R9, R9, 0xfffffff8, RZ, 0xc0, !PT ;  /* 0xfffffff809097812 */ /* 0x000fe400078ec0ff */
[----:B------:R-:W-:Y:S02]  /*03b0*/  MOV R18, c[0x0][0x198] ;  /* 0x0000660000127a02 */ /* 0x000fe40000000f00 */
[----:B------:R-:W-:Y:S01]  /*03c0*/  IADD3 R8, -R8, c[0x0][0x1c0], RZ ;  /* 0x0000700008087a10 */ /* 0x000fe20007ffe1ff */
[----:B------:R-:W-:Y:S01]  /*03d0*/  IMAD.IADD R9, R12, 0x1, -R9 ;  /* 0x000000010c097824 */ /* 0x000fe200078e0a09 */
[----:B------:R-:W-:Y:S01]  /*03e0*/  IADD3 R10, R10, -R11, RZ ;  /* 0x8000000b0a0a7210 */ /* 0x000fe20007ffe0ff */
[----:B------:R0:W-:Y:S01]  /*03f0*/  STL.128 [R1+0x20], R16 ;  /* 0x0000201001007387 */ /* 0x0001e20000100c00 */
[----:B------:R-:W-:Y:S01]  /*0400*/  MOV R20, c[0x0][0x1a0] ;  /* 0x0000680000147a02 */ /* 0x000fe20000000f00 */
[----:B------:R-:W-:Y:S01]  /*0410*/  IMAD.WIDE R74, R8, R13, c[0x0][0x160] ;  /* 0x00005800084a7625 */ /* 0x000fe200078e020d */
[----:B------:R-:W-:-:S02]  /*0420*/  MOV R22, c[0x0][0x1a8] ;  /* 0x00006a0000167a02 */ /* 0x000fc40000000f00 */
        /* <DEDUP_REMOVED lines=8> */
[-C--:B------:R-:W-:Y:S02]  /*04b0*/  IMAD.WIDE R52, R5, R13.reuse, c[0x0][0x160] ;  /* 0x0000580005347625 */ /* 0x080fe400078e020d */
[----:B------:R-:W5:Y:S02]  /*04c0*/  LDL.64 R70, [R70] ;  /* 0x0000000046467983 */ /* 0x000f640000100a00 */
[----:B0-----:R-:W-:-:S02]  /*04d0*/  IMAD.WIDE R18, R6, R13, c[0x0][0x160] ;  /* 0x0000580006127625 */ /* 0x001fc400078e020d */
[----:B------:R-:W5:Y:S02]  /*04e0*/  LDL.64 R66, [R66] ;  /* 0x0000000042427983 */ /* 0x000f640000100a00 */
[-C--:B------:R-:W-:Y:S02]  /*04f0*/  IMAD.WIDE R16, R7, R13.reuse, c[0x0][0x160] ;  /* 0x0000580007107625 */ /* 0x080fe400078e020d */
[----:B-1----:R-:W2:Y:S02]  /*0500*/  LDG.E R20, [R76.64+0x900] ;  /* 0x000900044c147981 */ /* 0x002ea4000c1e1900 */
[----:B------:R-:W-:Y:S02]  /*0510*/  IMAD.WIDE R14, R9, R13, c[0x0][0x160] ;  /* 0x00005800090e7625 */ /* 0x000fe400078e020d */
[----:B------:R-:W5:Y:S02]  /*0520*/  LDL.64 R62, [R62] ;  /* 0x000000003e3e7983 */ /* 0x000f640000100a00 */
[----:B------:R-:W-:-:S02]  /*0530*/  IMAD R72, R8, 0x8, R1 ;  /* 0x0000000808487824 */ /* 0x000fc400078e0201 */
[--C-:B------:R-:W-:Y:S01]  /*0540*/  IMAD R68, R4, 0x8, R1.reuse ;  /* 0x0000000804447824 */ /* 0x100fe200078e0201 */
[----:B------:R-:W5:Y:S01]  /*0550*/  LDL.64 R58, [R58] ;  /* 0x000000003a3a7983 */ /* 0x000f620000100a00 */
[--C-:B------:R-:W-:Y:S02]  /*0560*/  IMAD R64, R6, 0x8, R1.reuse ;  /* 0x0000000806407824 */ /* 0x100fe400078e0201 */
[----:B------:R-:W-:Y:S01]  /*0570*/  IMAD R60, R9, 0x8, R1 ;  /* 0x00000008093c7824 */ /* 0x000fe200078e0201 */
[----:B------:R-:W5:Y:S01]  /*0580*/  LDL.64 R72, [R72] ;  /* 0x0000000048487983 */ /* 0x000f620000100a00 */
[----:B------:R-:W-:-:S03]  /*0590*/  IMAD.WIDE R12, R10, R13, c[0x0][0x160] ;  /* 0x000058000a0c7625 */ /* 0x000fc600078e020d */
        /* <DEDUP_REMOVED lines=9> */
[----:B------:R-:W5:Y:S04]  /*0630*/  LDG.E.64 R12, [R12.64] ;  /* 0x000000040c0c7981 */ /* 0x000f68000c1e1b00 */
[----:B------:R-:W0:Y:S01]  /*0640*/  S2R R11, SR_TID.X ;  /* 0x00000000000b7919 */ /* 0x000e220000002100 */
[----:B------:R-:W-:-:S05]  /*0650*/  IMAD.MOV.U32 R81, RZ, RZ, c[0x0][0x1c4] ;  /* 0x00007100ff517624 */ /* 0x000fca00078e00ff */
[----:B------:R-:W-:Y:S02]  /*0660*/  SHF.R.S32.HI R81, RZ, 0x1f, R81 ;  /* 0x0000001fff517819 */ /* 0x000fe40000011451 */
[C---:B0-----:R-:W-:Y:S02]  /*0670*/  ISETP.GT.U32.AND P0, PT, R11.reuse, 0x7, PT ;  /* 0x000000070b00780c */ /* 0x041fe40003f04070 */
[----:B------:R-:W-:Y:S02]  /*0680*/  LEA R80, R11, R1, 0x3 ;  /* 0x000000010b507211 */ /* 0x000fe400078e18ff */
[----:B------:R-:W-:Y:S02]  /*0690*/  LEA.HI R81, R81, c[0x0][0x1c4], RZ, 0x3 ;  /* 0x0000710051517a11 */ /* 0x000fe400078f18ff */
[----:B--2---:R-:W-:-:S07]  /*06a0*/  IADD3 R25, R20, 0x1, RZ ;  /* 0x0000000114197810 */ /* 0x004fce0007ffe0ff */
        /* <DEDUP_REMOVED lines=8> */
.L_x_155:
[----:B0-----:R-:W2:Y:S01]  /*0730*/  LDG.E.STRONG.SYS R20, [R22.64] ;  /* 0x0000000416147981 */ /* 0x001ea2000c1f5900 */
[----:B------:R-:W-:Y:S01]  /*0740*/  YIELD ;  /* 0x0000000000007946 */ /* 0x000fe20003800000 */
[----:B--2---:R-:W-:-:S13]  /*0750*/  ISETP.NE.AND P1, PT, R20, R25, PT ;  /* 0x000000191400720c */ /* 0x004fda0003f25270 */
[----:B------:R-:W-:Y:S05]  /*0760*/  @P1 BRA `(.L_x_155) ;  /* 0xffffffc000001947 */ /* 0x000fea000383ffff */
.L_x_154:
[----:B------:R-:W-:Y:S01]  /*0770*/  WARPSYNC 0xffffffff ;  /* 0xffffffff00007948 */ /* 0x000fe20003800000 */
[----:B------:R-:W-:-:S03]  /*0780*/  SHF.R.S32.HI R83, RZ, 0x3, R81 ;  /* 0x00000003ff537819 */ /* 0x000fc60000011451 */
        /* <DEDUP_REMOVED lines=11> */
[----:B------:R-:W-:Y:S01]  /*0840*/  IADD3 R20, -R82, RZ, RZ ;  /* 0x000000ff52147210 */ /* 0x000fe20007ffe1ff */
[----:B------:R-:W-:-:S04]  /*0850*/  IMAD.WIDE R78, R85, 0x10, RZ ;  /* 0x00000010554e7825 */ /* 0x000fc800078e02ff */
[----:B------:R-:W-:-:S05]  /*0860*/  IMAD.WIDE R20, R20, 0x10, RZ ;  /* 0x0000001014147825 */ /* 0x000fca00078e02ff */
[----:B-----5:R-:W-:-:S04]  /*0870*/  IADD3 R86, P2, P3, R72, 0xa00, -R20 ;  /* 0x00000a0048567810 */ /* 0x020fc80007b5e814 */
[----:B------:R-:W-:Y:S02]  /*0880*/  IADD3.X R87, R73, RZ, ~R21, P2, P3 ;  /* 0x000000ff49577210 */ /* 0x000fe400017e6c15 */
.L_x_158:
[-C--:B------:R-:W-:Y:S02]  /*0890*/  IADD3 R20, P3, R74, R78.reuse, RZ ;  /* 0x0000004e4a147210 */ /* 0x080fe40007f7e0ff */
[-C--:B------:R-:W-:Y:S02]  /*08a0*/  IADD3 R24, P4, R56, R78.reuse, RZ ;  /* 0x0000004e38187210 */ /* 0x080fe40007f9e0ff */
[-C--:B------:R-:W-:Y:S01]  /*08b0*/  IADD3 R28, P2, R54, R78.reuse, RZ ;  /* 0x0000004e361c7210 */ /* 0x080fe20007f5e0ff */
[--C-:B------:R-:W-:Y:S01]  /*08c0*/  IMAD.X R21, R75, 0x1, R79.reuse, P3 ;  /* 0x000000014b157824 */ /* 0x100fe200018e064f */
[----:B0-----:R-:W-:Y:S02]  /*08d0*/  IADD3.X R25, R57, R79, RZ, P4, !PT ;  /* 0x0000004f39197210 */ /* 0x001fe400027fe4ff */
[-C--:B------:R-:W-:Y:S01]  /*08e0*/  IADD3 R32, P3, R52, R78.reuse, RZ ;  /* 0x0000004e34207210 */ /* 0x080fe20007f7e0ff */
[----:B------:R-:W-:Y:S02]  /*08f0*/  IMAD.X R29, R55, 0x1, R79, P2 ;  /* 0x00000001371d7824 */ /* 0x000fe400010e064f */
[----:B------:R-:W2:Y:S01]  /*0900*/  LD.E.128 R20, [R20.64] ;  /* 0x0000000414147980 */ /* 0x000ea2000c101d00 */
[----:B------:R-:W-:-:S03]  /*0910*/  IADD3 R36, P2, R18, R78, RZ ;  /* 0x0000004e12247210 */ /* 0x000fc60007f5e0ff */
[----:B------:R-:W2:Y:S01]  /*0920*/  LD.E.128 R24, [R24.64] ;  /* 0x0000000418187980 */ /* 0x000ea2000c101d00 */
[-C--:B------:R-:W-:Y:S01]  /*0930*/  IADD3.X R33, R53, R79.reuse, RZ, P3, !PT ;  /* 0x0000004f35217210 */ /* 0x080fe20001ffe4ff */
[----:B------:R-:W-:Y:S02]  /*0940*/  IMAD.X R37, R19, 0x1, R79, P2 ;  /* 0x0000000113257824 */ /* 0x000fe400010e064f */
[----:B------:R-:W3:Y:S01]  /*0950*/  LD.E.128 R28, [R28.64] ;  /* 0x000000041c1c7980 */ /* 0x000ee2000c101d00 */
[-C--:B------:R-:W-:Y:S02]  /*0960*/  IADD3 R40, P3, R16, R78.reuse, RZ ;  /* 0x0000004e10287210 */ /* 0x080fe40007f7e0ff */
[----:B------:R-:W-:Y:S01]  /*0970*/  IADD3 R44, P2, R14, R78, RZ ;  /* 0x0000004e0e2c7210 */ /* 0x000fe20007f5e0ff */
[----:B------:R-:W4:Y:S01]  /*0980*/  LD.E.128 R32, [R32.64] ;  /* 0x0000000420207980 */ /* 0x000f22000c101d00 */
[----:B------:R-:W-:-:S03]  /*0990*/  IADD3.X R41, R17, R79, RZ, P3, !PT ;  /* 0x0000004f11297210 */ /* 0x000fc60001ffe4ff */
[----:B------:R-:W5:Y:S01]  /*09a0*/  LD.E.128 R36, [R36.64] ;  /* 0x0000000424247980 */ /* 0x000f62000c101d00 */
[----:B------:R-:W-:Y:S01]  /*09b0*/  IADD3 R48, P3, R12, R78, RZ ;  /* 0x0000004e0c307210 */ /* 0x000fe20007f7e0ff */
[----:B------:R-:W-:Y:S02]  /*09c0*/  IMAD.X R45, R15, 0x1, R79, P2 ;  /* 0x000000010f2d7824 */ /* 0x000fe400010e064f */
[----:B------:R-:W4:Y:S01]  /*09d0*/  LD.E.128 R40, [R40.64] ;  /* 0x0000000428287980 */ /* 0x000f22000c101d00 */
[----:B------:R-:W-:-:S03]  /*09e0*/  IADD3.X R49, R13, R79, RZ, P3, !PT ;  /* 0x0000004f0d317210 */ /* 0x000fc60001ffe4ff */
[----:B------:R-:W5:Y:S04]  /*09f0*/  LD.E.128 R44, [R44.64] ;  /* 0x000000042c2c7980 */ /* 0x000f68000c101d00 */
[----:B------:R-:W5:Y:S01]  /*0a00*/  LD.E.128 R48, [R48.64] ;  /* 0x0000000430307980 */ /* 0x000f62000c101d00 */
[----:B--2---:R-:W-:Y:S02]  /*0a10*/  FADD.FTZ R89, R20, R24 ;  /* 0x0000001814597221 */ /* 0x004fe40000010000 */
[----:B------:R-:W-:Y:S02]  /*0a20*/  FADD.FTZ R24, R23, R27 ;  /* 0x0000001b17187221 */ /* 0x000fe40000010000 */
[----:B------:R-:W-:Y:S01]  /*0a30*/  FADD.FTZ R23, R22, R26 ;  /* 0x0000001a16177221 */ /* 0x000fe20000010000 */
[----:B------:R-:W-:Y:S01]  /*0a40*/  MOV R22, R86 ;  /* 0x0000005600167202 */ /* 0x000fe20000000f00 */
[----:B------:R-:W-:-:S02]  /*0a50*/  FADD.FTZ R20, R21, R25 ;  /* 0x0000001915147221 */ /* 0x000fc40000010000 */
[----:B---3--:R-:W-:Y:S02]  /*0a60*/  FADD.FTZ R23, R23, R30 ;  /* 0x0000001e17177221 */ /* 0x008fe40000010000 */
[----:B------:R-:W-:Y:S02]  /*0a70*/  FADD.FTZ R89, R89, R28 ;  /* 0x0000001c59597221 */ /* 0x000fe40000010000 */
[----:B------:R-:W-:Y:S02]  /*0a80*/  FADD.FTZ R24, R24, R31 ;  /* 0x0000001f18187221 */ /* 0x000fe40000010000 */
[----:B------:R-:W-:Y:S02]  /*0a90*/  FADD.FTZ R20, R20, R29 ;  /* 0x0000001d14147221 */ /* 0x000fe40000010000 */
[----:B----4-:R-:W-:Y:S02]  /*0aa0*/  FADD.FTZ R23, R23, R34 ;  /* 0x0000002217177221 */ /* 0x010fe40000010000 */
[----:B------:R-:W-:-:S02]  /*0ab0*/  FADD.FTZ R89, R89, R32 ;  /* 0x0000002059597221 */ /* 0x000fc40000010000 */
[----:B------:R-:W-:Y:S02]  /*0ac0*/  FADD.FTZ R24, R24, R35 ;  /* 0x0000002318187221 */ /* 0x000fe40000010000 */
[----:B------:R-:W-:Y:S02]  /*0ad0*/  FADD.FTZ R20, R20, R33 ;  /* 0x0000002114147221 */ /* 0x000fe40000010000 */
[----:B-----5:R-:W-:Y:S02]  /*0ae0*/  FADD.FTZ R23, R23, R38 ;  /* 0x0000002617177221 */ /* 0x020fe40000010000 */
[----:B------:R-:W-:Y:S02]  /*0af0*/  FADD.FTZ R89, R89, R36 ;  /* 0x0000002459597221 */ /* 0x000fe40000010000 */
[----:B------:R-:W-:Y:S02]  /*0b00*/  FADD.FTZ R24, R24, R39 ;  /* 0x0000002718187221 */ /* 0x000fe40000010000 */
[----:B------:R-:W-:-:S02]  /*0b10*/  FADD.FTZ R20, R20, R37 ;  /* 0x0000002514147221 */ /* 0x000fc40000010000 */
[----:B------:R-:W-:Y:S02]  /*0b20*/  FADD.FTZ R23, R23, R42 ;  /* 0x0000002a17177221 */ /* 0x000fe40000010000 */
[----:B------:R-:W-:Y:S02]  /*0b30*/  FADD.FTZ R89, R89, R40 ;  /* 0x0000002859597221 */ /* 0x000fe40000010000 */
[----:B------:R-:W-:Y:S02]  /*0b40*/  FADD.FTZ R24, R24, R43 ;  /* 0x0000002b18187221 */ /* 0x000fe40000010000 */
[----:B------:R-:W-:Y:S02]  /*0b50*/  FADD.FTZ R20, R20, R41 ;  /* 0x0000002914147221 */ /* 0x000fe40000010000 */
[----:B------:R-:W-:Y:S02]  /*0b60*/  FADD.FTZ R23, R23, R46 ;  /* 0x0000002e17177221 */ /* 0x000fe40000010000 */
[----:B------:R-:W-:-:S02]  /*0b70*/  FADD.FTZ R89, R89, R44 ;  /* 0x0000002c59597221 */ /* 0x000fc40000010000 */
[----:B------:R-:W-:Y:S02]  /*0b80*/  FADD.FTZ R24, R24, R47 ;  /* 0x0000002f18187221 */ /* 0x000fe40000010000 */
[----:B------:R-:W-:Y:S02]  /*0b90*/  FADD.FTZ R20, R20, R45 ;  /* 0x0000002d14147221 */ /* 0x000fe40000010000 */
[----:B------:R-:W-:Y:S02]  /*0ba0*/  IMAD.MOV.U32 R21, RZ, RZ, c[0x0][0xc] ;  /* 0x00000300ff157624 */ /* 0x000fe400078e00ff */
[----:B------:R-:W-:Y:S02]  /*0bb0*/  FADD.FTZ R50, R23, R50 ;  /* 0x0000003217327221 */ /* 0x000fe40000010000 */
[----:B------:R-:W-:Y:S02]  /*0bc0*/  FADD.FTZ R51, R24, R51 ;  /* 0x0000003318337221 */ /* 0x000fe40000010000 */
[----:B------:R-:W-:-:S02]  /*0bd0*/  FADD.FTZ R49, R20, R49 ;  /* 0x0000003114317221 */ /* 0x000fc40000010000 */
[----:B------:R-:W-:Y:S02]  /*0be0*/  FADD.FTZ R48, R89, R48 ;  /* 0x0000003059307221 */ /* 0x000fe40000010000 */
[----:B------:R-:W-:Y:S02]  /*0bf0*/  IMAD.MOV.U32 R23, RZ, RZ, R87 ;  /* 0x000000ffff177224 */ /* 0x000fe400078e0057 */
[----:B------:R-:W-:-:S03]  /*0c00*/  IMAD R24, R21, c[0x0][0x0], RZ ;  /* 0x0000000015187a24 */ /* 0x000fc600078e02ff */
[----:B------:R0:W-:Y:S01]  /*0c10*/  ST.E.128 [R22.64], R48 ;  /* 0x0000003016007985 */ /* 0x0001e2000c101d04 */
[C---:B------:R-:W-:Y:S01]  /*0c20*/  IMAD.IADD R85, R24.reuse, 0x1, R85 ;  /* 0x0000000118557824 */ /* 0x040fe200078e0255 */
[C---:B------:R-:W-:Y:S01]  /*0c30*/  IADD3 R20, -R24.reuse, RZ, RZ ;  /* 0x000000ff18147210 */ /* 0x040fe20007ffe1ff */
[----:B------:R-:W-:-:S03]  /*0c40*/  IMAD.WIDE R78, R24, 0x10, R78 ;  /* 0x00000010184e7825 */ /* 0x000fc600078e024e */
[----:B------:R-:W-:Y:S01]  /*0c50*/  ISETP.GE.AND P2, PT, R85, R84, PT ;  /* 0x000000545500720c */ /* 0x000fe20003f46270 */
[----:B------:R-:W-:-:S05]  /*0c60*/  IMAD.WIDE R20, R20, 0x10, RZ ;  /* 0x0000001014147825 */ /* 0x000fca00078e02ff */
[----:B------:R-:W-:-:S04]  /*0c70*/  IADD3 R86, P3, -R20, R86, RZ ;  /* 0x0000005614567210 */ /* 0x000fc80007f7e1ff */
[----:B------:R-:W-:-:S03]  /*0c80*/  IADD3.X R87, ~R21, R87, RZ, P3, !PT ;  /* 0x0000005715577210 */ /* 0x000fc60001ffe5ff */
[----:B0-----:R-:W-:Y:S05]  /*0c90*/  @!P2 BRA `(.L_x_158) ;  /* 0xfffffbf00000a947 */ /* 0x001fea000383ffff */
.L_x_157:
[----:B------:R-:W-:Y:S05]  /*0ca0*/  BSYNC B0 ;  /* 0x0000000000007941 */ /* 0x000fea0003800000 */
.L_x_156:
[----:B------:R-:W-:Y:S06]  /*0cb0*/  BAR.SYNC.DEFER_BLOCKING 0x0 ;  /* 0x0000000000007b1d */ /* 0x000fec0000010000 */
[----:B-----5:R-:W2:Y:S02]  /*0cc0*/  LDG.E R12, [R76.64+0x900] ;  /* 0x000900044c0c7981 */ /* 0x020ea4000c1e1900 */
        /* <DEDUP_REMOVED lines=11> */
.L_x_160:
[----:B-1----:R-:W2:Y:S01]  /*0d80*/  LDG.E.STRONG.SYS R12, [R14.64+0x480] ;  /* 0x000480040e0c7981 */ /* 0x002ea2000c1f5900 */
[----:B------:R-:W-:Y:S01]  /*0d90*/  YIELD ;  /* 0x0000000000007946 */ /* 0x000fe20003800000 */
[----:B--2---:R-:W-:Y:S01]  /*0da0*/  ISETP.NE.AND P0, PT, R12, R17, PT ;  /* 0x000000110c00720c */ /* 0x004fe20003f05270 */
[----:B------:R-:W-:-:S12]  /*0db0*/  CCTL.IVALL ;  /* 0x00000000ff00798f */ /* 0x000fd80002000000 */
[----:B------:R-:W-:Y:S05]  /*0dc0*/  @P0 BRA `(.L_x_160) ;  /* 0xffffffb000000947 */ /* 0x000fea000383ffff */
.L_x_159:
        /* <DEDUP_REMOVED lines=8> */
[----:B------:R-:W-:Y:S01]  /*0e50*/  MOV R29, c[0x0][0xc] ;  /* 0x00000300001d7a02 */ /* 0x000fe20000000f00 */
[----:B0-----:R-:W-:Y:S01]  /*0e60*/  IMAD.MOV.U32 R25, RZ, RZ, 0x10 ;  /* 0x00000010ff197424 */ /* 0x001fe200078e00ff */
[----:B------:R-:W-:Y:S01]  /*0e70*/  MOV R26, c[0x0][0x1b8] ;  /* 0x00006e00001a7a02 */ /* 0x000fe20000000f00 */
[----:B------:R-:W-:Y:S02]  /*0e80*/  IMAD R3, R83, R8, R82 ;  /* 0x0000000853037224 */ /* 0x000fe400078e0252 */
[----:B------:R-:W-:Y:S02]  /*0e90*/  IMAD.MOV.U32 R27, RZ, RZ, c[0x0][0x1bc] ;  /* 0x00006f00ff1b7624 */ /* 0x000fe400078e00ff */
[----:B------:R-:W-:Y:S02]  /*0ea0*/  IMAD R29, R29, c[0x0][0x0], RZ ;  /* 0x000000001d1d7a24 */ /* 0x000fe400078e02ff */
[----:B------:R-:W-:-:S04]  /*0eb0*/  IMAD.WIDE R24, R82, R25, c[0x2][0x0] ;  /* 0x0080000052187625 */ /* 0x000fc800078e0219 */
.L_x_161:
[----:B------:R-:W-:-:S04]  /*0ec0*/  ISETP.GE.AND P0, PT, R82, R83, PT ;  /* 0x000000535200720c */ /* 0x000fc80003f06270 */
[----:B------:R-:W-:-:S13]  /*0ed0*/  ISETP.NE.AND P2, PT, R8, 0x7, P0 ;  /* 0x000000070800780c */ /* 0x000fda0000745270 */
[----:B0-----:R-:W-:-:S04]  /*0ee0*/  @!P2 IADD3 R12, P1, R72, R24, RZ ;  /* 0x00000018480ca210 */ /* 0x001fc80007f3e0ff */
[----:B------:R-:W-:-:S06]  /*0ef0*/  @!P2 IADD3.X R13, R73, R25, RZ, P1, !PT ;  /* 0x00000019490da210 */ /* 0x000fcc0000ffe4ff */
        /* <DEDUP_REMOVED lines=8> */
[----:B------:R-:W-:-:S04]  /*0f80*/  @!P1 IMAD R33, R2, c[0x0][0x0], R11 ;  /* 0x0000000002219a24 */ /* 0x000fc800078e020b */
[----:B------:R-:W-:-:S04]  /*0f90*/  @!P1 IMAD R33, R83, R0, R33 ;  /* 0x0000000053219224 */ /* 0x000fc800078e0221 */
[----:B------:R-:W-:-:S04]  /*0fa0*/  @!P1 IMAD.WIDE R32, R33, 0x10, R26 ;  /* 0x0000001021209825 */ /* 0x000fc800078e021a */
[----:B------:R-:W-:-:S04]  /*0fb0*/  @!P2 IADD3 R20, P3, R68, R24, RZ ;  /* 0x000000184414a210 */ /* 0x000fc80007f7e0ff */
[----:B------:R-:W-:Y:S01]  /*0fc0*/  @!P2 IADD3.X R21, R69, R25, RZ, P3, !PT ;  /* 0x000000194515a210 */ /* 0x000fe20001ffe4ff */
[----:B--2---:R1:W-:Y:S05]  /*0fd0*/  @!P1 STG.E.128 [R32.64], R16 ;  /* 0x0000001020009986 */ /* 0x0043ea000c101d04 */
[----:B------:R-:W2:Y:S01]  /*0fe0*/  @!P2 LD.E.128 R20, [R20.64] ;  /* 0x000000041414a980 */ /* 0x000ea2000c101d00 */
[----:B------:R-:W-:Y:S01]  /*0ff0*/  ISETP.NE.AND P1, PT, R5, 0x7, P0 ;  /* 0x000000070500780c */ /* 0x000fe20000725270 */
[----:B0-----:R-:W-:-:S04]  /*1000*/  @!P2 IMAD R31, R2, c[0x0][0x0], R11 ;  /* 0x00000000021faa24 */ /* 0x001fc800078e020b */
[----:B------:R-:W-:-:S04]  /*1010*/  @!P2 IMAD R31, R83, R4, R31 ;  /* 0x00000004531fa224 */ /* 0x000fc800078e021f */
[----:B------:R-:W-:-:S04]  /*1020*/  @!P2 IMAD.WIDE R30, R31, 0x10, R26 ;  /* 0x000000101f1ea825 */ /* 0x000fc800078e021a */
[----:B------:R-:W-:-:S05]  /*1030*/  @!P1 IADD3 R12, P3, R66, R24, RZ ;  /* 0x00000018420c9210 */ /* 0x000fca0007f7e0ff */
[----:B------:R-:W-:Y:S01]  /*1040*/  @!P1 IMAD.X R13, R67, 0x1, R25, P3 ;  /* 0x00000001430d9824 */ /* 0x000fe200018e0619 */
[----:B--2---:R0:W-:Y:S05]  /*1050*/  @!P2 STG.E.128 [R30.64], R20 ;  /* 0x000000141e00a986 */ /* 0x0041ea000c101d04 */
[----:B------:R-:W2:Y:S01]  /*1060*/  @!P1 LD.E.128 R12, [R12.64] ;  /* 0x000000040c0c9980 */ /* 0x000ea2000c101d00 */
[----:B------:R-:W-:Y:S01]  /*1070*/  ISETP.NE.AND P2, PT, R6, 0x7, P0 ;  /* 0x000000070600780c */ /* 0x000fe20000745270 */
[----:B-1----:R-:W-:-:S04]  /*1080*/  @!P1 IMAD R18, R2, c[0x0][0x0], R11 ;  /* 0x0000000002129a24 */ /* 0x002fc800078e020b */
        /* <DEDUP_REMOVED lines=10> */
[----:B------:R-:W-:-:S04]  /*1130*/  @!P1 IADD3 R20, P3, R62, R24, RZ ;  /* 0x000000183e149210 */ /* 0x000fc80007f7e0ff */
[----:B------:R-:W-:Y:S01]  /*1140*/  @!P1 IADD3.X R21, R63, R25, RZ, P3, !PT ;  /* 0x000000193f159210 */ /* 0x000fe20001ffe4ff */
[----:B--2---:R0:W-:Y:S05]  /*1150*/  @!P2 STG.E.128 [R30.64], R16 ;  /* 0x000000101e00a986 */ /* 0x0041ea000c101d04 */
[----:B------:R-:W2:Y:S01]  /*1160*/  @!P1 LD.E.128 R20, [R20.64] ;  /* 0x0000000414149980 */ /* 0x000ea2000c101d00 */
[----:B------:R-:W-:Y:S01]  /*1170*/  ISETP.NE.AND P2, PT, R9, 0x7, P0 ;  /* 0x000000070900780c */ /* 0x000fe20000745270 */
[----:B-1----:R-:W-:-:S04]  /*1180*/  @!P1 IMAD R14, R2, c[0x0][0x0], R11 ;  /* 0x00000000020e9a24 */ /* 0x002fc800078e020b */
[----:B------:R-:W-:-:S04]  /*1190*/  @!P1 IMAD R33, R83, R7, R14 ;  /* 0x0000000753219224 */ /* 0x000fc800078e020e */
[----:B------:R-:W-:-:S04]  /*11a0*/  @!P1 IMAD.WIDE R32, R33, 0x10, R26 ;  /* 0x0000001021209825 */ /* 0x000fc800078e021a */
[----:B------:R-:W-:-:S05]  /*11b0*/  @!P2 IADD3 R12, P3, R60, R24, RZ ;  /* 0x000000183c0ca210 */ /* 0x000fca0007f7e0ff */
[----:B------:R-:W-:Y:S01]  /*11c0*/  @!P2 IMAD.X R13, R61, 0x1, R25, P3 ;  /* 0x000000013d0da824 */ /* 0x000fe200018e0619 */
[----:B------:R-:W-:Y:S01]  /*11d0*/  ISETP.NE.AND P0, PT, R10, 0x7, P0 ;  /* 0x000000070a00780c */ /* 0x000fe20000705270 */
[----:B--2---:R1:W-:Y:S04]  /*11e0*/  @!P1 STG.E.128 [R32.64], R20 ;  /* 0x0000001420009986 */ /* 0x0043e8000c101d04 */
[----:B------:R-:W2:Y:S01]  /*11f0*/  @!P2 LD.E.128 R12, [R12.64] ;  /* 0x000000040c0ca980 */ /* 0x000ea2000c101d00 */
[----:B0-----:R-:W-:-:S07]  /*1200*/  @!P2 IMAD R18, R2, c[0x0][0x0], R11 ;  /* 0x000000000212aa24 */ /* 0x001fce00078e020b */
[----:B------:R-:W-:Y:S01]  /*1210*/  @!P0 IADD3 R16, P1, R58, R24, RZ ;  /* 0x000000183a108210 */ /* 0x000fe20007f3e0ff */
[----:B------:R-:W-:-:S03]  /*1220*/  @!P2 IMAD R31, R83, R9, R18 ;  /* 0x00000009531fa224 */ /* 0x000fc600078e0212 */
[----:B------:R-:W-:Y:S01]  /*1230*/  @!P0 IADD3.X R17, R59, R25, RZ, P1, !PT ;  /* 0x000000193b118210 */ /* 0x000fe20000ffe4ff */
[----:B------:R-:W-:-:S05]  /*1240*/  @!P2 IMAD.WIDE R30, R31, 0x10, R26 ;  /* 0x000000101f1ea825 */ /* 0x000fca00078e021a */
[----:B--2---:R0:W-:Y:S04]  /*1250*/  @!P2 STG.E.128 [R30.64], R12 ;  /* 0x0000000c1e00a986 */ /* 0x0041e8000c101d04 */
[----:B------:R-:W2:Y:S01]  /*1260*/  @!P0 LD.E.128 R16, [R16.64] ;  /* 0x0000000410108980 */ /* 0x000ea2000c101d00 */
[----:B------:R-:W-:Y:S01]  /*1270*/  @!P0 IMAD R28, R2, c[0x0][0x0], R11 ;  /* 0x00000000021c8a24 */ /* 0x000fe200078e020b */
[----:B-1----:R-:W-:Y:S01]  /*1280*/  MOV R23, c[0x0][0xc] ;  /* 0x0000030000177a02 */ /* 0x002fe20000000f00 */
[----:B------:R-:W-:-:S04]  /*1290*/  IMAD.WIDE R24, R29, 0x10, R24 ;  /* 0x000000101d187825 */ /* 0x000fc800078e0218 */
[----:B------:R-:W-:Y:S02]  /*12a0*/  @!P0 IMAD R21, R83, R10, R28 ;  /* 0x0000000a53158224 */ /* 0x000fe400078e021c */
[----:B------:R-:W-:Y:S02]  /*12b0*/  IMAD R82, R23, c[0x0][0x0], R82 ;  /* 0x0000000017527a24 */ /* 0x000fe400078e0252 */
[----:B------:R-:W-:-:S04]  /*12c0*/  @!P0 IMAD.WIDE R20, R21, 0x10, R26 ;  /* 0x0000001015148825 */ /* 0x000fc800078e021a */
[----:B------:R-:W-:Y:S01]  /*12d0*/  IMAD.WIDE R26, R29, 0x10, R26 ;  /* 0x000000101d1a7825 */ /* 0x000fe200078e021a */
[----:B--2---:R0:W-:Y:S01]  /*12e0*/  @!P0 STG.E.128 [R20.64], R16 ;  /* 0x0000001014008986 */ /* 0x0041e2000c101d04 */
[----:B------:R-:W-:-:S13]  /*12f0*/  ISETP.GE.AND P0, PT, R82, R81, PT ;  /* 0x000000515200720c */ /* 0x000fda0003f06270 */
[----:B------:R-:W-:Y:S05]  /*1300*/  @!P0 BRA `(.L_x_161) ;  /* 0xfffffbb000008947 */ /* 0x000fea000383ffff */
[----:B------:R-:W-:Y:S05]  /*1310*/  EXIT ;  /* 0x000000000000794d */ /* 0x000fea0003800000 */
.L_x_162:
        /* <DEDUP_REMOVED lines=14> */
.L_x_247:


//--------------------- .text._ZN4vllm26cross_device_reduce_1stageIfLi8EEEvPNS_8RankDataENS_11RankSignalsEPNS_6SignalEPT_ii --------------------------
	.section	.text._ZN4vllm26cross_device_reduce_1stageIfLi8EEEvPNS_8RankDataENS_11RankSignalsEPNS_6SignalEPT_ii,"ax",@progbits
	.sectioninfo	@"SHI_REGISTERS=62"
	.align	128
        .global         _ZN4vllm26cross_device_reduce_1stageIfLi8EEEvPNS_8RankDataENS_11RankSignalsEPNS_6SignalEPT_ii
        .type           _ZN4vllm26cross_device_reduce_1stageIfLi8EEEvPNS_8RankDataENS_11RankSignalsEPNS_6SignalEPT_ii,@function
        .size           _ZN4vllm26cross_device_reduce_1stageIfLi8EEEvPNS_8RankDataENS_11RankSignalsEPNS_6SignalEPT_ii,(.L_x_248 - _ZN4vllm26cross_device_reduce_1stageIfLi8EEEvPNS_8RankDataENS_11RankSignalsEPNS_6SignalEPT_ii)
        .other          _ZN4vllm26cross_device_reduce_1stageIfLi8EEEvPNS_8RankDataENS_11RankSignalsEPNS_6SignalEPT_ii,@"STO_CUDA_ENTRY STV_DEFAULT"
_ZN4vllm26cross_device_reduce_1stageIfLi8EEEvPNS_8RankDataENS_11RankSignalsEPNS_6SignalEPT_ii:
.text._ZN4vllm26cross_device_reduce_1stageIfLi8EEEvPNS_8RankDataENS_11RankSignalsEPNS_6SignalEPT_ii:
        /* <DEDUP_REMOVED lines=49> */
.L_x_164:
[----:B0-----:R-:W2:Y:S01]  /*0310*/  LDG.E.STRONG.SYS R3, [R24.64] ;  /* 0x0000000418037981 */ /* 0x001ea2000c1f5900 */
[----:B------:R-:W-:Y:S01]  /*0320*/  YIELD ;  /* 0x0000000000007946 */ /* 0x000fe20003800000 */
[----:B--2---:R-:W-:-:S13]  /*0330*/  ISETP.NE.AND P2, PT, R3, R20, PT ;  /* 0x000000140300720c */ /* 0x004fda0003f45270 */
[----:B------:R-:W-:Y:S05]  /*0340*/  @P2 BRA `(.L_x_164) ;  /* 0xffffffc000002947 */ /* 0x000fea000383ffff */
.L_x_163:
[----:B----4-:R-:W-:Y:S01]  /*0350*/  WARPSYNC 0xffffffff ;  /* 0xffffffff00007948 */ /* 0x010fe20003800000 */
[----:B------:R-:W-:Y:S06]  /*0360*/  BAR.SYNC.DEFER_BLOCKING 0x0 ;  /* 0x0000000000007b1d */ /* 0x000fec0000010000 */
[----:B------:R-:W-:Y:S01]  /*0370*/  BSSY B0, `(.L_x_165) ;  /* 0x0000036000007945 */ /* 0x000fe20003800000 */
[----:B------:R0:W-:Y:S01]  /*0380*/  @!P1 STG.E [R22.64+0x900], R20 ;  /* 0x0009001416009986 */ /* 0x0001e2000c101904 */
[----:B------:R-:W-:Y:S05]  /*0390*/  @P3 BRA `(.L_x_166) ;  /* 0x0000033000003947 */ /* 0x000fea0003800000 */
.L_x_167:
[----:B-----5:R-:W-:-:S04]  /*03a0*/  IMAD.WIDE R24, R21, 0x10, R4 ;  /* 0x0000001015187825 */ /* 0x020fc800078e0204 */
[C---:B------:R-:W-:Y:S02]  /*03b0*/  IMAD.WIDE R28, R21.reuse, 0x10, R6 ;  /* 0x00000010151c7825 */ /* 0x040fe400078e0206 */
[----:B------:R-:W2:Y:S02]  /*03c0*/  LD.E.128 R24, [R24.64] ;  /* 0x0000000418187980 */ /* 0x000ea4000c101d00 */
[C---:B------:R-:W-:Y:S02]  /*03d0*/  IMAD.WIDE R32, R21.reuse, 0x10, R8 ;  /* 0x0000001015207825 */ /* 0x040fe400078e0208 */
[----:B------:R-:W2:Y:S02]  /*03e0*/  LD.E.128 R28, [R28.64] ;  /* 0x000000041c1c7980 */ /* 0x000ea4000c101d00 */
[C---:B------:R-:W-:Y:S02]  /*03f0*/  IMAD.WIDE R36, R21.reuse, 0x10, R10 ;  /* 0x0000001015247825 */ /* 0x040fe400078e020a */
[----:B------:R-:W3:Y:S02]  /*0400*/  LD.E.128 R32, [R32.64] ;  /* 0x0000000420207980 */ /* 0x000ee4000c101d00 */
[----:B------:R-:W-:-:S02]  /*0410*/  IMAD.WIDE R40, R21, 0x10, R12 ;  /* 0x0000001015287825 */ /* 0x000fc400078e020c */
[----:B------:R-:W4:Y:S02]  /*0420*/  LD.E.128 R36, [R36.64] ;  /* 0x0000000424247980 */ /* 0x000f24000c101d00 */
[C---:B------:R-:W-:Y:S02]  /*0430*/  IMAD.WIDE R44, R21.reuse, 0x10, R14 ;  /* 0x00000010152c7825 */ /* 0x040fe400078e020e */
[----:B------:R-:W4:Y:S02]  /*0440*/  LD.E.128 R40, [R40.64] ;  /* 0x0000000428287980 */ /* 0x000f24000c101d00 */
[C---:B------:R-:W-:Y:S02]  /*0450*/  IMAD.WIDE R48, R21.reuse, 0x10, R16 ;  /* 0x0000001015307825 */ /* 0x040fe400078e0210 */
[----:B------:R-:W4:Y:S02]  /*0460*/  LD.E.128 R44, [R44.64] ;  /* 0x000000042c2c7980 */ /* 0x000f24000c101d00 */
[----:B0-----:R-:W-:-:S02]  /*0470*/  IMAD.WIDE R52, R21, 0x10, R18 ;  /* 0x0000001015347825 */ /* 0x001fc400078e0212 */
[----:B------:R-:W4:Y:S04]  /*0480*/  LD.E.128 R48, [R48.64] ;  /* 0x0000000430307980 */ /* 0x000f28000c101d00 */
[----:B------:R-:W4:Y:S01]  /*0490*/  LD.E.128 R52, [R52.64] ;  /* 0x0000000434347980 */ /* 0x000f22000c101d00 */
[----:B--2---:R-:W-:Y:S02]  /*04a0*/  FADD.FTZ R3, R24, R28 ;  /* 0x0000001c18037221 */ /* 0x004fe40000010000 */
[----:B0-----:R-:W-:Y:S02]  /*04b0*/  FADD.FTZ R20, R27, R31 ;  /* 0x0000001f1b147221 */ /* 0x001fe40000010000 */
[----:B------:R-:W-:Y:S02]  /*04c0*/  FADD.FTZ R2, R25, R29 ;  /* 0x0000001d19027221 */ /* 0x000fe40000010000 */
        /* <DEDUP_REMOVED lines=9> */
[----:B------:R-:W-:Y:S02]  /*0560*/  FADD.FTZ R3, R3, R40 ;  /* 0x0000002803037221 */ /* 0x000fe40000010000 */
[----:B------:R-:W-:Y:S02]  /*0570*/  FADD.FTZ R20, R20, R43 ;  /* 0x0000002b14147221 */ /* 0x000fe40000010000 */
[----:B------:R-:W-:Y:S02]  /*0580*/  FADD.FTZ R2, R2, R41 ;  /* 0x0000002902027221 */ /* 0x000fe40000010000 */
[----:B------:R-:W-:Y:S01]  /*0590*/  FADD.FTZ R27, R27, R42 ;  /* 0x0000002a1b1b7221 */ /* 0x000fe20000010000 */
[----:B------:R-:W-:Y:S01]  /*05a0*/  HFMA2.MMA R24, -RZ, RZ, 0, 9.5367431640625e-07 ;  /* 0x00000010ff187435 */ /* 0x000fe200000001ff */
        /* <DEDUP_REMOVED lines=8> */
[----:B------:R-:W-:Y:S01]  /*0630*/  FADD.FTZ R55, R20, R55 ;  /* 0x0000003714377221 */ /* 0x000fe20000010000 */
[----:B------:R-:W-:Y:S01]  /*0640*/  MOV R20, c[0x0][0xc] ;  /* 0x0000030000147a02 */ /* 0x000fe20000000f00 */
[----:B------:R-:W-:Y:S02]  /*0650*/  FADD.FTZ R53, R2, R53 ;  /* 0x0000003502357221 */ /* 0x000fe40000010000 */
[----:B------:R-:W-:Y:S02]  /*0660*/  FADD.FTZ R52, R3, R52 ;  /* 0x0000003403347221 */ /* 0x000fe40000010000 */
[----:B------:R-:W-:Y:S02]  /*0670*/  FADD.FTZ R54, R27, R54 ;  /* 0x000000361b367221 */ /* 0x000fe40000010000 */
[----:B------:R-:W-:-:S04]  /*0680*/  IMAD.WIDE R2, R21, R24, c[0x0][0x1b8] ;  /* 0x00006e0015027625 */ /* 0x000fc800078e0218 */
[----:B------:R-:W-:Y:S01]  /*0690*/  IMAD R21, R20, c[0x0][0x0], R21 ;  /* 0x0000000014157a24 */ /* 0x000fe200078e0215 */
[----:B------:R0:W-:Y:S04]  /*06a0*/  STG.E.128 [R2.64], R52 ;  /* 0x0000003402007986 */ /* 0x0001e8000c101d04 */
[----:B------:R-:W-:-:S13]  /*06b0*/  ISETP.GE.AND P2, PT, R21, c[0x0][0x1c4], PT ;  /* 0x0000710015007a0c */ /* 0x000fda0003f46270 */
[----:B------:R-:W-:Y:S05]  /*06c0*/  @!P2 BRA `(.L_x_167) ;  /* 0xfffffcd00000a947 */ /* 0x000fea000383ffff */
.L_x_166:
[----:B------:R-:W-:Y:S05]  /*06d0*/  BSYNC B0 ;  /* 0x0000000000007941 */ /* 0x000fea0003800000 */
.L_x_165:
        /* <DEDUP_REMOVED lines=12> */
.L_x_170:
[----:B------:R-:W2:Y:S01]  /*07a0*/  LDG.E.STRONG.SYS R0, [R56.64+0x480] ;  /* 0x0004800438007981 */ /* 0x000ea2000c1f5900 */
[----:B------:R-:W-:Y:S01]  /*07b0*/  YIELD ;  /* 0x0000000000007946 */ /* 0x000fe20003800000 */
[----:B--2---:R-:W-:-:S13]  /*07c0*/  ISETP.NE.AND P0, PT, R0, R5, PT ;  /* 0x000000050000720c */ /* 0x004fda0003f05270 */
[----:B------:R-:W-:Y:S05]  /*07d0*/  @P0 BRA `(.L_x_170) ;  /* 0xffffffc000000947 */ /* 0x000fea000383ffff */
.L_x_169:
[----:B------:R-:W-:Y:S05]  /*07e0*/  BSYNC B0 ;  /* 0x0000000000007941 */ /* 0x000fea0003800000 */
.L_x_168:
[----:B------:R-:W-:Y:S05]  /*07f0*/  @P1 EXIT ;  /* 0x000000000000194d */ /* 0x000fea0003800000 */
[----:B------:R-:W-:Y:S01]  /*0800*/  STG.E [R22.64+0x900], R5 ;  /* 0x0009000516007986 */ /* 0x000fe2000c101904 */
[----:B------:R-:W-:Y:S05]  /*0810*/  EXIT ;  /* 0x000000000000794d */ /* 0x000fea0003800000 */
.L_x_171:
        /* <DEDUP_REMOVED lines=14> */
.L_x_248:


//--------------------- .text._ZN4vllm26cross_device_reduce_2stageIfLi6EEEvPNS_8RankDataENS_11RankSignalsEPNS_6SignalEPT_ii --------------------------
	.section	.text._ZN4vllm26cross_device_reduce_2stageIfLi6EEEvPNS_8RankDataENS_11RankSignalsEPNS_6SignalEPT_ii,"ax",@progbits
	.sectioninfo	@"SHI_REGISTERS=72"
	.align	128
        .global         _ZN4vllm26cross_device_reduce_2stageIfLi6EEEvPNS_8RankDataENS_11RankSignalsEPNS_6SignalEPT_ii
        .type           _ZN4vllm26cross_device_reduce_2stageIfLi6EEEvPNS_8RankDataENS_11RankSignalsEPNS_6SignalEPT_ii,@function
        .size           _ZN4vllm26cross_device_reduce_2stageIfLi6EEEvPNS_8RankDataENS_11RankSignalsEPNS_6SignalEPT_ii,(.L_x_249 - _ZN4vllm26cross_device_reduce_2stageIfLi6EEEvPNS_8RankDataENS_11RankSignalsEPNS_6SignalEPT_ii)
        .other          _ZN4vllm26cross_device_reduce_2stageIfLi6EEEvPNS_8RankDataENS_11RankSignalsEPNS_6SignalEPT_ii,@"STO_CUDA_ENTRY STV_DEFAULT"
_ZN4vllm26cross_device_reduce_2stageIfLi6EEEvPNS_8RankDataENS_11RankSignalsEPNS_6SignalEPT_ii:
.text._ZN4vllm26cross_device_reduce_2stageIfLi6EEEvPNS_8RankDataENS_11RankSignalsEPNS_6SignalEPT_ii:
[----:B------:R-:W-:-:S03]  /*0000*/  MOV R1, c[0x0][0x28] ;  /* 0x00000a0000017a02 */ /* 0x000fc60000000f00 */
[----:B------:R-:W-:Y:S01]  /*0010*/  HFMA2.MMA R16, -RZ, RZ, 0.05206298828125, -0.052093505859375 ;  /* 0x2aaaaaabff107435 */ /* 0x000fe200000001ff */
[----:B------:R-:W-:Y:S01]  /*0020*/  IADD3 R1, R1, -0x40, RZ ;  /* 0xffffffc001017810 */ /* 0x000fe20007ffe0ff */
[----:B------:R-:W0:Y:S01]  /*0030*/  S2R R0, SR_CTAID.X ;  /* 0x0000000000007919 */ /* 0x000e220000002500 */
[----:B------:R-:W-:Y:S01]  /*0040*/  MOV R4, c[0x0][0x170] ;  /* 0x00005c0000047a02 */ /* 0x000fe20000000f00 */
[----:B------:R-:W-:Y:S01]  /*0050*/  HFMA2.MMA R43, -RZ, RZ, 0, 2.384185791015625e-07 ;  /* 0x00000004ff2b7435 */ /* 0x000fe200000001ff */
[----:B------:R-:W-:Y:S01]  /*0060*/  MOV R5, c[0x0][0x174] ;  /* 0x00005d0000057a02 */ /* 0x000fe20000000f00 */
[----:B------:R-:W-:Y:S01]  /*0070*/  ULDC.64 UR8, c[0x0][0x118] ;  /* 0x0000460000087ab9 */ /* 0x000fe20000000a00 */
[----:B------:R-:W-:Y:S02]  /*0080*/  MOV R6, c[0x0][0x178] ;  /* 0x00005e0000067a02 */ /* 0x000fe40000000f00 */
[----:B------:R-:W-:Y:S01]  /*0090*/  MOV R7, c[0x0][0x17c] ;  /* 0x00005f0000077a02 */ /* 0x000fe20000000f00 */
[----:B------:R-:W-:Y:S01]  /*00a0*/  IMAD.HI R3, R16, c[0x0][0x1c0], RZ ;  /* 0x0000700010037a27 */ /* 0x000fe200078e02ff */
[----:B------:R-:W-:-:S02]  /*00b0*/  MOV R2, c[0x0][0x1c0] ;  /* 0x0000700000027a02 */ /* 0x000fc40000000f00 */
[----:B------:R-:W-:Y:S01]  /*00c0*/  MOV R12, c[0x0][0x180] ;  /* 0x00006000000c7a02 */ /* 0x000fe20000000f00 */
[----:B------:R1:W-:Y:S01]  /*00d0*/  STL.128 [R1], R4 ;  /* 0x0000000401007387 */ /* 0x0003e20000100c00 */
[----:B------:R-:W-:Y:S02]  /*00e0*/  LEA.HI R8, R3, R3, RZ, 0x1 ;  /* 0x0000000303087211 */ /* 0x000fe400078f08ff */
[----:B------:R-:W-:Y:S02]  /*00f0*/  MOV R13, c[0x0][0x184] ;  /* 0x00006100000d7a02 */ /* 0x000fe40000000f00 */
[----:B------:R-:W-:Y:S02]  /*0100*/  MOV R14, c[0x0][0x188] ;  /* 0x00006200000e7a02 */ /* 0x000fe40000000f00 */
[----:B------:R-:W-:Y:S02]  /*0110*/  MOV R15, c[0x0][0x18c] ;  /* 0x00006300000f7a02 */ /* 0x000fe40000000f00 */
[----:B------:R-:W-:-:S02]  /*0120*/  MOV R11, 0xfffffffa ;  /* 0xfffffffa000b7802 */ /* 0x000fc40000000f00 */
[----:B------:R-:W-:Y:S01]  /*0130*/  IADD3 R9, R2, 0x4, RZ ;  /* 0x0000000402097810 */ /* 0x000fe20007ffe0ff */
[----:B------:R2:W-:Y:S01]  /*0140*/  STL.128 [R1+0x10], R12 ;  /* 0x0000100c01007387 */ /* 0x0005e20000100c00 */
[----:B------:R-:W-:Y:S01]  /*0150*/  MOV R44, 0x8 ;  /* 0x00000008002c7802 */ /* 0x000fe20000000f00 */
[----:B------:R-:W-:Y:S01]  /*0160*/  IMAD R8, R8, R11, c[0x0][0x1c0] ;  /* 0x0000700008087624 */ /* 0x000fe200078e020b */
[----:B------:R-:W-:Y:S01]  /*0170*/  MOV R20, c[0x0][0x190] ;  /* 0x0000640000147a02 */ /* 0x000fe20000000f00 */
[----:B0-----:R-:W-:Y:S01]  /*0180*/  IMAD.WIDE.U32 R42, R0, R43, c[0x0][0x1b0] ;  /* 0x00006c00002a7625 */ /* 0x001fe200078e002b */
[C---:B-1----:R-:W-:Y:S02]  /*0190*/  IADD3 R7, R2.reuse, 0x1, RZ ;  /* 0x0000000102077810 */ /* 0x042fe40007ffe0ff */
[----:B------:R-:W-:Y:S01]  /*01a0*/  IADD3 R6, R2, 0x2, RZ ;  /* 0x0000000202067810 */ /* 0x000fe20007ffe0ff */
[----:B------:R-:W-:Y:S01]  /*01b0*/  IMAD.WIDE R54, R8, R44, c[0x0][0x160] ;  /* 0x0000580008367625 */ /* 0x000fe200078e022c */
[----:B------:R-:W-:Y:S01]  /*01c0*/  IADD3 R5, R2, 0x3, RZ ;  /* 0x0000000302057810 */ /* 0x000fe20007ffe0ff */
[----:B------:R-:W3:Y:S01]  /*01d0*/  LDG.E R17, [R42.64+0x900] ;  /* 0x000900082a117981 */ /* 0x000ee2000c1e1900 */
[----:B------:R-:W-:Y:S01]  /*01e0*/  MOV R21, c[0x0][0x194] ;  /* 0x0000650000157a02 */ /* 0x000fe20000000f00 */
[----:B------:R-:W-:Y:S01]  /*01f0*/  IMAD.HI R3, R7, 0x2aaaaaab, RZ ;  /* 0x2aaaaaab07037827 */ /* 0x000fe200078e02ff */
[----:B------:R-:W-:Y:S01]  /*0200*/  MOV R22, c[0x0][0x198] ;  /* 0x0000660000167a02 */ /* 0x000fe20000000f00 */
[----:B------:R-:W5:Y:S01]  /*0210*/  LDG.E.64 R54, [R54.64] ;  /* 0x0000000836367981 */ /* 0x000f62000c1e1b00 */
[----:B------:R-:W-:Y:S01]  /*0220*/  MOV R23, c[0x0][0x19c] ;  /* 0x0000670000177a02 */ /* 0x000fe20000000f00 */
[----:B------:R-:W-:Y:S01]  /*0230*/  IMAD.HI R4, R6, 0x2aaaaaab, RZ ;  /* 0x2aaaaaab06047827 */ /* 0x000fe200078e02ff */
[----:B------:R-:W-:-:S02]  /*0240*/  LEA.HI R10, R3, R3, RZ, 0x1 ;  /* 0x00000003030a7211 */ /* 0x000fc400078f08ff */
[----:B--2---:R-:W-:Y:S01]  /*0250*/  IADD3 R13, R2, 0x5, RZ ;  /* 0x00000005020d7810 */ /* 0x004fe20007ffe0ff */
[----:B------:R-:W-:Y:S01]  /*0260*/  IMAD.HI R11, R5, 0x2aaaaaab, RZ ;  /* 0x2aaaaaab050b7827 */ /* 0x000fe200078e02ff */
[----:B------:R-:W-:Y:S01]  /*0270*/  LEA.HI R3, R4, R4, RZ, 0x1 ;  /* 0x0000000404037211 */ /* 0x000fe200078f08ff */
[----:B------:R3:W-:Y:S01]  /*0280*/  STL.128 [R1+0x20], R20 ;  /* 0x0000201401007387 */ /* 0x0007e20000100c00 */
[----:B------:R-:W-:Y:S01]  /*0290*/  MOV R24, c[0x0][0x1a0] ;  /* 0x0000680000187a02 */ /* 0x000fe20000000f00 */
[----:B------:R-:W-:Y:S01]  /*02a0*/  IMAD.HI R12, R9, 0x2aaaaaab, RZ ;  /* 0x2aaaaaab090c7827 */ /* 0x000fe200078e02ff */
[----:B------:R-:W-:Y:S02]  /*02b0*/  LEA.HI R4, R11, R11, RZ, 0x1 ;  /* 0x0000000b0b047211 */ /* 0x000fe400078f08ff */
[----:B------:R-:W-:Y:S01]  /*02c0*/  MOV R25, c[0x0][0x1a4] ;  /* 0x0000690000197a02 */ /* 0x000fe20000000f00 */
[----:B------:R-:W-:Y:S01]  /*02d0*/  IMAD R6, R3, -0x6, R6 ;  /* 0xfffffffa03067824 */ /* 0x000fe200078e0206 */
[----:B------:R-:W-:Y:S01]  /*02e0*/  LEA.HI R12, R12, R12, RZ, 0x1 ;  /* 0x0000000c0c0c7211 */ /* 0x000fe200078f08ff */
[----:B------:R-:W-:Y:S01]  /*02f0*/  IMAD.HI R3, R13, 0x2aaaaaab, RZ ;  /* 0x2aaaaaab0d037827 */ /* 0x000fe200078e02ff */
[----:B------:R-:W-:-:S02]  /*0300*/  MOV R26, c[0x0][0x1a8] ;  /* 0x00006a00001a7a02 */ /* 0x000fc40000000f00 */
[----:B------:R-:W-:Y:S01]  /*0310*/  MOV R27, c[0x0][0x1ac] ;  /* 0x00006b00001b7a02 */ /* 0x000fe20000000f00 */
[----:B------:R-:W-:Y:S01]  /*0320*/  IMAD R7, R10, -0x6, R7 ;  /* 0xfffffffa0a077824 */ /* 0x000fe200078e0207 */
[----:B------:R-:W-:Y:S01]  /*0330*/  LEA.HI R10, R3, R3, RZ, 0x1 ;  /* 0x00000003030a7211 */ /* 0x000fe200078f08ff */
[----:B------:R-:W-:Y:S02]  /*0340*/  IMAD R5, R4, -0x6, R5 ;  /* 0xfffffffa04057824 */ /* 0x000fe400078e0205 */
[----:B------:R-:W-:Y:S01]  /*0350*/  IMAD R4, R12, -0x6, R9 ;  /* 0xfffffffa0c047824 */ /* 0x000fe200078e0209 */
[-C--:B------:R-:W-:Y:S01]  /*0360*/  LEA R68, R8, R1.reuse, 0x3 ;  /* 0x0000000108447211 */ /* 0x080fe200078e18ff */
[----:B------:R-:W-:Y:S01]  /*0370*/  IMAD R3, R10, -0x6, R13 ;  /* 0xfffffffa0a037824 */ /* 0x000fe200078e020d */
[-C--:B------:R-:W-:Y:S01]  /*0380*/  LEA R40, R6, R1.reuse, 0x3 ;  /* 0x0000000106287211 */ /* 0x080fe200078e18ff */
[-C--:B------:R-:W-:Y:S01]  /*0390*/  IMAD.WIDE R52, R7, R44.reuse, c[0x0][0x160] ;  /* 0x0000580007347625 */ /* 0x080fe200078e022c */
[-C--:B------:R-:W-:Y:S01]  /*03a0*/  LEA R14, R5, R1.reuse, 0x3 ;  /* 0x00000001050e7211 */ /* 0x080fe200078e18ff */
[----:B------:R0:W-:Y:S01]  /*03b0*/  STL.128 [R1+0x30], R24 ;  /* 0x0000301801007387 */ /* 0x0001e20000100c00 */
[-C--:B------:R-:W-:Y:S01]  /*03c0*/  LEA R12, R4, R1.reuse, 0x3 ;  /* 0x00000001040c7211 */ /* 0x080fe200078e18ff */
[-C--:B------:R-:W-:Y:S01]  /*03d0*/  IMAD.WIDE R50, R6, R44.reuse, c[0x0][0x160] ;  /* 0x0000580006327625 */ /* 0x080fe200078e022c */
[----:B------:R-:W-:Y:S01]  /*03e0*/  LEA R10, R3, R1, 0x3 ;  /* 0x00000001030a7211 */ /* 0x000fe200078e18ff */
[----:B------:R-:W5:Y:S02]  /*03f0*/  LDL.64 R68, [R68] ;  /* 0x0000000044447983 */ /* 0x000f640000100a00 */
[----:B------:R-:W-:-:S02]  /*0400*/  IMAD.WIDE R48, R5, R44, c[0x0][0x160] ;  /* 0x0000580005307625 */ /* 0x000fc400078e022c */
[----:B------:R-:W5:Y:S02]  /*0410*/  LDL.64 R40, [R40] ;  /* 0x0000000028287983 */ /* 0x000f640000100a00 */
[-C--:B------:R-:W-:Y:S02]  /*0420*/  IMAD.WIDE R46, R4, R44.reuse, c[0x0][0x160] ;  /* 0x00005800042e7625 */ /* 0x080fe400078e022c */
[----:B------:R-:W5:Y:S02]  /*0430*/  LDL.64 R14, [R14] ;  /* 0x000000000e0e7983 */ /* 0x000f640000100a00 */
[----:B------:R-:W-:Y:S02]  /*0440*/  IMAD R66, R7, 0x8, R1 ;  /* 0x0000000807427824 */ /* 0x000fe400078e0201 */
[----:B------:R-:W-:Y:S01]  /*0450*/  IMAD.WIDE R44, R3, R44, c[0x0][0x160] ;  /* 0x00005800032c7625 */ /* 0x000fe200078e022c */
        /* <DEDUP_REMOVED lines=12> */
[----:B---3--:R-:W-:-:S09]  /*0520*/  IADD3 R21, R17, 0x1, RZ ;  /* 0x0000000111157810 */ /* 0x008fd20007ffe0ff */
        /* <DEDUP_REMOVED lines=8> */
.L_x_173:
[----:B0-----:R-:W2:Y:S01]  /*05b0*/  LDG.E.STRONG.SYS R16, [R18.64] ;  /* 0x0000000812107981 */ /* 0x001ea2000c1f5900 */
[----:B------:R-:W-:Y:S01]  /*05c0*/  YIELD ;  /* 0x0000000000007946 */ /* 0x000fe20003800000 */
[----:B--2---:R-:W-:-:S13]  /*05d0*/  ISETP.NE.AND P1, PT, R16, R21, PT ;  /* 0x000000151000720c */ /* 0x004fda0003f25270 */
[----:B------:R-:W-:Y:S05]  /*05e0*/  @P1 BRA `(.L_x_173) ;  /* 0xffffffc000001947 */ /* 0x000fea000383ffff */
.L_x_172:
        /* <DEDUP_REMOVED lines=13> */
[----:B------:R-:W-:Y:S01]  /*06c0*/  MOV R63, c[0x0][0xc] ;  /* 0x00000300003f7a02 */ /* 0x000fe20000000f00 */
[----:B-----5:R-:W-:Y:S01]  /*06d0*/  IMAD.WIDE R44, R64, 0x10, R44 ;  /* 0x00000010402c7825 */ /* 0x020fe200078e022c */
[----:B------:R-:W-:-:S03]  /*06e0*/  IADD3 R16, -R60, RZ, RZ ;  /* 0x000000ff3c107210 */ /* 0x000fc60007ffe1ff */
[----:B------:R-:W-:Y:S02]  /*06f0*/  IMAD R63, R63, c[0x0][0x0], RZ ;  /* 0x000000003f3f7a24 */ /* 0x000fe400078e02ff */
[----:B------:R-:W-:-:S03]  /*0700*/  IMAD.WIDE R16, R16, 0x10, RZ ;  /* 0x0000001010107825 */ /* 0x000fc600078e02ff */
[----:B------:R-:W-:Y:S01]  /*0710*/  IADD3 R56, -R63, RZ, RZ ;  /* 0x000000ff3f387210 */ /* 0x000fe20007ffe1ff */
[----:B------:R-:W-:Y:S01]  /*0720*/  IMAD.WIDE R46, R64, 0x10, R46 ;  /* 0x00000010402e7825 */ /* 0x000fe200078e022e */
[----:B------:R-:W-:-:S03]  /*0730*/  IADD3 R62, P2, P3, R68, 0xa00, -R16 ;  /* 0x00000a00443e7810 */ /* 0x000fc60007b5e810 */
[----:B------:R-:W-:Y:S01]  /*0740*/  IMAD.WIDE R48, R64, 0x10, R48 ;  /* 0x0000001040307825 */ /* 0x000fe200078e0230 */
[----:B------:R-:W-:-:S03]  /*0750*/  IADD3.X R65, R69, RZ, ~R17, P2, P3 ;  /* 0x000000ff45417210 */ /* 0x000fc600017e6c11 */
[----:B------:R-:W-:-:S04]  /*0760*/  IMAD.WIDE R50, R64, 0x10, R50 ;  /* 0x0000001040327825 */ /* 0x000fc800078e0232 */
[----:B------:R-:W-:-:S04]  /*0770*/  IMAD.WIDE R52, R64, 0x10, R52 ;  /* 0x0000001040347825 */ /* 0x000fc800078e0234 */
[----:B------:R-:W-:-:S04]  /*0780*/  IMAD.WIDE R54, R64, 0x10, R54 ;  /* 0x0000001040367825 */ /* 0x000fc800078e0236 */
[----:B------:R-:W-:-:S04]  /*0790*/  IMAD.WIDE R56, R56, 0x10, RZ ;  /* 0x0000001038387825 */ /* 0x000fc800078e02ff */
.L_x_176:
[----:B0-----:R1:W2:Y:S04]  /*07a0*/  LD.E.128 R16, [R54.64] ;  /* 0x0000000836107980 */ /* 0x0012a8000c101d00 */
[----:B0-----:R0:W2:Y:S04]  /*07b0*/  LD.E.128 R20, [R52.64] ;  /* 0x0000000834147980 */ /* 0x0010a8000c101d00 */
[----:B------:R3:W4:Y:S04]  /*07c0*/  LD.E.128 R24, [R50.64] ;  /* 0x0000000832187980 */ /* 0x000728000c101d00 */
[----:B------:R5:W4:Y:S04]  /*07d0*/  LD.E.128 R28, [R48.64] ;  /* 0x00000008301c7980 */ /* 0x000b28000c101d00 */
[----:B------:R0:W4:Y:S04]  /*07e0*/  LD.E.128 R32, [R46.64] ;  /* 0x000000082e207980 */ /* 0x000128000c101d00 */
[----:B------:R3:W4:Y:S01]  /*07f0*/  LD.E.128 R36, [R44.64] ;  /* 0x000000082c247980 */ /* 0x000722000c101d00 */
[C---:B------:R-:W-:Y:S01]  /*0800*/  IADD3 R64, R63.reuse, R64, RZ ;  /* 0x000000403f407210 */ /* 0x040fe20007ffe0ff */
[----:B-1----:R-:W-:-:S03]  /*0810*/  IMAD.WIDE R54, R63, 0x10, R54 ;  /* 0x000000103f367825 */ /* 0x002fc600078e0236 */
[----:B------:R-:W-:Y:S01]  /*0820*/  ISETP.GE.AND P2, PT, R64, R61, PT ;  /* 0x0000003d4000720c */ /* 0x000fe20003f46270 */
[----:B0-----:R-:W-:-:S04]  /*0830*/  IMAD.WIDE R52, R63, 0x10, R52 ;  /* 0x000000103f347825 */ /* 0x001fc800078e0234 */
[----:B---3--:R-:W-:-:S04]  /*0840*/  IMAD.WIDE R50, R63, 0x10, R50 ;  /* 0x000000103f327825 */ /* 0x008fc800078e0232 */
[----:B-----5:R-:W-:-:S04]  /*0850*/  IMAD.WIDE R48, R63, 0x10, R48 ;  /* 0x000000103f307825 */ /* 0x020fc800078e0230 */
[----:B------:R-:W-:-:S04]  /*0860*/  IMAD.WIDE R46, R63, 0x10, R46 ;  /* 0x000000103f2e7825 */ /* 0x000fc800078e022e */
[----:B------:R-:W-:-:S04]  /*0870*/  IMAD.WIDE R44, R63, 0x10, R44 ;  /* 0x000000103f2c7825 */ /* 0x000fc800078e022c */
[----:B--2---:R-:W-:Y:S02]  /*0880*/  FADD.FTZ R19, R19, R23 ;  /* 0x0000001713137221 */ /* 0x004fe40000010000 */
        /* <DEDUP_REMOVED lines=13> */
[----:B------:R-:W-:Y:S02]  /*0960*/  FADD.FTZ R23, R23, R34 ;  /* 0x0000002217177221 */ /* 0x000fe40000010000 */
[----:B------:R-:W-:Y:S02]  /*0970*/  FADD.FTZ R18, R18, R33 ;  /* 0x0000002112127221 */ /* 0x000fe40000010000 */
[----:B------:R-:W-:Y:S01]  /*0980*/  FADD.FTZ R39, R16, R39 ;  /* 0x0000002710277221 */ /* 0x000fe20000010000 */
[-C--:B------:R-:W-:Y:S01]  /*0990*/  MOV R16, R62.reuse ;  /* 0x0000003e00107202 */ /* 0x080fe20000000f00 */
[----:B------:R-:W-:Y:S01]  /*09a0*/  FADD.FTZ R36, R17, R36 ;  /* 0x0000002411247221 */ /* 0x000fe20000010000 */
[----:B------:R-:W-:Y:S01]  /*09b0*/  MOV R17, R65 ;  /* 0x0000004100117202 */ /* 0x000fe20000000f00 */
[----:B------:R-:W-:Y:S01]  /*09c0*/  FADD.FTZ R38, R23, R38 ;  /* 0x0000002617267221 */ /* 0x000fe20000010000 */
[----:B------:R-:W-:Y:S01]  /*09d0*/  IADD3 R62, P3, -R56, R62, RZ ;  /* 0x0000003e383e7210 */ /* 0x000fe20007f7e1ff */
[----:B------:R-:W-:-:S04]  /*09e0*/  FADD.FTZ R37, R18, R37 ;  /* 0x0000002512257221 */ /* 0x000fc80000010000 */
[----:B------:R-:W-:Y:S01]  /*09f0*/  IMAD.X R65, R65, 0x1, ~R57, P3 ;  /* 0x0000000141417824 */ /* 0x000fe200018e0e39 */
[----:B------:R0:W-:Y:S01]  /*0a00*/  ST.E.128 [R16.64], R36 ;  /* 0x0000002410007985 */ /* 0x0001e2000c101d08 */
[----:B------:R-:W-:Y:S05]  /*0a10*/  @!P2 BRA `(.L_x_176) ;  /* 0xfffffd800000a947 */ /* 0x000fea000383ffff */
.L_x_175:
[----:B------:R-:W-:Y:S05]  /*0a20*/  BSYNC B0 ;  /* 0x0000000000007941 */ /* 0x000fea0003800000 */
.L_x_174:
        /* <DEDUP_REMOVED lines=13> */
.L_x_178:
[----:B------:R-:W2:Y:S01]  /*0b00*/  LDG.E.STRONG.SYS R2, [R18.64+0x480] ;  /* 0x0004800812027981 */ /* 0x000ea2000c1f5900 */
[----:B------:R-:W-:Y:S01]  /*0b10*/  YIELD ;  /* 0x0000000000007946 */ /* 0x000fe20003800000 */
[----:B--2---:R-:W-:Y:S01]  /*0b20*/  ISETP.NE.AND P0, PT, R2, R21, PT ;  /* 0x000000150200720c */ /* 0x004fe20003f05270 */
[----:B------:R-:W-:-:S12]  /*0b30*/  CCTL.IVALL ;  /* 0x00000000ff00798f */ /* 0x000fd80002000000 */
[----:B------:R-:W-:Y:S05]  /*0b40*/  @P0 BRA `(.L_x_178) ;  /* 0xffffffb000000947 */ /* 0x000fea000383ffff */
.L_x_177:
        /* <DEDUP_REMOVED lines=10> */
[----:B0-----:R-:W-:Y:S01]  /*0bf0*/  MOV R43, c[0x0][0xc] ;  /* 0x00000300002b7a02 */ /* 0x001fe20000000f00 */
[C-C-:B------:R-:W-:Y:S01]  /*0c00*/  IMAD R33, R59.reuse, R3, R60.reuse ;  /* 0x000000033b217224 */ /* 0x140fe200078e023c */
[----:B------:R-:W-:Y:S01]  /*0c10*/  MOV R28, c[0x0][0x1b8] ;  /* 0x00006e00001c7a02 */ /* 0x000fe20000000f00 */
[C-C-:B------:R-:W-:Y:S01]  /*0c20*/  IMAD R35, R59.reuse, R4, R60.reuse ;  /* 0x000000043b237224 */ /* 0x140fe200078e023c */
[----:B------:R-:W-:Y:S01]  /*0c30*/  MOV R29, c[0x0][0x1bc] ;  /* 0x00006f00001d7a02 */ /* 0x000fe20000000f00 */
[C-C-:B------:R-:W-:Y:S02]  /*0c40*/  IMAD R37, R59.reuse, R5, R60.reuse ;  /* 0x000000053b257224 */ /* 0x140fe400078e023c */
[----:B------:R-:W-:Y:S02]  /*0c50*/  IMAD R39, R59, R8, R60 ;  /* 0x000000083b277224 */ /* 0x000fe400078e023c */
[----:B------:R-:W-:-:S02]  /*0c60*/  IMAD R43, R43, c[0x0][0x0], RZ ;  /* 0x000000002b2b7a24 */ /* 0x000fc400078e02ff */
[----:B------:R-:W-:-:S04]  /*0c70*/  IMAD.WIDE R30, R60, R31, c[0x2][0x0] ;  /* 0x008000003c1e7625 */ /* 0x000fc800078e021f */
.L_x_179:
        /* <DEDUP_REMOVED lines=37> */
[----:B------:R-:W-:Y:S01]  /*0ed0*/  MOV R53, c[0x0][0xc] ;  /* 0x0000030000357a02 */ /* 0x000fe20000000f00 */
[----:B--2---:R1:W-:Y:S04]  /*0ee0*/  @!P2 STG.E.128 [R44.64], R20 ;  /* 0x000000142c00a986 */ /* 0x0043e8000c101d08 */
[----:B------:R-:W2:Y:S01]  /*0ef0*/  @!P0 LD.E.128 R24, [R50.64] ;  /* 0x0000000832188980 */ /* 0x000ea2000c101d00 */
[----:B------:R-:W-:-:S04]  /*0f00*/  @!P0 IMAD.WIDE R48, R33, 0x10, R28 ;  /* 0x0000001021308825 */ /* 0x000fc800078e021c */
[----:B------:R-:W-:Y:S02]  /*0f10*/  IMAD R60, R53, c[0x0][0x0], R60 ;  /* 0x00000000353c7a24 */ /* 0x000fe400078e023c */
[----:B------:R-:W-:-:S04]  /*0f20*/  IMAD.WIDE R30, R43, 0x10, R30 ;  /* 0x000000102b1e7825 */ /* 0x000fc800078e021e */
[----:B------:R-:W-:Y:S01]  /*0f30*/  IMAD.WIDE R28, R43, 0x10, R28 ;  /* 0x000000102b1c7825 */ /* 0x000fe200078e021c */
[----:B--2---:R1:W-:Y:S01]  /*0f40*/  @!P0 STG.E.128 [R48.64], R24 ;  /* 0x0000001830008986 */ /* 0x0043e2000c101d08 */
[----:B------:R-:W-:-:S13]  /*0f50*/  ISETP.GE.AND P0, PT, R60, UR5, PT ;  /* 0x000000053c007c0c */ /* 0x000fda000bf06270 */
[----:B------:R-:W-:Y:S05]  /*0f60*/  @!P0 BRA `(.L_x_179) ;  /* 0xfffffd1000008947 */ /* 0x000fea000383ffff */
[----:B------:R-:W-:Y:S05]  /*0f70*/  EXIT ;  /* 0x000000000000794d */ /* 0x000fea0003800000 */
.L_x_180:
        /* <DEDUP_REMOVED lines=16> */
.L_x_249:


//--------------------- .text._ZN4vllm26cross_device_reduce_1stageIfLi6EEEvPNS_8RankDataENS_11RankSignalsEPNS_6SignalEPT_ii --------------------------
	.section	.text._ZN4vllm26cross_device_reduce_1stageIfLi6EEEvPNS_8RankDataENS_11RankSignalsEPNS_6SignalEPT_ii,"ax",@progbits
	.sectioninfo	@"SHI_REGISTERS=48"
	.align	128
        .global         _ZN4vllm26cross_device_reduce_1stageIfLi6EEEvPNS_8RankDataENS_11RankSignalsEPNS_6SignalEPT_ii
        .type           _ZN4vllm26cross_device_reduce_1stageIfLi6EEEvPNS_8RankDataENS_11RankSignalsEPNS_6SignalEPT_ii,@function
        .size           _ZN4vllm26cross_device_reduce_1stageIfLi6EEEvPNS_8RankDataENS_11RankSignalsEPNS_6SignalEPT_ii,(.L_x_250 - _ZN4vllm26cross_device_reduce_1stageIfLi6EEEvPNS_8RankDataENS_11RankSignalsEPNS_6SignalEPT_ii)
        .other          _ZN4vllm26cross_device_reduce_1stageIfLi6EEEvPNS_8RankDataENS_11RankSignalsEPNS_6SignalEPT_ii,@"STO_CUDA_ENTRY STV_DEFAULT"
_ZN4vllm26cross_device_reduce_1stageIfLi6EEEvPNS_8RankDataENS_11RankSignalsEPNS_6SignalEPT_ii:
.text._ZN4vllm26cross_device_reduce_1stageIfLi6EEEvPNS_8RankDataENS_11RankSignalsEPNS_6SignalEPT_ii:
        /* <DEDUP_REMOVED lines=48> */
.L_x_182:
[----:B0-----:R-:W2:Y:S01]  /*0300*/  LDG.E.STRONG.SYS R2, [R18.64] ;  /* 0x0000000412027981 */ /* 0x001ea2000c1f5900 */
[----:B------:R-:W-:Y:S01]  /*0310*/  YIELD ;  /* 0x0000000000007946 */ /* 0x000fe20003800000 */
[----:B--2---:R-:W-:-:S13]  /*0320*/  ISETP.NE.AND P2, PT, R2, R17, PT ;  /* 0x000000110200720c */ /* 0x004fda0003f45270 */
[----:B------:R-:W-:Y:S05]  /*0330*/  @P2 BRA `(.L_x_182) ;  /* 0xffffffc000002947 */ /* 0x000fea000383ffff */
.L_x_181:
[----:B---3--:R-:W-:Y:S01]  /*0340*/  WARPSYNC 0xffffffff ;  /* 0xffffffff00007948 */ /* 0x008fe20003800000 */
[----:B------:R-:W-:Y:S06]  /*0350*/  BAR.SYNC.DEFER_BLOCKING 0x0 ;  /* 0x0000000000007b1d */ /* 0x000fec0000010000 */
[----:B------:R-:W-:Y:S01]  /*0360*/  BSSY B0, `(.L_x_183) ;  /* 0x000002b000007945 */ /* 0x000fe20003800000 */
[----:B------:R0:W-:Y:S01]  /*0370*/  @!P1 STG.E [R40.64+0x900], R17 ;  /* 0x0009001128009986 */ /* 0x0001e2000c101904 */
[----:B------:R-:W-:Y:S05]  /*0380*/  @P3 BRA `(.L_x_184) ;  /* 0x0000028000003947 */ /* 0x000fea0003800000 */
[----:B------:R-:W-:-:S05]  /*0390*/  MOV R3, R16 ;  /* 0x0000001000037202 */ /* 0x000fca0000000f00 */
.L_x_185:
[----:B0----5:R-:W-:-:S04]  /*03a0*/  IMAD.WIDE R16, R3, 0x10, R4 ;  /* 0x0000001003107825 */ /* 0x021fc800078e0204 */
        /* <DEDUP_REMOVED lines=8> */
[----:B------:R-:W-:Y:S02]  /*0430*/  IMAD.WIDE R36, R3, 0x10, R14 ;  /* 0x0000001003247825 */ /* 0x000fe400078e020e */
[----:B------:R-:W4:Y:S04]  /*0440*/  LD.E.128 R32, [R32.64] ;  /* 0x0000000420207980 */ /* 0x000f28000c101d00 */
[----:B------:R-:W4:Y:S01]  /*0450*/  LD.E.128 R36, [R36.64] ;  /* 0x0000000424247980 */ /* 0x000f22000c101d00 */
[----:B--2---:R-:W-:Y:S02]  /*0460*/  FADD.FTZ R23, R19, R23 ;  /* 0x0000001713177221 */ /* 0x004fe40000010000 */
[----:B------:R-:W-:-:S02]  /*0470*/  FADD.FTZ R2, R17, R21 ;  /* 0x0000001511027221 */ /* 0x000fc40000010000 */
[----:B------:R-:W-:Y:S02]  /*0480*/  FADD.FTZ R45, R16, R20 ;  /* 0x00000014102d7221 */ /* 0x000fe40000010000 */
[----:B------:R-:W-:Y:S02]  /*0490*/  FADD.FTZ R19, R18, R22 ;  /* 0x0000001612137221 */ /* 0x000fe40000010000 */
[----:B---3--:R-:W-:Y:S02]  /*04a0*/  FADD.FTZ R16, R23, R27 ;  /* 0x0000001b17107221 */ /* 0x008fe40000010000 */
[----:B------:R-:W-:Y:S02]  /*04b0*/  FADD.FTZ R2, R2, R25 ;  /* 0x0000001902027221 */ /* 0x000fe40000010000 */
[----:B------:R-:W-:Y:S02]  /*04c0*/  FADD.FTZ R45, R45, R24 ;  /* 0x000000182d2d7221 */ /* 0x000fe40000010000 */
[----:B------:R-:W-:Y:S01]  /*04d0*/  FADD.FTZ R19, R19, R26 ;  /* 0x0000001a13137221 */ /* 0x000fe20000010000 */
[----:B------:R-:W-:Y:S01]  /*04e0*/  HFMA2.MMA R18, -RZ, RZ, 0, 9.5367431640625e-07 ;  /* 0x00000010ff127435 */ /* 0x000fe200000001ff */
[----:B----4-:R-:W-:-:S02]  /*04f0*/  FADD.FTZ R16, R16, R31 ;  /* 0x0000001f10107221 */ /* 0x010fc40000010000 */
        /* <DEDUP_REMOVED lines=8> */
[----:B------:R-:W-:Y:S01]  /*0580*/  FADD.FTZ R37, R2, R37 ;  /* 0x0000002502257221 */ /* 0x000fe20000010000 */
[----:B------:R-:W-:Y:S01]  /*0590*/  MOV R2, c[0x0][0xc] ;  /* 0x0000030000027a02 */ /* 0x000fe20000000f00 */
[----:B------:R-:W-:Y:S02]  /*05a0*/  FADD.FTZ R38, R19, R38 ;  /* 0x0000002613267221 */ /* 0x000fe40000010000 */
[----:B------:R-:W-:Y:S02]  /*05b0*/  FADD.FTZ R36, R45, R36 ;  /* 0x000000242d247221 */ /* 0x000fe40000010000 */
[----:B------:R-:W-:-:S04]  /*05c0*/  IMAD.WIDE R16, R3, R18, c[0x0][0x1b8] ;  /* 0x00006e0003107625 */ /* 0x000fc800078e0212 */
[----:B------:R-:W-:Y:S01]  /*05d0*/  IMAD R3, R2, c[0x0][0x0], R3 ;  /* 0x0000000002037a24 */ /* 0x000fe200078e0203 */
[----:B------:R0:W-:Y:S04]  /*05e0*/  STG.E.128 [R16.64], R36 ;  /* 0x0000002410007986 */ /* 0x0001e8000c101d04 */
[----:B------:R-:W-:-:S13]  /*05f0*/  ISETP.GE.AND P2, PT, R3, c[0x0][0x1c4], PT ;  /* 0x0000710003007a0c */ /* 0x000fda0003f46270 */
[----:B------:R-:W-:Y:S05]  /*0600*/  @!P2 BRA `(.L_x_185) ;  /* 0xfffffd900000a947 */ /* 0x000fea000383ffff */
.L_x_184:
[----:B------:R-:W-:Y:S05]  /*0610*/  BSYNC B0 ;  /* 0x0000000000007941 */ /* 0x000fea0003800000 */
.L_x_183:
        /* <DEDUP_REMOVED lines=12> */
.L_x_188:
[----:B------:R-:W2:Y:S01]  /*06e0*/  LDG.E.STRONG.SYS R0, [R44.64+0x480] ;  /* 0x000480042c007981 */ /* 0x000ea2000c1f5900 */
[----:B------:R-:W-:Y:S01]  /*06f0*/  YIELD ;  /* 0x0000000000007946 */ /* 0x000fe20003800000 */
[----:B--2---:R-:W-:-:S13]  /*0700*/  ISETP.NE.AND P0, PT, R0, R5, PT ;  /* 0x000000050000720c */ /* 0x004fda0003f05270 */
[----:B------:R-:W-:Y:S05]  /*0710*/  @P0 BRA `(.L_x_188) ;  /* 0xffffffc000000947 */ /* 0x000fea000383ffff */
.L_x_187:
[----:B------:R-:W-:Y:S05]  /*0720*/  BSYNC B0 ;  /* 0x0000000000007941 */ /* 0x000fea0003800000 */
.L_x_186:
[----:B------:R-:W-:Y:S05]  /*0730*/  @P1 EXIT ;  /* 0x000000000000194d */ /* 0x000fea0003800000 */
[----:B------:R-:W-:Y:S01]  /*0740*/  STG.E [R40.64+0x900], R5 ;  /* 0x0009000528007986 */ /* 0x000fe2000c101904 */
[----:B------:R-:W-:Y:S05]  /*0750*/  EXIT ;  /* 0x000000000000794d */ /* 0x000fea0003800000 */
.L_x_189:
        /* <DEDUP_REMOVED lines=10> */
.L_x_250:


//--------------------- .text._ZN4vllm26cross_device_reduce_2stageIfLi4EEEvPNS_8RankDataENS_11RankSignalsEPNS_6SignalEPT_ii --------------------------
	.section	.text._ZN4vllm26cross_device_reduce_2stageIfLi4EEEvPNS_8RankDataENS_11RankSignalsEPNS_6SignalEPT_ii,"ax",@progbits
	.sectioninfo	@"SHI_REGISTERS=56"
	.align	128
        .global         _ZN4vllm26cross_device_reduce_2stageIfLi4EEEvPNS_8RankDataENS_11RankSignalsEPNS_6SignalEPT_ii
        .type           _ZN4vllm26cross_device_reduce_2stageIfLi4EEEvPNS_8RankDataENS_11RankSignalsEPNS_6SignalEPT_ii,@function
        .size           _ZN4vllm26cross_device_reduce_2stageIfLi4EEEvPNS_8RankDataENS_11RankSignalsEPNS_6SignalEPT_ii,(.L_x_251 - _ZN4vllm26cross_device_reduce_2stageIfLi4EEEvPNS_8RankDataENS_11RankSignalsEPNS_6SignalEPT_ii)
        .other          _ZN4vllm26cross_device_reduce_2stageIfLi4EEEvPNS_8RankDataENS_11RankSignalsEPNS_6SignalEPT_ii,@"STO_CUDA_ENTRY STV_DEFAULT"
_ZN4vllm26cross_device_reduce_2stageIfLi4EEEvPNS_8RankDataENS_11RankSignalsEPNS_6SignalEPT_ii:
.text._ZN4vllm26cross_device_reduce_2stageIfLi4EEEvPNS_8RankDataENS_11RankSignalsEPNS_6SignalEPT_ii:
[----:B------:R-:W-:-:S04]  /*0000*/  IMAD.MOV.U32 R1, RZ, RZ, c[0x0][0x28] ;  /* 0x00000a00ff017624 */ /* 0x000fc800078e00ff */
[----:B------:R-:W-:Y:S01]  /*0010*/  IMAD.MOV.U32 R6, RZ, RZ, c[0x0][0x1c0] ;  /* 0x00007000ff067624 */ /* 0x000fe200078e00ff */
[----:B------:R-:W-:Y:S01]  /*0020*/  IADD3 R1, R1, -0x40, RZ ;  /* 0xffffffc001017810 */ /* 0x000fe20007ffe0ff */
[----:B------:R-:W-:Y:S01]  /*0030*/  IMAD.MOV.U32 R8, RZ, RZ, c[0x0][0x170] ;  /* 0x00005c00ff087624 */ /* 0x000fe200078e00ff */
[----:B------:R-:W-:Y:S01]  /*0040*/  MOV R11, c[0x0][0x17c] ;  /* 0x00005f00000b7a02 */ /* 0x000fe20000000f00 */
[----:B------:R-:W-:Y:S01]  /*0050*/  IMAD.MOV.U32 R9, RZ, RZ, c[0x0][0x174] ;  /* 0x00005d00ff097624 */ /* 0x000fe200078e00ff */
[----:B------:R-:W0:Y:S01]  /*0060*/  S2R R5, SR_CTAID.X ;  /* 0x0000000000057919 */ /* 0x000e220000002500 */
[----:B------:R-:W-:Y:S01]  /*0070*/  IMAD.MOV.U32 R10, RZ, RZ, c[0x0][0x178] ;  /* 0x00005e00ff0a7624 */ /* 0x000fe200078e00ff */
[C---:B------:R-:W-:Y:S01]  /*0080*/  IADD3 R4, R6.reuse, 0x1, RZ ;  /* 0x0000000106047810 */ /* 0x040fe20007ffe0ff */
[----:B------:R-:W-:Y:S01]  /*0090*/  IMAD.MOV.U32 R30, RZ, RZ, 0x4 ;  /* 0x00000004ff1e7424 */ /* 0x000fe200078e00ff */
[----:B------:R-:W-:Y:S01]  /*00a0*/  IADD3 R2, R6, 0x2, RZ ;  /* 0x0000000206027810 */ /* 0x000fe20007ffe0ff */
[----:B------:R-:W-:Y:S01]  /*00b0*/  IMAD.MOV.U32 R12, RZ, RZ, c[0x0][0x180] ;  /* 0x00006000ff0c7624 */ /* 0x000fe200078e00ff */
[----:B------:R1:W-:Y:S01]  /*00c0*/  STL.128 [R1], R8 ;  /* 0x0000000801007387 */ /* 0x0003e20000100c00 */
[----:B------:R-:W-:Y:S01]  /*00d0*/  SHF.R.S32.HI R3, RZ, 0x1f, R4 ;  /* 0x0000001fff037819 */ /* 0x000fe20000011404 */
[----:B------:R-:W-:Y:S01]  /*00e0*/  IMAD.MOV.U32 R13, RZ, RZ, c[0x0][0x184] ;  /* 0x00006100ff0d7624 */ /* 0x000fe200078e00ff */
        /* <DEDUP_REMOVED lines=10> */
[----:B------:R-:W-:Y:S01]  /*0190*/  LOP3.LUT R3, R3, 0xfffffffc, RZ, 0xc0, !PT ;  /* 0xfffffffc03037812 */ /* 0x000fe200078ec0ff */
[----:B------:R-:W-:Y:S01]  /*01a0*/  IMAD.MOV.U32 R21, RZ, RZ, c[0x0][0x1a4] ;  /* 0x00006900ff157624 */ /* 0x000fe200078e00ff */
[----:B------:R-:W-:Y:S01]  /*01b0*/  LOP3.LUT R7, R7, 0xfffffffc, RZ, 0xc0, !PT ;  /* 0xfffffffc07077812 */ /* 0x000fe200078ec0ff */
[----:B------:R-:W-:Y:S01]  /*01c0*/  IMAD.MOV.U32 R23, RZ, RZ, c[0x0][0x1ac] ;  /* 0x00006b00ff177624 */ /* 0x000fe200078e00ff */
[----:B-1----:R-:W-:Y:S01]  /*01d0*/  IADD3 R8, R6, 0x3, RZ ;  /* 0x0000000306087810 */ /* 0x002fe20007ffe0ff */
[----:B------:R-:W-:Y:S01]  /*01e0*/  IMAD.IADD R4, R4, 0x1, -R3 ;  /* 0x0000000104047824 */ /* 0x000fe200078e0a03 */
[----:B------:R-:W-:Y:S01]  /*01f0*/  LOP3.LUT R0, R0, 0xfffffffc, RZ, 0xc0, !PT ;  /* 0xfffffffc00007812 */ /* 0x000fe200078ec0ff */
[----:B------:R-:W-:Y:S01]  /*0200*/  IMAD.MOV.U32 R33, RZ, RZ, 0x8 ;  /* 0x00000008ff217424 */ /* 0x000fe200078e00ff */
[----:B------:R-:W-:Y:S01]  /*0210*/  SHF.R.S32.HI R9, RZ, 0x1f, R8 ;  /* 0x0000001fff097819 */ /* 0x000fe20000011408 */
[----:B0-----:R-:W-:Y:S01]  /*0220*/  IMAD.WIDE.U32 R30, R5, R30, c[0x0][0x1b0] ;  /* 0x00006c00051e7625 */ /* 0x001fe200078e001e */
[----:B------:R-:W-:Y:S01]  /*0230*/  IADD3 R3, R2, -R7, RZ ;  /* 0x8000000702037210 */ /* 0x000fe20007ffe0ff */
[----:B------:R-:W-:Y:S01]  /*0240*/  ULDC.64 UR6, c[0x0][0x118] ;  /* 0x0000460000067ab9 */ /* 0x000fe20000000a00 */
[----:B------:R-:W-:-:S02]  /*0250*/  LEA.HI R9, R9, R8, RZ, 0x2 ;  /* 0x0000000809097211 */ /* 0x000fc400078f10ff */
[----:B------:R-:W-:Y:S02]  /*0260*/  IADD3 R2, -R0, c[0x0][0x1c0], RZ ;  /* 0x0000700000027a10 */ /* 0x000fe40007ffe1ff */
[----:B------:R-:W-:Y:S02]  /*0270*/  LOP3.LUT R9, R9, 0xfffffffc, RZ, 0xc0, !PT ;  /* 0xfffffffc09097812 */ /* 0x000fe400078ec0ff */
[----:B------:R-:W-:Y:S02]  /*0280*/  MOV R14, c[0x0][0x188] ;  /* 0x00006200000e7a02 */ /* 0x000fe40000000f00 */
[----:B------:R-:W-:Y:S01]  /*0290*/  MOV R18, c[0x0][0x198] ;  /* 0x0000660000127a02 */ /* 0x000fe20000000f00 */
[----:B------:R-:W-:Y:S01]  /*02a0*/  IMAD.IADD R0, R8, 0x1, -R9 ;  /* 0x0000000108007824 */ /* 0x000fe200078e0a09 */
[----:B------:R-:W-:Y:S01]  /*02b0*/  MOV R22, c[0x0][0x1a8] ;  /* 0x00006a0000167a02 */ /* 0x000fe20000000f00 */
[----:B------:R-:W-:Y:S01]  /*02c0*/  IMAD.WIDE R38, R2, R33, c[0x0][0x160] ;  /* 0x0000580002267625 */ /* 0x000fe200078e0221 */
[----:B------:R-:W-:Y:S01]  /*02d0*/  LEA R28, R3, R1, 0x3 ;  /* 0x00000001031c7211 */ /* 0x000fe200078e18ff */
[----:B------:R0:W-:Y:S02]  /*02e0*/  STL.128 [R1+0x10], R12 ;  /* 0x0000100c01007387 */ /* 0x0001e40000100c00 */
[----:B------:R-:W-:-:S02]  /*02f0*/  IMAD.WIDE R36, R4, R33, c[0x0][0x160] ;  /* 0x0000580004247625 */ /* 0x000fc400078e0221 */
[----:B------:R1:W-:Y:S02]  /*0300*/  STL.128 [R1+0x20], R16 ;  /* 0x0000201001007387 */ /* 0x0003e40000100c00 */
[----:B------:R-:W-:Y:S02]  /*0310*/  IMAD.WIDE R34, R3, R33, c[0x0][0x160] ;  /* 0x0000580003227625 */ /* 0x000fe400078e0221 */
[----:B------:R2:W-:Y:S02]  /*0320*/  STL.128 [R1+0x30], R20 ;  /* 0x0000301401007387 */ /* 0x0005e40000100c00 */
[--C-:B------:R-:W-:Y:S02]  /*0330*/  IMAD R52, R2, 0x8, R1.reuse ;  /* 0x0000000802347824 */ /* 0x100fe400078e0201 */
[--C-:B------:R-:W-:Y:S01]  /*0340*/  IMAD R50, R4, 0x8, R1.reuse ;  /* 0x0000000804327824 */ /* 0x100fe200078e0201 */
[----:B------:R-:W5:Y:S01]  /*0350*/  LDL.64 R28, [R28] ;  /* 0x000000001c1c7983 */ /* 0x000f620000100a00 */
[----:B------:R-:W-:-:S02]  /*0360*/  IMAD R10, R0, 0x8, R1 ;  /* 0x00000008000a7824 */ /* 0x000fc400078e0201 */
[----:B------:R-:W-:Y:S01]  /*0370*/  IMAD.WIDE R32, R0, R33, c[0x0][0x160] ;  /* 0x0000580000207625 */ /* 0x000fe200078e0221 */
[----:B0-----:R-:W1:Y:S04]  /*0380*/  LDG.E R12, [R30.64+0x900] ;  /* 0x000900061e0c7981 */ /* 0x001e68000c1e1900 */
[----:B------:R-:W5:Y:S04]  /*0390*/  LDL.64 R52, [R52] ;  /* 0x0000000034347983 */ /* 0x000f680000100a00 */
[----:B------:R-:W5:Y:S04]  /*03a0*/  LDL.64 R50, [R50] ;  /* 0x0000000032327983 */ /* 0x000f680000100a00 */
[----:B------:R-:W5:Y:S04]  /*03b0*/  LDL.64 R10, [R10] ;  /* 0x000000000a0a7983 */ /* 0x000f680000100a00 */
        /* <DEDUP_REMOVED lines=10> */
[----:B-1----:R-:W-:-:S07]  /*0460*/  IADD3 R17, R12, 0x1, RZ ;  /* 0x000000010c117810 */ /* 0x002fce0007ffe0ff */
[----:B------:R-:W-:Y:S05]  /*0470*/  @P1 BRA `(.L_x_190) ;  /* 0x000000b000001947 */ /* 0x000fea0003800000 */
[----:B--2---:R-:W2:Y:S01]  /*0480*/  LDL.64 R12, [R7] ;  /* 0x00000000070c7983 */ /* 0x004ea20000100a00 */
[----:B------:R-:W-:-:S04]  /*0490*/  IMAD.MOV.U32 R14, RZ, RZ, 0x20 ;  /* 0x00000020ff0e7424 */ /* 0x000fc800078e00ff */
[----:B------:R-:W-:-:S06]  /*04a0*/  IMAD.WIDE.U32 R14, R5, R14, c[0x0][0x1b0] ;  /* 0x00006c00050e7625 */ /* 0x000fcc00078e000e */
[----:B------:R-:W-:-:S04]  /*04b0*/  IMAD.WIDE.U32 R14, R8, 0x4, R14 ;  /* 0x00000004080e7825 */ /* 0x000fc800078e000e */
[----:B--2---:R-:W-:-:S06]  /*04c0*/  IMAD.WIDE.U32 R12, R5, 0x20, R12 ;  /* 0x00000020050c7825 */ /* 0x004fcc00078e000c */
[----:B------:R-:W-:-:S05]  /*04d0*/  IMAD.WIDE R12, R6, 0x4, R12 ;  /* 0x00000004060c7825 */ /* 0x000fca00078e020c */
[----:B------:R0:W-:Y:S02]  /*04e0*/  STG.E.STRONG.SYS [R12.64], R17 ;  /* 0x000000110c007986 */ /* 0x0001e4000c115906 */
.L_x_191:
[----:B0-----:R-:W2:Y:S01]  /*04f0*/  LDG.E.STRONG.SYS R12, [R14.64] ;  /* 0x000000060e0c7981 */ /* 0x001ea2000c1f5900 */
[----:B------:R-:W-:Y:S01]  /*0500*/  YIELD ;  /* 0x0000000000007946 */ /* 0x000fe20003800000 */
[----:B--2---:R-:W-:-:S13]  /*0510*/  ISETP.NE.AND P0, PT, R12, R17, PT ;  /* 0x000000110c00720c */ /* 0x004fda0003f05270 */
[----:B------:R-:W-:Y:S05]  /*0520*/  @P0 BRA `(.L_x_191) ;  /* 0xffffffc000000947 */ /* 0x000fea000383ffff */
.L_x_190:
[----:B--2---:R-:W-:Y:S01]  /*0530*/  WARPSYNC 0xffffffff ;  /* 0xffffffff00007948 */ /* 0x004fe20003800000 */
        /* <DEDUP_REMOVED lines=12> */
[----:B------:R-:W-:Y:S02]  /*0600*/  IMAD.MOV.U32 R47, RZ, RZ, c[0x0][0xc] ;  /* 0x00000300ff2f7624 */ /* 0x000fe400078e00ff */
[----:B------:R-:W-:Y:S02]  /*0610*/  IMAD.MOV R12, RZ, RZ, -R42 ;  /* 0x000000ffff0c7224 */ /* 0x000fe400078e0a2a */
[----:B------:R-:W-:Y:S02]  /*0620*/  IMAD R47, R47, c[0x0][0x0], RZ ;  /* 0x000000002f2f7a24 */ /* 0x000fe400078e02ff */
[----:B------:R-:W-:-:S03]  /*0630*/  IMAD.WIDE R12, R12, 0x10, RZ ;  /* 0x000000100c0c7825 */ /* 0x000fc600078e02ff */
[----:B------:R-:W-:Y:S01]  /*0640*/  IADD3 R40, -R47, RZ, RZ ;  /* 0x000000ff2f287210 */ /* 0x000fe20007ffe1ff */
[----:B-----5:R-:W-:Y:S01]  /*0650*/  IMAD.WIDE R32, R45, 0x10, R32 ;  /* 0x000000102d207825 */ /* 0x020fe200078e0220 */
[----:B------:R-:W-:-:S03]  /*0660*/  IADD3 R46, P2, P3, R52, 0xa00, -R12 ;  /* 0x00000a00342e7810 */ /* 0x000fc60007b5e80c */
[----:B------:R-:W-:Y:S01]  /*0670*/  IMAD.WIDE R34, R45, 0x10, R34 ;  /* 0x000000102d227825 */ /* 0x000fe200078e0222 */
[----:B------:R-:W-:-:S03]  /*0680*/  IADD3.X R49, R53, RZ, ~R13, P2, P3 ;  /* 0x000000ff35317210 */ /* 0x000fc600017e6c0d */
[----:B------:R-:W-:-:S04]  /*0690*/  IMAD.WIDE R36, R45, 0x10, R36 ;  /* 0x000000102d247825 */ /* 0x000fc800078e0224 */
[----:B------:R-:W-:-:S04]  /*06a0*/  IMAD.WIDE R38, R45, 0x10, R38 ;  /* 0x000000102d267825 */ /* 0x000fc800078e0226 */
[----:B------:R-:W-:-:S04]  /*06b0*/  IMAD.WIDE R40, R40, 0x10, RZ ;  /* 0x0000001028287825 */ /* 0x000fc800078e02ff */
.L_x_194:
[----:B0-----:R1:W2:Y:S04]  /*06c0*/  LD.E.128 R12, [R38.64] ;  /* 0x00000006260c7980 */ /* 0x0012a8000c101d00 */
[----:B0-----:R0:W2:Y:S04]  /*06d0*/  LD.E.128 R16, [R36.64] ;  /* 0x0000000624107980 */ /* 0x0010a8000c101d00 */
[----:B------:R3:W4:Y:S04]  /*06e0*/  LD.E.128 R20, [R34.64] ;  /* 0x0000000622147980 */ /* 0x000728000c101d00 */
[----:B------:R5:W4:Y:S01]  /*06f0*/  LD.E.128 R24, [R32.64] ;  /* 0x0000000620187980 */ /* 0x000b22000c101d00 */
[----:B------:R-:W-:-:S02]  /*0700*/  IMAD.IADD R45, R47, 0x1, R45 ;  /* 0x000000012f2d7824 */ /* 0x000fc400078e022d */
[----:B-1----:R-:W-:-:S03]  /*0710*/  IMAD.WIDE R38, R47, 0x10, R38 ;  /* 0x000000102f267825 */ /* 0x002fc600078e0226 */
[----:B------:R-:W-:Y:S01]  /*0720*/  ISETP.GE.AND P2, PT, R45, R44, PT ;  /* 0x0000002c2d00720c */ /* 0x000fe20003f46270 */
[----:B0-----:R-:W-:-:S04]  /*0730*/  IMAD.WIDE R36, R47, 0x10, R36 ;  /* 0x000000102f247825 */ /* 0x001fc800078e0224 */
[----:B---3--:R-:W-:-:S04]  /*0740*/  IMAD.WIDE R34, R47, 0x10, R34 ;  /* 0x000000102f227825 */ /* 0x008fc800078e0222 */
[----:B-----5:R-:W-:-:S04]  /*0750*/  IMAD.WIDE R32, R47, 0x10, R32 ;  /* 0x000000102f207825 */ /* 0x020fc800078e0220 */
        /* <DEDUP_REMOVED lines=12> */
[----:B------:R-:W-:Y:S01]  /*0820*/  IMAD.MOV.U32 R12, RZ, RZ, R46 ;  /* 0x000000ffff0c7224 */ /* 0x000fe200078e002e */
[----:B------:R-:W-:Y:S01]  /*0830*/  IADD3 R46, P3, -R40, R46, RZ ;  /* 0x0000002e282e7210 */ /* 0x000fe20007f7e1ff */
[----:B------:R-:W-:-:S03]  /*0840*/  IMAD.MOV.U32 R13, RZ, RZ, R49 ;  /* 0x000000ffff0d7224 */ /* 0x000fc600078e0031 */
[----:B------:R-:W-:Y:S02]  /*0850*/  IADD3.X R49, ~R41, R49, RZ, P3, !PT ;  /* 0x0000003129317210 */ /* 0x000fe40001ffe5ff */
[----:B------:R0:W-:Y:S01]  /*0860*/  ST.E.128 [R12.64], R24 ;  /* 0x000000180c007985 */ /* 0x0001e2000c101d06 */
[----:B------:R-:W-:Y:S05]  /*0870*/  @!P2 BRA `(.L_x_194) ;  /* 0xfffffe400000a947 */ /* 0x000fea000383ffff */
.L_x_193:
[----:B------:R-:W-:Y:S05]  /*0880*/  BSYNC B0 ;  /* 0x0000000000007941 */ /* 0x000fea0003800000 */
.L_x_192:
        /* <DEDUP_REMOVED lines=13> */
.L_x_196:
[----:B------:R-:W2:Y:S01]  /*0960*/  LDG.E.STRONG.SYS R8, [R6.64+0x480] ;  /* 0x0004800606087981 */ /* 0x000ea2000c1f5900 */
[----:B------:R-:W-:Y:S01]  /*0970*/  YIELD ;  /* 0x0000000000007946 */ /* 0x000fe20003800000 */
[----:B--2---:R-:W-:Y:S01]  /*0980*/  ISETP.NE.AND P1, PT, R8, R15, PT ;  /* 0x0000000f0800720c */ /* 0x004fe20003f25270 */
[----:B------:R-:W-:-:S12]  /*0990*/  CCTL.IVALL ;  /* 0x00000000ff00798f */ /* 0x000fd80002000000 */
[----:B------:R-:W-:Y:S05]  /*09a0*/  @P1 BRA `(.L_x_196) ;  /* 0xffffffb000001947 */ /* 0x000fea000383ffff */
.L_x_195:
        /* <DEDUP_REMOVED lines=12> */
[----:B0-----:R-:W-:Y:S01]  /*0a70*/  IMAD R13, RZ, RZ, -UR4 ;  /* 0x80000004ff0d7e24 */ /* 0x001fe2000f8e02ff */
[----:B------:R-:W-:Y:S02]  /*0a80*/  IADD3 R5, R42, UR4, RZ ;  /* 0x000000042a057c10 */ /* 0x000fe4000fffe0ff */
[----:B------:R-:W0:Y:S01]  /*0a90*/  I2F.U32.RP R12, UR4 ;  /* 0x00000004000c7d06 */ /* 0x000e220008209000 */
[----:B------:R-:W-:Y:S02]  /*0aa0*/  ISETP.NE.U32.AND P2, PT, RZ, UR4, PT ;  /* 0x00000004ff007c0c */ /* 0x000fe4000bf45070 */
[----:B------:R-:W-:-:S05]  /*0ab0*/  LOP3.LUT R8, RZ, R5, RZ, 0x33, !PT ;  /* 0x00000005ff087212 */ /* 0x000fca00078e33ff */
[----:B0-----:R-:W0:Y:S02]  /*0ac0*/  MUFU.RCP R12, R12 ;  /* 0x0000000c000c7308 */ /* 0x001e240000001000 */
[----:B0-----:R-:W-:-:S06]  /*0ad0*/  IADD3 R6, R12, 0xffffffe, RZ ;  /* 0x0ffffffe0c067810 */ /* 0x001fcc0007ffe0ff */
[----:B------:R0:W2:Y:S02]  /*0ae0*/  F2I.FTZ.U32.TRUNC.NTZ R7, R6 ;  /* 0x0000000600077305 */ /* 0x0000a4000021f000 */
[----:B0-----:R-:W-:Y:S02]  /*0af0*/  IMAD.MOV.U32 R6, RZ, RZ, RZ ;  /* 0x000000ffff067224 */ /* 0x001fe400078e00ff */
[----:B--2---:R-:W-:-:S04]  /*0b00*/  IMAD R13, R13, R7, RZ ;  /* 0x000000070d0d7224 */ /* 0x004fc800078e02ff */
[----:B------:R-:W-:Y:S01]  /*0b10*/  IMAD.HI.U32 R7, R7, R13, R6 ;  /* 0x0000000d07077227 */ /* 0x000fe200078e0006 */
[----:B------:R-:W-:-:S05]  /*0b20*/  IADD3 R13, R8, UR4, R9 ;  /* 0x00000004080d7c10 */ /* 0x000fca000fffe009 */
[----:B------:R-:W-:-:S05]  /*0b30*/  IMAD.HI.U32 R7, R7, R13, RZ ;  /* 0x0000000d07077227 */ /* 0x000fca00078e00ff */
[----:B------:R-:W-:-:S05]  /*0b40*/  IADD3 R8, -R7, RZ, RZ ;  /* 0x000000ff07087210 */ /* 0x000fca0007ffe1ff */
        /* <DEDUP_REMOVED lines=14> */
[----:B-----5:R-:W-:-:S04]  /*0c30*/  @!P2 LEA R12, P3, R42, R52, 0x4 ;  /* 0x000000342a0ca211 */ /* 0x020fc800078620ff */
[----:B------:R-:W-:-:S06]  /*0c40*/  @!P2 LEA.HI.X R13, R42, R53, R27, 0x4, P3 ;  /* 0x000000352a0da211 */ /* 0x000fcc00018f241b */
[----:B-1----:R-:W2:Y:S01]  /*0c50*/  @!P2 LD.E.128 R12, [R12.64+0xa00] ;  /* 0x000a00060c0ca980 */ /* 0x002ea2000c101d00 */
        /* <DEDUP_REMOVED lines=21> */
[----:B------:R-:W-:Y:S01]  /*0db0*/  @!P2 IMAD.WIDE R6, R6, R7, c[0x0][0x1b8] ;  /* 0x00006e000606a625 */ /* 0x000fe200078e0207 */
[----:B------:R-:W-:-:S04]  /*0dc0*/  @!P0 MOV R27, 0x10 ;  /* 0x00000010001b8802 */ /* 0x000fc80000000f00 */
[----:B--2---:R0:W-:Y:S04]  /*0dd0*/  @!P2 STG.E.128 [R6.64], R20 ;  /* 0x000000140600a986 */ /* 0x0041e8000c101d06 */
[----:B------:R-:W2:Y:S01]  /*0de0*/  @!P0 LD.E.128 R12, [R12.64+0xa00] ;  /* 0x000a00060c0c8980 */ /* 0x000ea2000c101d00 */
[----:B-1----:R-:W-:Y:S02]  /*0df0*/  @!P0 IMAD R16, R43, R0, R42 ;  /* 0x000000002b108224 */ /* 0x002fe400078e022a */
[----:B------:R-:W-:Y:S02]  /*0e00*/  IMAD.MOV.U32 R42, RZ, RZ, R5 ;  /* 0x000000ffff2a7224 */ /* 0x000fe400078e0005 */
[----:B------:R-:W-:-:S04]  /*0e10*/  @!P0 IMAD.WIDE R16, R16, R27, c[0x0][0x1b8] ;  /* 0x00006e0010108625 */ /* 0x000fc800078e021b */
[----:B------:R-:W-:Y:S01]  /*0e20*/  @!P0 IMAD.MOV.U32 R42, RZ, RZ, R5 ;  /* 0x000000ffff2a8224 */ /* 0x000fe200078e0005 */
[----:B--2---:R0:W-:Y:S04]  /*0e30*/  @!P0 STG.E.128 [R16.64], R12 ;  /* 0x0000000c10008986 */ /* 0x0041e8000c101d06 */
.L_x_198:
[----:B------:R-:W-:Y:S05]  /*0e40*/  BSYNC B0 ;  /* 0x0000000000007941 */ /* 0x000fea0003800000 */
.L_x_197:
[----:B------:R-:W-:Y:S05]  /*0e50*/  @P1 EXIT ;  /* 0x000000000000194d */ /* 0x000fea0003800000 */
[----:B------:R-:W-:Y:S01]  /*0e60*/  ISETP.NE.AND P3, PT, R2, 0x3, PT ;  /* 0x000000030200780c */ /* 0x000fe20003f65270 */
[C---:B------:R-:W-:Y:S02]  /*0e70*/  IMAD R5, R43.reuse, R2, RZ ;  /* 0x000000022b057224 */ /* 0x040fe400078e02ff */
[C---:B0-----:R-:W-:Y:S02]  /*0e80*/  IMAD R6, R43.reuse, R4, RZ ;  /* 0x000000042b067224 */ /* 0x041fe400078e02ff */
[C---:B------:R-:W-:Y:S02]  /*0e90*/  IMAD R7, R43.reuse, R3, RZ ;  /* 0x000000032b077224 */ /* 0x040fe400078e02ff */
[----:B------:R-:W-:Y:S02]  /*0ea0*/  IMAD R2, R43, R0, RZ ;  /* 0x000000002b027224 */ /* 0x000fe400078e02ff */
.L_x_199:
[----:B------:R-:W-:Y:S02]  /*0eb0*/  ISETP.GE.AND P1, PT, R42, R43, P3 ;  /* 0x0000002b2a00720c */ /* 0x000fe40001f26270 */
[----:B01----:R-:W-:-:S11]  /*0ec0*/  SHF.R.S32.HI R31, RZ, 0x1f, R42 ;  /* 0x0000001fff1f7819 */ /* 0x003fd6000001142a */
[----:B-----5:R-:W-:-:S04]  /*0ed0*/  @!P1 LEA R12, P0, R42, R52, 0x4 ;  /* 0x000000342a0c9211 */ /* 0x020fc800078020ff */
[----:B------:R-:W-:-:S06]  /*0ee0*/  @!P1 LEA.HI.X R13, R42, R53, R31, 0x4, P0 ;  /* 0x000000352a0d9211 */ /* 0x000fcc00000f241f */
[----:B------:R-:W2:Y:S01]  /*0ef0*/  @!P1 LD.E.128 R12, [R12.64+0xa00] ;  /* 0x000a00060c0c9980 */ /* 0x000ea2000c101d00 */
[----:B------:R-:W-:Y:S01]  /*0f00*/  ISETP.NE.AND P2, PT, R4, 0x3, PT ;  /* 0x000000030400780c */ /* 0x000fe20003f45270 */
[----:B------:R-:W-:Y:S01]  /*0f10*/  @!P1 IMAD.IADD R24, R5, 0x1, R42 ;  /* 0x0000000105189824 */ /* 0x000fe200078e022a */
[----:B------:R-:W-:Y:S02]  /*0f20*/  @!P1 MOV R25, 0x10 ;  /* 0x0000001000199802 */ /* 0x000fe40000000f00 */
        /* <DEDUP_REMOVED lines=16> */
[----:B------:R-:W-:Y:S01]  /*1030*/  @!P4 IMAD.IADD R30, R7, 0x1, R42 ;  /* 0x00000001071ec824 */ /* 0x000fe200078e022a */
[----:B0-----:R-:W-:Y:S02]  /*1040*/  @!P4 MOV R15, 0x10 ;  /* 0x00000010000fc802 */ /* 0x001fe40000000f00 */
[----:B------:R-:W-:-:S13]  /*1050*/  ISETP.GE.AND P5, PT, R42, R43, P0 ;  /* 0x0000002b2a00720c */ /* 0x000fda00007a6270 */
[----:B------:R-:W-:-:S04]  /*1060*/  @!P5 LEA R12, P6, R42, R10, 0x4 ;  /* 0x0000000a2a0cd211 */ /* 0x000fc800078c20ff */
[----:B------:R-:W-:Y:S01]  /*1070*/  @!P5 LEA.HI.X R13, R42, R11, R31, 0x4, P6 ;  /* 0x0000000b2a0dd211 */ /* 0x000fe200030f241f */
[----:B------:R-:W-:Y:S01]  /*1080*/  @!P4 IMAD.WIDE R30, R30, R15, c[0x0][0x1b8] ;  /* 0x00006e001e1ec625 */ /* 0x000fe200078e020f */
[----:B------:R-:W-:-:S04]  /*1090*/  IADD3 R25, R42, UR4, RZ ;  /* 0x000000042a197c10 */ /* 0x000fc8000fffe0ff */
        /* <DEDUP_REMOVED lines=12> */
[----:B0-----:R-:W-:Y:S01]  /*1160*/  @!P4 MOV R31, 0x10 ;  /* 0x00000010001fc802 */ /* 0x001fe20000000f00 */
[----:B------:R-:W-:-:S06]  /*1170*/  @!P4 IMAD.IADD R30, R5, 0x1, R25 ;  /* 0x00000001051ec824 */ /* 0x000fcc00078e0219 */
[----:B------:R-:W-:Y:S01]  /*1180*/  @!P2 LEA R20, P5, R25, R50, 0x4 ;  /* 0x000000321914a211 */ /* 0x000fe200078a20ff */
[----:B------:R-:W-:-:S03]  /*1190*/  @!P4 IMAD.WIDE R30, R30, R31, c[0x0][0x1b8] ;  /* 0x00006e001e1ec625 */ /* 0x000fc600078e021f */
[C---:B------:R-:W-:Y:S02]  /*11a0*/  @!P2 LEA.HI.X R21, R25.reuse, R51, R8, 0x4, P5 ;  /* 0x000000331915a211 */ /* 0x040fe400028f2408 */
[----:B------:R-:W-:Y:S01]  /*11b0*/  ISETP.GE.AND P1, PT, R25, R43, P1 ;  /* 0x0000002b1900720c */ /* 0x000fe20000f26270 */
[----:B--2---:R0:W-:Y:S04]  /*11c0*/  @!P4 STG.E.128 [R30.64], R16 ;  /* 0x000000101e00c986 */ /* 0x0041e8000c101d06 */
[----:B------:R-:W2:Y:S01]  /*11d0*/  @!P2 LD.E.128 R20, [R20.64+0xa00] ;  /* 0x000a00061414a980 */ /* 0x000ea2000c101d00 */
[----:B-1----:R-:W-:-:S07]  /*11e0*/  @!P2 IMAD.IADD R26, R6, 0x1, R25 ;  /* 0x00000001061aa824 */ /* 0x002fce00078e0219 */
[----:B------:R-:W-:Y:S01]  /*11f0*/  @!P1 LEA R12, P4, R25, R28, 0x4 ;  /* 0x0000001c190c9211 */ /* 0x000fe200078820ff */
[----:B------:R-:W-:-:S03]  /*1200*/  @!P2 IMAD.MOV.U32 R27, RZ, RZ, 0x10 ;  /* 0x00000010ff1ba424 */ /* 0x000fc600078e00ff */
[C---:B------:R-:W-:Y:S01]  /*1210*/  @!P1 LEA.HI.X R13, R25.reuse, R29, R8, 0x4, P4 ;  /* 0x0000001d190d9211 */ /* 0x040fe200020f2408 */
[----:B------:R-:W-:Y:S01]  /*1220*/  @!P2 IMAD.WIDE R26, R26, R27, c[0x0][0x1b8] ;  /* 0x00006e001a1aa625 */ /* 0x000fe200078e021b */
[----:B------:R-:W-:-:S04]  /*1230*/  ISETP.GE.AND P0, PT, R25, R43, P0 ;  /* 0x0000002b1900720c */ /* 0x000fc80000706270 */
[----:B--2---:R1:W-:Y:S04]  /*1240*/  @!P2 STG.E.128 [R26.64], R20 ;  /* 0x000000141a00a986 */ /* 0x0043e8000c101d06 */
[----:B------:R-:W2:Y:S01]  /*1250*/  @!P1 LD.E.128 R12, [R12.64+0xa00] ;  /* 0x000a00060c0c9980 */ /* 0x000ea2000c101d00 */
[----:B0-----:R-:W-:Y:S01]  /*1260*/  @!P1 MOV R31, 0x10 ;  /* 0x00000010001f9802 */ /* 0x001fe20000000f00 */
[----:B------:R-:W-:-:S03]  /*1270*/  @!P1 IMAD.IADD R30, R7, 0x1, R25 ;  /* 0x00000001071e9824 */ /* 0x000fc600078e0219 */
[----:B------:R-:W-:Y:S01]  /*1280*/  @!P0 LEA R16, P2, R25, R10, 0x4 ;  /* 0x0000000a19108211 */ /* 0x000fe200078420ff */
[----:B------:R-:W-:-:S03]  /*1290*/  @!P1 IMAD.WIDE R30, R30, R31, c[0x0][0x1b8] ;  /* 0x00006e001e1e9625 */ /* 0x000fc600078e021f */
[C---:B------:R-:W-:Y:S02]  /*12a0*/  @!P0 LEA.HI.X R17, R25.reuse, R11, R8, 0x4, P2 ;  /* 0x0000000b19118211 */ /* 0x040fe400010f2408 */
        /* <DEDUP_REMOVED lines=10> */
.L_x_200:
        /* <DEDUP_REMOVED lines=11> */
.L_x_251:


//--------------------- .text._ZN4vllm26cross_device_reduce_1stageIfLi4EEEvPNS_8RankDataENS_11RankSignalsEPNS_6SignalEPT_ii --------------------------
	.section	.text._ZN4vllm26cross_device_reduce_1stageIfLi4EEEvPNS_8RankDataENS_11RankSignalsEPNS_6SignalEPT_ii,"ax",@progbits
	.sectioninfo	@"SHI_REGISTERS=38"
	.align	128
        .global         _ZN4vllm26cross_device_reduce_1stageIfLi4EEEvPNS_8RankDataENS_11RankSignalsEPNS_6SignalEPT_ii
        .type           _ZN4vllm26cross_device_reduce_1stageIfLi4EEEvPNS_8RankDataENS_11RankSignalsEPNS_6SignalEPT_ii,@function
        .size           _ZN4vllm26cross_device_reduce_1stageIfLi4EEEvPNS_8RankDataENS_11RankSignalsEPNS_6SignalEPT_ii,(.L_x_252 - _ZN4vllm26cross_device_reduce_1stageIfLi4EEEvPNS_8RankDataENS_11RankSignalsEPNS_6SignalEPT_ii)
        .other          _ZN4vllm26cross_device_reduce_1stageIfLi4EEEvPNS_8RankDataENS_11RankSignalsEPNS_6SignalEPT_ii,@"STO_CUDA_ENTRY STV_DEFAULT"
_ZN4vllm26cross_device_reduce_1stageIfLi4EEEvPNS_8RankDataENS_11RankSignalsEPNS_6SignalEPT_ii:
.text._ZN4vllm26cross_device_reduce_1stageIfLi4EEEvPNS_8RankDataENS_11RankSignalsEPNS_6SignalEPT_ii:
[----:B------:R-:W-:Y:S02]  /*0000*/  MOV R1, c[0x0][0x28] ;  /* 0x00000a0000017a02 */ /* 0x000fe40000000f00 */
[----:B------:R-:W0:Y:S01]  /*0010*/  S2R R0, SR_CTAID.X ;  /* 0x0000000000007919 */ /* 0x000e220000002500 */
[----:B------:R-:W-:Y:S01]  /*0020*/  HFMA2.MMA R29, -RZ, RZ, 0, 2.384185791015625e-07 ;  /* 0x00000004ff1d7435 */ /* 0x000fe200000001ff */
[----:B------:R-:W-:Y:S01]  /*0030*/  IADD3 R1, R1, -0x40, RZ ;  /* 0xffffffc001017810 */ /* 0x000fe20007ffe0ff */
[----:B------:R-:W-:Y:S01]  /*0040*/  ULDC.64 UR4, c[0x0][0x118] ;  /* 0x0000460000047ab9 */ /* 0x000fe20000000a00 */
[----:B------:R-:W1:Y:S01]  /*0050*/  S2R R31, SR_TID.X ;  /* 0x00000000001f7919 */ /* 0x000e620000002100 */
[----:B------:R-:W-:Y:S01]  /*0060*/  MOV R8, c[0x0][0x170] ;  /* 0x00005c0000087a02 */ /* 0x000fe20000000f00 */
[----:B------:R-:W-:Y:S01]  /*0070*/  IMAD.MOV.U32 R11, RZ, RZ, c[0x0][0x17c] ;  /* 0x00005f00ff0b7624 */ /* 0x000fe200078e00ff */
[----:B------:R-:W-:Y:S02]  /*0080*/  MOV R9, c[0x0][0x174] ;  /* 0x00005d0000097a02 */ /* 0x000fe40000000f00 */
[----:B------:R-:W-:Y:S02]  /*0090*/  MOV R10, c[0x0][0x178] ;  /* 0x00005e00000a7a02 */ /* 0x000fe40000000f00 */
[----:B------:R-:W-:-:S02]  /*00a0*/  MOV R4, R1 ;  /* 0x0000000100047202 */ /* 0x000fc40000000f00 */
[----:B------:R-:W-:Y:S02]  /*00b0*/  MOV R26, c[0x0][0x160] ;  /* 0x00005800001a7a02 */ /* 0x000fe40000000f00 */
[----:B------:R-:W-:Y:S01]  /*00c0*/  MOV R27, c[0x0][0x164] ;  /* 0x00005900001b7a02 */ /* 0x000fe20000000f00 */
[----:B------:R2:W-:Y:S01]  /*00d0*/  STL.128 [R1], R8 ;  /* 0x0000000801007387 */ /* 0x0005e20000100c00 */
[----:B0-----:R-:W-:-:S05]  /*00e0*/  IMAD.WIDE.U32 R2, R0, R29, c[0x0][0x1b0] ;  /* 0x00006c0000027625 */ /* 0x001fca00078e001d */
[----:B------:R-:W3:Y:S01]  /*00f0*/  LDG.E R25, [R2.64+0x900] ;  /* 0x0009000402197981 */ /* 0x000ee2000c1e1900 */
[----:B-1----:R-:W-:Y:S01]  /*0100*/  IMAD R28, R31, 0x8, R4 ;  /* 0x000000081f1c7824 */ /* 0x002fe200078e0204 */
[----:B------:R-:W-:Y:S01]  /*0110*/  MOV R12, c[0x0][0x180] ;  /* 0x00006000000c7a02 */ /* 0x000fe20000000f00 */
[----:B------:R-:W-:Y:S01]  /*0120*/  IMAD.MOV.U32 R13, RZ, RZ, c[0x0][0x184] ;  /* 0x00006100ff0d7624 */ /* 0x000fe200078e00ff */
[----:B------:R0:W5:Y:S01]  /*0130*/  LDG.E.128 R4, [R26.64] ;  /* 0x000000041a047981 */ /* 0x000162000c1e1d00 */
[----:B------:R-:W-:Y:S01]  /*0140*/  MOV R14, c[0x0][0x188] ;  /* 0x00006200000e7a02 */ /* 0x000fe20000000f00 */
[----:B------:R-:W-:Y:S01]  /*0150*/  IMAD.MOV.U32 R18, RZ, RZ, c[0x0][0x198] ;  /* 0x00006600ff127624 */ /* 0x000fe200078e00ff */
[----:B------:R-:W-:Y:S01]  /*0160*/  MOV R15, c[0x0][0x18c] ;  /* 0x00006300000f7a02 */ /* 0x000fe20000000f00 */
[----:B--2---:R0:W5:Y:S01]  /*0170*/  LDG.E.128 R8, [R26.64+0x10] ;  /* 0x000010041a087981 */ /* 0x004162000c1e1d00 */
[----:B------:R-:W-:Y:S01]  /*0180*/  MOV R16, c[0x0][0x190] ;  /* 0x0000640000107a02 */ /* 0x000fe20000000f00 */
[----:B------:R-:W-:Y:S01]  /*0190*/  IMAD R24, R0, c[0x0][0x0], R31 ;  /* 0x0000000000187a24 */ /* 0x000fe200078e021f */
[----:B------:R-:W-:Y:S01]  /*01a0*/  MOV R17, c[0x0][0x194] ;  /* 0x0000650000117a02 */ /* 0x000fe20000000f00 */
[----:B------:R0:W-:Y:S01]  /*01b0*/  STL.128 [R1+0x10], R12 ;  /* 0x0000100c01007387 */ /* 0x0001e20000100c00 */
[----:B------:R-:W-:-:S02]  /*01c0*/  MOV R19, c[0x0][0x19c] ;  /* 0x0000670000137a02 */ /* 0x000fc40000000f00 */
[----:B------:R-:W-:Y:S02]  /*01d0*/  MOV R20, c[0x0][0x1a0] ;  /* 0x0000680000147a02 */ /* 0x000fe40000000f00 */
[----:B------:R-:W-:Y:S01]  /*01e0*/  MOV R21, c[0x0][0x1a4] ;  /* 0x0000690000157a02 */ /* 0x000fe20000000f00 */
[----:B------:R0:W-:Y:S01]  /*01f0*/  STL.128 [R1+0x20], R16 ;  /* 0x0000201001007387 */ /* 0x0001e20000100c00 */
[----:B------:R-:W-:Y:S02]  /*0200*/  MOV R22, c[0x0][0x1a8] ;  /* 0x00006a0000167a02 */ /* 0x000fe40000000f00 */
[----:B------:R-:W-:Y:S02]  /*0210*/  MOV R23, c[0x0][0x1ac] ;  /* 0x00006b0000177a02 */ /* 0x000fe40000000f00 */
[C---:B------:R-:W-:Y:S02]  /*0220*/  ISETP.GT.U32.AND P0, PT, R31.reuse, 0x3, PT ;  /* 0x000000031f00780c */ /* 0x040fe40003f04070 */
[----:B------:R-:W-:Y:S01]  /*0230*/  ISETP.NE.AND P1, PT, R31, RZ, PT ;  /* 0x000000ff1f00720c */ /* 0x000fe20003f25270 */
[----:B------:R0:W-:Y:S01]  /*0240*/  STL.128 [R1+0x30], R20 ;  /* 0x0000301401007387 */ /* 0x0001e20000100c00 */
[----:B------:R-:W-:-:S02]  /*0250*/  ISETP.GE.AND P3, PT, R24, c[0x0][0x1c4], PT ;  /* 0x0000710018007a0c */ /* 0x000fc40003f66270 */
[----:B---3--:R-:W-:-:S07]  /*0260*/  IADD3 R25, R25, 0x1, RZ ;  /* 0x0000000119197810 */ /* 0x008fce0007ffe0ff */
[----:B------:R-:W-:Y:S05]  /*0270*/  @P0 BRA `(.L_x_201) ;  /* 0x000000b000000947 */ /* 0x000fea0003800000 */
[----:B0-----:R-:W2:Y:S01]  /*0280*/  LDL.64 R12, [R28] ;  /* 0x000000001c0c7983 */ /* 0x001ea20000100a00 */
[----:B------:R-:W-:-:S05]  /*0290*/  MOV R15, 0x20 ;  /* 0x00000020000f7802 */ /* 0x000fca0000000f00 */
[----:B------:R-:W-:-:S06]  /*02a0*/  IMAD.WIDE.U32 R14, R0, R15, c[0x0][0x1b0] ;  /* 0x00006c00000e7625 */ /* 0x000fcc00078e000f */
[----:B------:R-:W-:-:S04]  /*02b0*/  IMAD.WIDE.U32 R14, R31, 0x4, R14 ;  /* 0x000000041f0e7825 */ /* 0x000fc800078e000e */
[----:B--2---:R-:W-:-:S06]  /*02c0*/  IMAD.WIDE.U32 R12, R0, 0x20, R12 ;  /* 0x00000020000c7825 */ /* 0x004fcc00078e000c */
[----:B------:R-:W-:-:S05]  /*02d0*/  IMAD.WIDE R12, R29, c[0x0][0x1c0], R12 ;  /* 0x000070001d0c7a25 */ /* 0x000fca00078e020c */
[----:B------:R0:W-:Y:S02]  /*02e0*/  STG.E.STRONG.SYS [R12.64], R25 ;  /* 0x000000190c007986 */ /* 0x0001e4000c115904 */
.L_x_202:
[----:B0-----:R-:W2:Y:S01]  /*02f0*/  LDG.E.STRONG.SYS R12, [R14.64] ;  /* 0x000000040e0c7981 */ /* 0x001ea2000c1f5900 */
[----:B------:R-:W-:Y:S01]  /*0300*/  YIELD ;  /* 0x0000000000007946 */ /* 0x000fe20003800000 */
[----:B--2---:R-:W-:-:S13]  /*0310*/  ISETP.NE.AND P2, PT, R12, R25, PT ;  /* 0x000000190c00720c */ /* 0x004fda0003f45270 */
[----:B------:R-:W-:Y:S05]  /*0320*/  @P2 BRA `(.L_x_202) ;  /* 0xffffffc000002947 */ /* 0x000fea000383ffff */
.L_x_201:
[----:B0-----:R-:W-:Y:S01]  /*0330*/  WARPSYNC 0xffffffff ;  /* 0xffffffff00007948 */ /* 0x001fe20003800000 */
[----:B------:R-:W-:Y:S06]  /*0340*/  BAR.SYNC.DEFER_BLOCKING 0x0 ;  /* 0x0000000000007b1d */ /* 0x000fec0000010000 */
[----:B------:R-:W-:Y:S01]  /*0350*/  BSSY B0, `(.L_x_203) ;  /* 0x000001f000007945 */ /* 0x000fe20003800000 */
[----:B------:R0:W-:Y:S01]  /*0360*/  @!P1 STG.E [R2.64+0x900], R25 ;  /* 0x0009001902009986 */ /* 0x0001e2000c101904 */
[----:B------:R-:W-:Y:S05]  /*0370*/  @P3 BRA `(.L_x_204) ;  /* 0x000001c000003947 */ /* 0x000fea0003800000 */
[----:B------:R-:W-:-:S05]  /*0380*/  MOV R33, R24 ;  /* 0x0000001800217202 */ /* 0x000fca0000000f00 */
.L_x_205:
[----:B0----5:R-:W-:-:S04]  /*0390*/  IMAD.WIDE R12, R33, 0x10, R4 ;  /* 0x00000010210c7825 */ /* 0x021fc800078e0204 */
[C---:B------:R-:W-:Y:S02]  /*03a0*/  IMAD.WIDE R16, R33.reuse, 0x10, R6 ;  /* 0x0000001021107825 */ /* 0x040fe400078e0206 */
[----:B------:R-:W2:Y:S02]  /*03b0*/  LD.E.128 R12, [R12.64] ;  /* 0x000000040c0c7980 */ /* 0x000ea4000c101d00 */
[C---:B------:R-:W-:Y:S02]  /*03c0*/  IMAD.WIDE R20, R33.reuse, 0x10, R8 ;  /* 0x0000001021147825 */ /* 0x040fe400078e0208 */
[----:B------:R-:W2:Y:S02]  /*03d0*/  LD.E.128 R16, [R16.64] ;  /* 0x0000000410107980 */ /* 0x000ea4000c101d00 */
[----:B0-----:R-:W-:Y:S02]  /*03e0*/  IMAD.WIDE R24, R33, 0x10, R10 ;  /* 0x0000001021187825 */ /* 0x001fe400078e020a */
[----:B------:R-:W3:Y:S04]  /*03f0*/  LD.E.128 R20, [R20.64] ;  /* 0x0000000414147980 */ /* 0x000ee8000c101d00 */
[----:B------:R-:W4:Y:S01]  /*0400*/  LD.E.128 R24, [R24.64] ;  /* 0x0000000418187980 */ /* 0x000f22000c101d00 */
[----:B--2---:R-:W-:Y:S01]  /*0410*/  FADD.FTZ R35, R12, R16 ;  /* 0x000000100c237221 */ /* 0x004fe20000010000 */
[----:B------:R-:W-:Y:S01]  /*0420*/  HFMA2.MMA R12, -RZ, RZ, 0, 9.5367431640625e-07 ;  /* 0x00000010ff0c7435 */ /* 0x000fe200000001ff */
[----:B------:R-:W-:-:S02]  /*0430*/  FADD.FTZ R30, R15, R19 ;  /* 0x000000130f1e7221 */ /* 0x000fc40000010000 */
[----:B------:R-:W-:Y:S02]  /*0440*/  FADD.FTZ R15, R14, R18 ;  /* 0x000000120e0f7221 */ /* 0x000fe40000010000 */
[----:B------:R-:W-:Y:S02]  /*0450*/  FADD.FTZ R14, R13, R17 ;  /* 0x000000110d0e7221 */ /* 0x000fe40000010000 */
[----:B---3--:R-:W-:Y:S02]  /*0460*/  FADD.FTZ R35, R35, R20 ;  /* 0x0000001423237221 */ /* 0x008fe40000010000 */
[----:B------:R-:W-:Y:S02]  /*0470*/  FADD.FTZ R14, R14, R21 ;  /* 0x000000150e0e7221 */ /* 0x000fe40000010000 */
[----:B------:R-:W-:Y:S02]  /*0480*/  FADD.FTZ R30, R30, R23 ;  /* 0x000000171e1e7221 */ /* 0x000fe40000010000 */
[----:B------:R-:W-:-:S02]  /*0490*/  FADD.FTZ R15, R15, R22 ;  /* 0x000000160f0f7221 */ /* 0x000fc40000010000 */
[----:B----4-:R-:W-:Y:S01]  /*04a0*/  FADD.FTZ R25, R14, R25 ;  /* 0x000000190e197221 */ /* 0x010fe20000010000 */
        /* <DEDUP_REMOVED lines=9> */
.L_x_204:
[----:B------:R-:W-:Y:S05]  /*0540*/  BSYNC B0 ;  /* 0x0000000000007941 */ /* 0x000fea0003800000 */
.L_x_203:
        /* <DEDUP_REMOVED lines=12> */
.L_x_208:
[----:B------:R-:W2:Y:S01]  /*0610*/  LDG.E.STRONG.SYS R0, [R6.64+0x480] ;  /* 0x0004800406007981 */ /* 0x000ea2000c1f5900 */
[----:B------:R-:W-:Y:S01]  /*0620*/  YIELD ;  /* 0x0000000000007946 */ /* 0x000fe20003800000 */
[----:B--2---:R-:W-:-:S13]  /*0630*/  ISETP.NE.AND P0, PT, R0, R9, PT ;  /* 0x000000090000720c */ /* 0x004fda0003f05270 */
[----:B------:R-:W-:Y:S05]  /*0640*/  @P0 BRA `(.L_x_208) ;  /* 0xffffffc000000947 */ /* 0x000fea000383ffff */
.L_x_207:
[----:B------:R-:W-:Y:S05]  /*0650*/  BSYNC B0 ;  /* 0x0000000000007941 */ /* 0x000fea0003800000 */
.L_x_206:
[----:B------:R-:W-:Y:S05]  /*0660*/  @P1 EXIT ;  /* 0x000000000000194d */ /* 0x000fea0003800000 */
[----:B------:R-:W-:Y:S01]  /*0670*/  STG.E [R2.64+0x900], R9 ;  /* 0x0009000902007986 */ /* 0x000fe2000c101904 */
[----:B------:R-:W-:Y:S05]  /*0680*/  EXIT ;  /* 0x000000000000794d */ /* 0x000fea0003800000 */
.L_x_209:
        /* <DEDUP_REMOVED lines=15> */
.L_x_252:


//--------------------- .text._ZN4vllm26cross_device_reduce_2stageIfLi2EEEvPNS_8RankDataENS_11RankSignalsEPNS_6SignalEPT_ii --------------------------
	.section	.text._ZN4vllm26cross_device_reduce_2stageIfLi2EEEvPNS_8RankDataENS_11RankSignalsEPNS_6SignalEPT_ii,"ax",@progbits
	.sectioninfo	@"SHI_REGISTERS=38"
	.align	128
        .global         _ZN4vllm26cross_device_reduce_2stageIfLi2EEEvPNS_8RankDataENS_11RankSignalsEPNS_6SignalEPT_ii
        .type           _ZN4vllm26cross_device_reduce_2stageIfLi2EEEvPNS_8RankDataENS_11RankSignalsEPNS_6SignalEPT_ii,@function
        .size           _ZN4vllm26cross_device_reduce_2stageIfLi2EEEvPNS_8RankDataENS_11RankSignalsEPNS_6SignalEPT_ii,(.L_x_253 - _ZN4vllm26cross_device_reduce_2stageIfLi2EEEvPNS_8RankDataENS_11RankSignalsEPNS_6SignalEPT_ii)
        .other          _ZN4vllm26cross_device_reduce_2stageIfLi2EEEvPNS_8RankDataENS_11RankSignalsEPNS_6SignalEPT_ii,@"STO_CUDA_ENTRY STV_DEFAULT"
_ZN4vllm26cross_device_reduce_2stageIfLi2EEEvPNS_8RankDataENS_11RankSignalsEPNS_6SignalEPT_ii:
.text._ZN4vllm26cross_device_reduce_2stageIfLi2EEEvPNS_8RankDataENS_11RankSignalsEPNS_6SignalEPT_ii:
        /* <DEDUP_REMOVED lines=12> */
[C---:B------:R-:W-:Y:S01]  /*00c0*/  LEA.HI R0, R5.reuse, R5, RZ, 0x1 ;  /* 0x0000000505007211 */ /* 0x040fe200078f08ff */
[----:B------:R-:W-:Y:S01]  /*00d0*/  IMAD.HI.U32 R2, R6, R31, R2 ;  /* 0x0000001f06027227 */ /* 0x000fe200078e0002 */
[----:B------:R-:W-:Y:S01]  /*00e0*/  HFMA2.MMA R23, -RZ, RZ, 0, 4.76837158203125e-07 ;  /* 0x00000008ff177435 */ /* 0x000fe200000001ff */
[----:B------:R-:W-:Y:S01]  /*00f0*/  MOV R4, 0x4 ;  /* 0x0000000400047802 */ /* 0x000fe20000000f00 */
        /* <DEDUP_REMOVED lines=9> */
[----:B------:R-:W-:Y:S01]  /*0190*/  ULDC.64 UR4, c[0x0][0x118] ;  /* 0x0000460000047ab9 */ /* 0x000fe20000000a00 */
[----:B------:R-:W-:Y:S01]  /*01a0*/  IMAD.MOV.U32 R5, RZ, RZ, R1 ;  /* 0x000000ffff057224 */ /* 0x000fe200078e0001 */
[----:B------:R1:W-:Y:S01]  /*01b0*/  STL.128 [R1+0x10], R16 ;  /* 0x0000101001007387 */ /* 0x0003e20000100c00 */
[----:B------:R-:W-:Y:S01]  /*01c0*/  IMAD.WIDE R24, R20, R23, c[0x0][0x160] ;  /* 0x0000580014187625 */ /* 0x000fe200078e0217 */
[----:B------:R-:W-:-:S03]  /*01d0*/  MOV R13, c[0x0][0x194] ;  /* 0x00006500000d7a02 */ /* 0x000fc60000000f00 */
[----:B0-----:R-:W-:Y:S02]  /*01e0*/  IMAD.WIDE.U32 R8, R33, R4, c[0x0][0x1b0] ;  /* 0x00006c0021087625 */ /* 0x001fe400078e0004 */
[----:B------:R-:W5:Y:S02]  /*01f0*/  LDG.E.64 R24, [R24.64] ;  /* 0x0000000418187981 */ /* 0x000f64000c1e1b00 */
[----:B------:R-:W-:Y:S02]  /*0200*/  IMAD.MOV.U32 R12, RZ, RZ, c[0x0][0x190] ;  /* 0x00006400ff0c7624 */ /* 0x000fe400078e00ff */
[----:B------:R-:W-:Y:S01]  /*0210*/  IMAD.MOV.U32 R14, RZ, RZ, c[0x0][0x198] ;  /* 0x00006600ff0e7624 */ /* 0x000fe200078e00ff */
[----:B------:R-:W2:Y:S01]  /*0220*/  LDG.E R21, [R8.64+0x900] ;  /* 0x0009000408157981 */ /* 0x000ea2000c1e1900 */
[----:B------:R-:W-:Y:S02]  /*0230*/  IMAD.MOV.U32 R15, RZ, RZ, c[0x0][0x19c] ;  /* 0x00006700ff0f7624 */ /* 0x000fe400078e00ff */
[----:B------:R-:W-:Y:S01]  /*0240*/  IMAD R10, R20, 0x8, R5 ;  /* 0x00000008140a7824 */ /* 0x000fe200078e0205 */
[----:B-1----:R-:W-:Y:S01]  /*0250*/  MOV R16, c[0x0][0x1a0] ;  /* 0x0000680000107a02 */ /* 0x002fe20000000f00 */
[----:B------:R-:W-:Y:S01]  /*0260*/  IMAD.MOV.U32 R17, RZ, RZ, c[0x0][0x1a4] ;  /* 0x00006900ff117624 */ /* 0x000fe200078e00ff */
[----:B------:R-:W-:Y:S01]  /*0270*/  MOV R19, c[0x0][0x1ac] ;  /* 0x00006b0000137a02 */ /* 0x000fe20000000f00 */
[----:B------:R-:W-:-:S02]  /*0280*/  IMAD.MOV.U32 R18, RZ, RZ, c[0x0][0x1a8] ;  /* 0x00006a00ff127624 */ /* 0x000fc400078e00ff */
[C---:B------:R-:W-:Y:S02]  /*0290*/  IMAD R2, R0.reuse, 0x8, R5 ;  /* 0x0000000800027824 */ /* 0x040fe400078e0205 */
[----:B------:R-:W-:Y:S01]  /*02a0*/  IMAD.WIDE R22, R0, R23, c[0x0][0x160] ;  /* 0x0000580000167625 */ /* 0x000fe200078e0217 */
[----:B------:R0:W-:Y:S04]  /*02b0*/  STL.128 [R1+0x20], R12 ;  /* 0x0000200c01007387 */ /* 0x0001e80000100c00 */
[----:B------:R1:W-:Y:S04]  /*02c0*/  STL.128 [R1+0x30], R16 ;  /* 0x0000301001007387 */ /* 0x0003e80000100c00 */
[----:B------:R-:W5:Y:S04]  /*02d0*/  LDL.64 R10, [R10] ;  /* 0x000000000a0a7983 */ /* 0x000f680000100a00 */
[----:B------:R-:W5:Y:S04]  /*02e0*/  LDL.64 R2, [R2] ;  /* 0x0000000002027983 */ /* 0x000f680000100a00 */
[----:B------:R-:W5:Y:S04]  /*02f0*/  LDG.E.64 R22, [R22.64] ;  /* 0x0000000416167981 */ /* 0x000f68000c1e1b00 */
[----:B------:R-:W3:Y:S01]  /*0300*/  S2R R4, SR_TID.X ;  /* 0x0000000000047919 */ /* 0x000ee20000002100 */
[----:B0-----:R-:W-:Y:S01]  /*0310*/  MOV R13, c[0x0][0x1c4] ;  /* 0x00007100000d7a02 */ /* 0x001fe20000000f00 */
[----:B------:R-:W-:-:S02]  /*0320*/  IMAD.MOV.U32 R7, RZ, RZ, c[0x0][0x1c4] ;  /* 0x00007100ff077624 */ /* 0x000fc400078e00ff */
[----:B------:R-:W-:-:S04]  /*0330*/  IMAD.MOV.U32 R12, RZ, RZ, RZ ;  /* 0x000000ffff0c7224 */ /* 0x000fc800078e00ff */
[----:B------:R-:W-:Y:S01]  /*0340*/  IMAD.HI.U32 R12, R6, R7, R12 ;  /* 0x00000007060c7227 */ /* 0x000fe200078e000c */
[----:B---3--:R-:W-:-:S03]  /*0350*/  ISETP.GT.U32.AND P0, PT, R4, 0x1, PT ;  /* 0x000000010400780c */ /* 0x008fc60003f04070 */
[----:B------:R-:W-:Y:S01]  /*0360*/  IMAD R30, R4, 0x8, R5 ;  /* 0x00000008041e7824 */ /* 0x000fe200078e0205 */
        /* <DEDUP_REMOVED lines=9> */
.L_x_211:
[----:B------:R-:W2:Y:S01]  /*0400*/  LDG.E.STRONG.SYS R6, [R16.64] ;  /* 0x0000000410067981 */ /* 0x000ea2000c1f5900 */
[----:B------:R-:W-:Y:S01]  /*0410*/  YIELD ;  /* 0x0000000000007946 */ /* 0x000fe20003800000 */
[----:B--2---:R-:W-:-:S13]  /*0420*/  ISETP.NE.AND P1, PT, R6, R13, PT ;  /* 0x0000000d0600720c */ /* 0x004fda0003f25270 */
[----:B------:R-:W-:Y:S05]  /*0430*/  @P1 BRA `(.L_x_211) ;  /* 0xffffffc000001947 */ /* 0x000fea000383ffff */
.L_x_210:
[----:B-1----:R-:W-:Y:S01]  /*0440*/  WARPSYNC 0xffffffff ;  /* 0xffffffff00007948 */ /* 0x002fe20003800000 */
[----:B------:R-:W-:Y:S02]  /*0450*/  SHF.R.S32.HI R5, RZ, 0x1, R12 ;  /* 0x00000001ff057819 */ /* 0x000fe4000001140c */
[----:B------:R-:W-:Y:S01]  /*0460*/  BAR.SYNC.DEFER_BLOCKING 0x0 ;  /* 0x0000000000007b1d */ /* 0x000fe20000010000 */
[----:B------:R-:W-:Y:S01]  /*0470*/  LEA.HI R28, R7, c[0x0][0x1c4], RZ, 0x1 ;  /* 0x00007100071c7a11 */ /* 0x000fe200078f08ff */
[----:B------:R-:W-:Y:S01]  /*0480*/  IMAD R21, R33, c[0x0][0x0], R4 ;  /* 0x0000000021157a24 */ /* 0x000fe200078e0204 */
[----:B------:R-:W-:Y:S02]  /*0490*/  ISETP.NE.AND P1, PT, R4, RZ, PT ;  /* 0x000000ff0400720c */ /* 0x000fe40003f25270 */
[----:B------:R-:W-:Y:S01]  /*04a0*/  SHF.R.S32.HI R6, RZ, 0x1, R28 ;  /* 0x00000001ff067819 */ /* 0x000fe2000001141c */
[----:B------:R-:W-:Y:S01]  /*04b0*/  IMAD R26, R5, c[0x0][0x1c0], R21 ;  /* 0x00007000051a7a24 */ /* 0x000fe200078e0215 */
[----:B------:R-:W-:Y:S01]  /*04c0*/  ISETP.NE.AND P2, PT, R31, 0x1, PT ;  /* 0x000000011f00780c */ /* 0x000fe20003f45270 */
[----:B------:R-:W-:Y:S02]  /*04d0*/  BSSY B0, `(.L_x_212) ;  /* 0x0000020000007945 */ /* 0x000fe40003800000 */
[----:B------:R-:W-:-:S05]  /*04e0*/  IMAD R29, R6, c[0x0][0x1c0], R6 ;  /* 0x00007000061d7a24 */ /* 0x000fca00078e0206 */
[----:B------:R-:W-:-:S04]  /*04f0*/  SEL R29, R29, c[0x0][0x1c4], P2 ;  /* 0x000071001d1d7a07 */ /* 0x000fc80001000000 */
[----:B------:R-:W-:Y:S01]  /*0500*/  ISETP.GE.AND P2, PT, R26, R29, PT ;  /* 0x0000001d1a00720c */ /* 0x000fe20003f46270 */
[----:B------:R1:W-:-:S12]  /*0510*/  @!P1 STG.E [R8.64+0x900], R13 ;  /* 0x0009000d08009986 */ /* 0x0003d8000c101904 */
[----:B------:R-:W-:Y:S05]  /*0520*/  @P2 BRA `(.L_x_213) ;  /* 0x000001a000002947 */ /* 0x000fea0003800000 */
[----:B------:R-:W-:Y:S01]  /*0530*/  IADD3 R6, -R21, RZ, RZ ;  /* 0x000000ff15067210 */ /* 0x000fe20007ffe1ff */
[----:B------:R-:W-:Y:S02]  /*0540*/  IMAD.MOV.U32 R27, RZ, RZ, c[0x0][0xc] ;  /* 0x00000300ff1b7624 */ /* 0x000fe400078e00ff */
[----:B-----5:R-:W-:-:S04]  /*0550*/  IMAD.WIDE R22, R26, 0x10, R22 ;  /* 0x000000101a167825 */ /* 0x020fc800078e0216 */
[----:B------:R-:W-:-:S04]  /*0560*/  IMAD.WIDE R6, R6, 0x10, RZ ;  /* 0x0000001006067825 */ /* 0x000fc800078e02ff */
[----:B------:R-:W-:Y:S01]  /*0570*/  IMAD R27, R27, c[0x0][0x0], RZ ;  /* 0x000000001b1b7a24 */ /* 0x000fe200078e02ff */
[----:B------:R-:W-:Y:S01]  /*0580*/  IADD3 R6, P2, P3, R10, 0xa00, -R6 ;  /* 0x00000a000a067810 */ /* 0x000fe20007b5e806 */
[----:B------:R-:W-:-:S03]  /*0590*/  IMAD.WIDE R24, R26, 0x10, R24 ;  /* 0x000000101a187825 */ /* 0x000fc600078e0218 */
[----:B------:R-:W-:Y:S01]  /*05a0*/  IADD3.X R7, R11, RZ, ~R7, P2, P3 ;  /* 0x000000ff0b077210 */ /* 0x000fe200017e6c07 */
[----:B------:R-:W-:-:S04]  /*05b0*/  IMAD.MOV R34, RZ, RZ, -R27 ;  /* 0x000000ffff227224 */ /* 0x000fc800078e0a1b */
[----:B------:R-:W-:-:S04]  /*05c0*/  IMAD.WIDE R34, R34, 0x10, RZ ;  /* 0x0000001022227825 */ /* 0x000fc800078e02ff */
.L_x_214:
[----:B01----:R0:W2:Y:S04]  /*05d0*/  LD.E.128 R12, [R24.64] ;  /* 0x00000004180c7980 */ /* 0x0030a8000c101d00 */
[----:B------:R1:W2:Y:S01]  /*05e0*/  LD.E.128 R16, [R22.64] ;  /* 0x0000000416107980 */ /* 0x0002a2000c101d00 */
[----:B------:R-:W-:-:S05]  /*05f0*/  IMAD.IADD R26, R27, 0x1, R26 ;  /* 0x000000011b1a7824 */ /* 0x000fca00078e021a */
[----:B------:R-:W-:Y:S01]  /*0600*/  ISETP.GE.AND P2, PT, R26, R29, PT ;  /* 0x0000001d1a00720c */ /* 0x000fe20003f46270 */
[----:B0-----:R-:W-:-:S04]  /*0610*/  IMAD.WIDE R24, R27, 0x10, R24 ;  /* 0x000000101b187825 */ /* 0x001fc800078e0218 */
[----:B-1----:R-:W-:-:S04]  /*0620*/  IMAD.WIDE R22, R27, 0x10, R22 ;  /* 0x000000101b167825 */ /* 0x002fc800078e0216 */
[----:B--2---:R-:W-:Y:S02]  /*0630*/  FADD.FTZ R13, R13, R17 ;  /* 0x000000110d0d7221 */ /* 0x004fe40000010000 */
[----:B------:R-:W-:Y:S01]  /*0640*/  FADD.FTZ R12, R12, R16 ;  /* 0x000000100c0c7221 */ /* 0x000fe20000010000 */
[-C--:B------:R-:W-:Y:S01]  /*0650*/  MOV R16, R6.reuse ;  /* 0x0000000600107202 */ /* 0x080fe20000000f00 */
[----:B------:R-:W-:Y:S01]  /*0660*/  FADD.FTZ R15, R15, R19 ;  /* 0x000000130f0f7221 */ /* 0x000fe20000010000 */
[----:B------:R-:W-:Y:S01]  /*0670*/  IADD3 R6, P3, -R34, R6, RZ ;  /* 0x0000000622067210 */ /* 0x000fe20007f7e1ff */
[----:B------:R-:W-:Y:S02]  /*0680*/  FADD.FTZ R14, R14, R18 ;  /* 0x000000120e0e7221 */ /* 0x000fe40000010000 */
[----:B------:R-:W-:Y:S01]  /*0690*/  IMAD.MOV.U32 R17, RZ, RZ, R7 ;  /* 0x000000ffff117224 */ /* 0x000fe200078e0007 */
[----:B------:R-:W-:-:S04]  /*06a0*/  IADD3.X R7, ~R35, R7, RZ, P3, !PT ;  /* 0x0000000723077210 */ /* 0x000fc80001ffe5ff */
[----:B------:R0:W-:Y:S01]  /*06b0*/  ST.E.128 [R16.64], R12 ;  /* 0x0000000c10007985 */ /* 0x0001e2000c101d04 */
[----:B------:R-:W-:Y:S05]  /*06c0*/  @!P2 BRA `(.L_x_214) ;  /* 0xffffff000000a947 */ /* 0x000fea000383ffff */
.L_x_213:
[----:B------:R-:W-:Y:S05]  /*06d0*/  BSYNC B0 ;  /* 0x0000000000007941 */ /* 0x000fea0003800000 */
.L_x_212:
[----:B------:R-:W-:Y:S06]  /*06e0*/  BAR.SYNC.DEFER_BLOCKING 0x0 ;  /* 0x0000000000007b1d */ /* 0x000fec0000010000 */
[----:B------:R-:W2:Y:S02]  /*06f0*/  LDG.E R6, [R8.64+0x900] ;  /* 0x0009000408067981 */ /* 0x000ea4000c1e1900 */
[----:B0-2---:R-:W-:Y:S01]  /*0700*/  IADD3 R15, R6, 0x1, RZ ;  /* 0x00000001060f7810 */ /* 0x005fe20007ffe0ff */
        /* <DEDUP_REMOVED lines=8> */
[----:B-1----:R-:W-:-:S06]  /*0790*/  IMAD.WIDE.U32 R12, R33, R12, c[0x0][0x1b0] ;  /* 0x00006c00210c7625 */ /* 0x002fcc00078e000c */
[----:B------:R-:W-:-:S05]  /*07a0*/  IMAD.WIDE.U32 R12, R4, 0x4, R12 ;  /* 0x00000004040c7825 */ /* 0x000fca00078e000c */
.L_x_216:
[----:B------:R-:W2:Y:S01]  /*07b0*/  LDG.E.STRONG.SYS R4, [R12.64+0x480] ;  /* 0x000480040c047981 */ /* 0x000ea2000c1f5900 */
[----:B------:R-:W-:Y:S01]  /*07c0*/  YIELD ;  /* 0x0000000000007946 */ /* 0x000fe20003800000 */
[----:B--2---:R-:W-:Y:S01]  /*07d0*/  ISETP.NE.AND P0, PT, R4, R15, PT ;  /* 0x0000000f0400720c */ /* 0x004fe20003f05270 */
[----:B------:R-:W-:-:S12]  /*07e0*/  CCTL.IVALL ;  /* 0x00000000ff00798f */ /* 0x000fd80002000000 */
[----:B------:R-:W-:Y:S05]  /*07f0*/  @P0 BRA `(.L_x_216) ;  /* 0xffffffb000000947 */ /* 0x000fea000383ffff */
.L_x_215:
[----:B------:R-:W-:Y:S02]  /*0800*/  WARPSYNC 0xffffffff ;  /* 0xffffffff00007948 */ /* 0x000fe40003800000 */
[----:B------:R-:W-:Y:S01]  /*0810*/  LOP3.LUT R4, R28, 0xfffffffe, RZ, 0xc0, !PT ;  /* 0xfffffffe1c047812 */ /* 0x000fe200078ec0ff */
[----:B------:R-:W-:Y:S03]  /*0820*/  BAR.SYNC.DEFER_BLOCKING 0x0 ;  /* 0x0000000000007b1d */ /* 0x000fe60000010000 */
[----:B0-----:R-:W-:-:S04]  /*0830*/  IADD3 R7, -R4, c[0x0][0x1c4], RZ ;  /* 0x0000710004077a10 */ /* 0x001fc80007ffe1ff */
[----:B------:R-:W-:-:S04]  /*0840*/  LEA.HI.SX32 R6, R28, R7, 0x1f ;  /* 0x000000071c067211 */ /* 0x000fc800078ffaff */
[----:B------:R-:W-:Y:S01]  /*0850*/  ISETP.GE.AND P0, PT, R21, R6, PT ;  /* 0x000000061500720c */ /* 0x000fe20003f06270 */
[----:B------:R0:W-:-:S12]  /*0860*/  @!P1 STG.E [R8.64+0x900], R15 ;  /* 0x0009000f08009986 */ /* 0x0001d8000c101904 */
[----:B------:R-:W-:Y:S05]  /*0870*/  @P0 EXIT ;  /* 0x000000000000094d */ /* 0x000fea0003800000 */
[----:B------:R-:W-:Y:S01]  /*0880*/  IMAD.MOV.U32 R7, RZ, RZ, c[0x0][0xc] ;  /* 0x00000300ff077624 */ /* 0x000fe200078e00ff */
[----:B------:R-:W-:Y:S03]  /*0890*/  BSSY B0, `(.L_x_217) ;  /* 0x0000039000007945 */ /* 0x000fe60003800000 */
[----:B------:R-:W-:-:S04]  /*08a0*/  IMAD R7, R7, c[0x0][0x0], RZ ;  /* 0x0000000007077a24 */ /* 0x000fc800078e02ff */
[----:B------:R-:W2:Y:S01]  /*08b0*/  I2F.U32.RP R12, R7 ;  /* 0x00000007000c7306 */ /* 0x000ea20000209000 */
[----:B-1----:R-:W-:Y:S01]  /*08c0*/  IADD3 R13, RZ, -R7, RZ ;  /* 0x80000007ff0d7210 */ /* 0x002fe20007ffe0ff */
[----:B------:R-:W-:Y:S01]  /*08d0*/  IMAD.IADD R4, R21, 0x1, R7 ;  /* 0x0000000115047824 */ /* 0x000fe200078e0207 */
[----:B------:R-:W-:-:S04]  /*08e0*/  ISETP.NE.U32.AND P2, PT, R7, RZ, PT ;  /* 0x000000ff0700720c */ /* 0x000fc80003f45070 */
[----:B------:R-:W-:-:S04]  /*08f0*/  LOP3.LUT R4, RZ, R4, RZ, 0x33, !PT ;  /* 0x00000004ff047212 */ /* 0x000fc800078e33ff */
[----:B------:R-:W-:Y:S01]  /*0900*/  IADD3 R4, R4, R6, R7 ;  /* 0x0000000604047210 */ /* 0x000fe20007ffe007 */
[----:B--2---:R-:W1:Y:S02]  /*0910*/  MUFU.RCP R12, R12 ;  /* 0x0000000c000c7308 */ /* 0x004e640000001000 */
[----:B01----:R-:W-:-:S06]  /*0920*/  IADD3 R8, R12, 0xffffffe, RZ ;  /* 0x0ffffffe0c087810 */ /* 0x003fcc0007ffe0ff */
        /* <DEDUP_REMOVED lines=17> */
[----:B-----5:R-:W-:-:S04]  /*0a40*/  IMAD.WIDE R8, R21, 0x10, R10 ;  /* 0x0000001015087825 */ /* 0x020fc800078e020a */
[----:B------:R-:W-:Y:S01]  /*0a50*/  IMAD.WIDE R12, R21, 0x10, R2 ;  /* 0x00000010150c7825 */ /* 0x000fe200078e0202 */
[----:B------:R-:W-:-:S03]  /*0a60*/  IADD3 R26, P0, R8, 0xa00, RZ ;  /* 0x00000a00081a7810 */ /* 0x000fc60007f1e0ff */
[----:B------:R-:W-:Y:S01]  /*0a70*/  IMAD.MOV.U32 R15, RZ, RZ, 0x10 ;  /* 0x00000010ff0f7424 */ /* 0x000fe200078e00ff */
[----:B------:R-:W-:Y:S01]  /*0a80*/  IADD3 R28, P2, R12, 0xa00, RZ ;  /* 0x00000a000c1c7810 */ /* 0x000fe20007f5e0ff */
[C-C-:B------:R-:W-:Y:S01]  /*0a90*/  IMAD R22, R5.reuse, R0, R21.reuse ;  /* 0x0000000005167224 */ /* 0x140fe200078e0215 */
[----:B------:R-:W-:Y:S01]  /*0aa0*/  IADD3.X R27, RZ, R9, RZ, P0, !PT ;  /* 0x00000009ff1b7210 */ /* 0x000fe200007fe4ff */
[----:B------:R-:W-:Y:S02]  /*0ab0*/  IMAD R8, R5, R20, R21 ;  /* 0x0000001405087224 */ /* 0x000fe400078e0215 */
[----:B------:R-:W-:Y:S02]  /*0ac0*/  IMAD.X R29, RZ, RZ, R13, P2 ;  /* 0x000000ffff1d7224 */ /* 0x000fe400010e060d */
[----:B------:R-:W-:-:S04]  /*0ad0*/  IMAD.WIDE R22, R22, R15, c[0x0][0x1b8] ;  /* 0x00006e0016167625 */ /* 0x000fc800078e020f */
[----:B------:R-:W-:-:S04]  /*0ae0*/  IMAD.WIDE R8, R8, R15, c[0x0][0x1b8] ;  /* 0x00006e0008087625 */ /* 0x000fc800078e020f */
.L_x_219:
        /* <DEDUP_REMOVED lines=11> */
[C---:B------:R-:W-:Y:S01]  /*0ba0*/  IMAD.WIDE R26, R7.reuse, 0x10, R24 ;  /* 0x00000010071a7825 */ /* 0x040fe200078e0218 */
[----:B------:R-:W-:-:S03]  /*0bb0*/  IADD3 R21, R7, R21, RZ ;  /* 0x0000001507157210 */ /* 0x000fc60007ffe0ff */
[----:B------:R-:W-:-:S04]  /*0bc0*/  IMAD.WIDE R28, R7, 0x10, R30 ;  /* 0x00000010071c7825 */ /* 0x000fc800078e021e */
[C---:B0-----:R-:W-:Y:S01]  /*0bd0*/  IMAD.WIDE R8, R7.reuse, 0x10, R8 ;  /* 0x0000001007087825 */ /* 0x041fe200078e0208 */
[----:B--2---:R0:W-:Y:S01]  /*0be0*/  @!P0 STG.E.128 [R22.64], R16 ;  /* 0x0000001016008986 */ /* 0x0041e2000c101d04 */
[----:B------:R-:W-:Y:S02]  /*0bf0*/  ISETP.NE.AND P0, PT, R4, RZ, PT ;  /* 0x000000ff0400720c */ /* 0x000fe40003f05270 */
[----:B0-----:R-:W-:-:S11]  /*0c00*/  IMAD.WIDE R22, R7, 0x10, R22 ;  /* 0x0000001007167825 */ /* 0x001fd600078e0216 */
[----:B------:R-:W-:Y:S05]  /*0c10*/  @P0 BRA `(.L_x_219) ;  /* 0xfffffed000000947 */ /* 0x000fea000383ffff */
.L_x_218:
[----:B------:R-:W-:Y:S05]  /*0c20*/  BSYNC B0 ;  /* 0x0000000000007941 */ /* 0x000fea0003800000 */
.L_x_217:
[----:B------:R-:W-:Y:S05]  /*0c30*/  @!P1 EXIT ;  /* 0x000000000000994d */ /* 0x000fea0003800000 */
[----:B------:R-:W-:Y:S01]  /*0c40*/  ISETP.NE.AND P1, PT, R20, 0x1, PT ;  /* 0x000000011400780c */ /* 0x000fe20003f25270 */
[C---:B------:R-:W-:Y:S02]  /*0c50*/  IMAD R8, R5.reuse, R20, RZ ;  /* 0x0000001405087224 */ /* 0x040fe400078e02ff */
[----:B------:R-:W-:Y:S02]  /*0c60*/  IMAD R4, R5, R0, RZ ;  /* 0x0000000005047224 */ /* 0x000fe400078e02ff */
.L_x_220:
[----:B------:R-:W-:Y:S02]  /*0c70*/  ISETP.GE.AND P3, PT, R21, R5, P1 ;  /* 0x000000051500720c */ /* 0x000fe40000f66270 */
[----:B------:R-:W-:-:S11]  /*0c80*/  SHF.R.S32.HI R9, RZ, 0x1f, R21 ;  /* 0x0000001fff097819 */ /* 0x000fd60000011415 */
[----:B-----5:R-:W-:-:S04]  /*0c90*/  @!P3 LEA R12, P0, R21, R10, 0x4 ;  /* 0x0000000a150cb211 */ /* 0x020fc800078020ff */
        /* <DEDUP_REMOVED lines=8> */
[----:B------:R-:W-:Y:S02]  /*0d20*/  @!P2 LEA.HI.X R17, R21, R3, R9, 0x4, P4 ;  /* 0x000000031511a211 */ /* 0x000fe400020f2409 */
[----:B------:R-:W-:Y:S01]  /*0d30*/  IADD3 R9, R7, R21, RZ ;  /* 0x0000001507097210 */ /* 0x000fe20007ffe0ff */
[----:B--2---:R0:W-:Y:S04]  /*0d40*/  @!P3 STG.E.128 [R22.64], R12 ;  /* 0x0000000c1600b986 */ /* 0x0041e8000c101d04 */
[----:B------:R-:W2:Y:S01]  /*0d50*/  @!P2 LD.E.128 R16, [R16.64+0xa00] ;  /* 0x000a00041010a980 */ /* 0x000ea2000c101d00 */
[----:B------:R-:W-:Y:S01]  /*0d60*/  ISETP.GE.AND P3, PT, R9, R5, P1 ;  /* 0x000000050900720c */ /* 0x000fe20000f66270 */
[----:B------:R-:W-:Y:S01]  /*0d70*/  @!P2 IMAD.IADD R26, R4, 0x1, R21 ;  /* 0x00000001041aa824 */ /* 0x000fe200078e0215 */
[----:B------:R-:W-:Y:S01]  /*0d80*/  SHF.R.S32.HI R24, RZ, 0x1f, R9 ;  /* 0x0000001fff187819 */ /* 0x000fe20000011409 */
[----:B------:R-:W-:-:S04]  /*0d90*/  @!P2 IMAD.MOV.U32 R27, RZ, RZ, 0x10 ;  /* 0x00000010ff1ba424 */ /* 0x000fc800078e00ff */
[----:B------:R-:W-:-:S06]  /*0da0*/  @!P2 IMAD.WIDE R26, R26, R27, c[0x0][0x1b8] ;  /* 0x00006e001a1aa625 */ /* 0x000fcc00078e021b */
[----:B------:R-:W-:-:S04]  /*0db0*/  @!P3 LEA R30, P4, R9, R10, 0x4 ;  /* 0x0000000a091eb211 */ /* 0x000fc800078820ff */
[C---:B------:R-:W-:Y:S01]  /*0dc0*/  @!P3 LEA.HI.X R31, R9.reuse, R11, R24, 0x4, P4 ;  /* 0x0000000b091fb211 */ /* 0x040fe200020f2418 */
[----:B--2---:R1:W-:Y:S04]  /*0dd0*/  @!P2 STG.E.128 [R26.64], R16 ;  /* 0x000000101a00a986 */ /* 0x0043e8000c101d04 */
[----:B0-----:R-:W2:Y:S01]  /*0de0*/  @!P3 LD.E.128 R12, [R30.64+0xa00] ;  /* 0x000a00041e0cb980 */ /* 0x001ea2000c101d00 */
[----:B------:R-:W-:Y:S01]  /*0df0*/  ISETP.GE.AND P2, PT, R9, R5, P0 ;  /* 0x000000050900720c */ /* 0x000fe20000746270 */
[----:B------:R-:W-:Y:S01]  /*0e00*/  @!P3 IMAD.MOV.U32 R29, RZ, RZ, 0x10 ;  /* 0x00000010ff1db424 */ /* 0x000fe200078e00ff */
[----:B------:R-:W-:-:S05]  /*0e10*/  @!P3 IADD3 R28, R8, R9, RZ ;  /* 0x00000009081cb210 */ /* 0x000fca0007ffe0ff */
        /* <DEDUP_REMOVED lines=25> */
[----:B------:R-:W-:Y:S01]  /*0fb0*/  @!P2 IMAD.MOV.U32 R24, RZ, RZ, 0x10 ;  /* 0x00000010ff18a424 */ /* 0x000fe200078e00ff */
[----:B------:R-:W-:Y:S02]  /*0fc0*/  @!P2 IADD3 R25, R4, R25, RZ ;  /* 0x000000190419a210 */ /* 0x000fe40007ffe0ff */
[----:B-1----:R-:W-:-:S03]  /*0fd0*/  SHF.R.S32.HI R20, RZ, 0x1f, R9 ;  /* 0x0000001fff147819 */ /* 0x002fc60000011409 */
        /* <DEDUP_REMOVED lines=12> */
[----:B--2---:R-:W-:Y:S04]  /*10a0*/  @!P3 STG.E.128 [R26.64], R12 ;  /* 0x0000000c1a00b986 */ /* 0x004fe8000c101d04 */
[----:B------:R-:W2:Y:S01]  /*10b0*/  @!P0 LD.E.128 R20, [R22.64+0xa00] ;  /* 0x000a000416148980 */ /* 0x000ea2000c101d00 */
[----:B-1----:R-:W-:-:S04]  /*10c0*/  @!P0 IMAD.MOV.U32 R17, RZ, RZ, 0x10 ;  /* 0x00000010ff118424 */ /* 0x002fc800078e00ff */
[----:B------:R-:W-:-:S05]  /*10d0*/  @!P0 IMAD.WIDE R16, R28, R17, c[0x0][0x1b8] ;  /* 0x00006e001c108625 */ /* 0x000fca00078e0211 */
[----:B--2---:R0:W-:Y:S02]  /*10e0*/  @!P0 STG.E.128 [R16.64], R20 ;  /* 0x0000001410008986 */ /* 0x0041e4000c101d04 */
[----:B0-----:R-:W-:-:S04]  /*10f0*/  IADD3 R21, R7, R9, RZ ;  /* 0x0000000907157210 */ /* 0x001fc80007ffe0ff */
[----:B------:R-:W-:-:S13]  /*1100*/  ISETP.GE.AND P0, PT, R21, R6, PT ;  /* 0x000000061500720c */ /* 0x000fda0003f06270 */
[----:B------:R-:W-:Y:S05]  /*1110*/  @!P0 BRA `(.L_x_220) ;  /* 0xfffffb5000008947 */ /* 0x000fea000383ffff */
[----:B------:R-:W-:Y:S05]  /*1120*/  EXIT ;  /* 0x000000000000794d */ /* 0x000fea0003800000 */
.L_x_221:
        /* <DEDUP_REMOVED lines=13> */
.L_x_253:


//--------------------- .text._ZN4vllm26cross_device_reduce_1stageIfLi2EEEvPNS_8RankDataENS_11RankSignalsEPNS_6SignalEPT_ii --------------------------
	.section	.text._ZN4vllm26cross_device_reduce_1stageIfLi2EEEvPNS_8RankDataENS_11RankSignalsEPNS_6SignalEPT_ii,"ax",@progbits
	.sectioninfo	@"SHI_REGISTERS=25"
	.align	128
        .global         _ZN4vllm26cross_device_reduce_1stageIfLi2EEEvPNS_8RankDataENS_11RankSignalsEPNS_6SignalEPT_ii
        .type           _ZN4vllm26cross_device_reduce_1stageIfLi2EEEvPNS_8RankDataENS_11RankSignalsEPNS_6SignalEPT_ii,@function
        .size           _ZN4vllm26cross_device_reduce_1stageIfLi2EEEvPNS_8RankDataENS_11RankSignalsEPNS_6SignalEPT_ii,(.L_x_254 - _ZN4vllm26cross_device_reduce_1stageIfLi2EEEvPNS_8RankDataENS_11RankSignalsEPNS_6SignalEPT_ii)
        .other          _ZN4vllm26cross_device_reduce_1stageIfLi2EEEvPNS_8RankDataENS_11RankSignalsEPNS_6SignalEPT_ii,@"STO_CUDA_ENTRY STV_DEFAULT"
_ZN4vllm26cross_device_reduce_1stageIfLi2EEEvPNS_8RankDataENS_11RankSignalsEPNS_6SignalEPT_ii:
.text._ZN4vllm26cross_device_reduce_1stageIfLi2EEEvPNS_8RankDataENS_11RankSignalsEPNS_6SignalEPT_ii:
        /* <DEDUP_REMOVED lines=45> */
.L_x_223:
[----:B------:R-:W2:Y:S01]  /*02d0*/  LDG.E.STRONG.SYS R9, [R10.64] ;  /* 0x000000040a097981 */ /* 0x000ea2000c1f5900 */
[----:B------:R-:W-:Y:S01]  /*02e0*/  YIELD ;  /* 0x0000000000007946 */ /* 0x000fe20003800000 */
[----:B--2---:R-:W-:-:S13]  /*02f0*/  ISETP.NE.AND P2, PT, R9, R8, PT ;  /* 0x000000080900720c */ /* 0x004fda0003f45270 */
[----:B------:R-:W-:Y:S05]  /*0300*/  @P2 BRA `(.L_x_223) ;  /* 0xffffffc000002947 */ /* 0x000fea000383ffff */
.L_x_222:
[----:B-1----:R-:W-:Y:S01]  /*0310*/  WARPSYNC 0xffffffff ;  /* 0xffffffff00007948 */ /* 0x002fe20003800000 */
[----:B------:R-:W-:Y:S06]  /*0320*/  BAR.SYNC.DEFER_BLOCKING 0x0 ;  /* 0x0000000000007b1d */ /* 0x000fec0000010000 */
[----:B------:R-:W-:Y:S01]  /*0330*/  BSSY B0, `(.L_x_224) ;  /* 0x0000012000007945 */ /* 0x000fe20003800000 */
[----:B------:R0:W-:Y:S01]  /*0340*/  @!P1 STG.E [R2.64+0x900], R8 ;  /* 0x0009000802009986 */ /* 0x0001e2000c101904 */
[----:B------:R-:W-:Y:S05]  /*0350*/  @P3 BRA `(.L_x_225) ;  /* 0x000000f000003947 */ /* 0x000fea0003800000 */
.L_x_226:
[----:B0----5:R-:W-:-:S04]  /*0360*/  IMAD.WIDE R8, R18, 0x10, R4 ;  /* 0x0000001012087825 */ /* 0x021fc800078e0204 */
[----:B------:R-:W-:Y:S02]  /*0370*/  IMAD.WIDE R12, R18, 0x10, R6 ;  /* 0x00000010120c7825 */ /* 0x000fe400078e0206 */
[----:B------:R-:W2:Y:S04]  /*0380*/  LD.E.128 R8, [R8.64] ;  /* 0x0000000408087980 */ /* 0x000ea8000c101d00 */
[----:B------:R-:W2:Y:S01]  /*0390*/  LD.E.128 R12, [R12.64] ;  /* 0x000000040c0c7980 */ /* 0x000ea2000c101d00 */
[----:B------:R-:W-:Y:S02]  /*03a0*/  IMAD.MOV.U32 R20, RZ, RZ, 0x10 ;  /* 0x00000010ff147424 */ /* 0x000fe400078e00ff */
[----:B--2---:R-:W-:Y:S02]  /*03b0*/  FADD.FTZ R9, R9, R13 ;  /* 0x0000000d09097221 */ /* 0x004fe40000010000 */
[----:B------:R-:W-:-:S02]  /*03c0*/  FADD.FTZ R8, R8, R12 ;  /* 0x0000000c08087221 */ /* 0x000fc40000010000 */
[----:B------:R-:W-:Y:S02]  /*03d0*/  FADD.FTZ R11, R11, R15 ;  /* 0x0000000f0b0b7221 */ /* 0x000fe40000010000 */
[----:B------:R-:W-:Y:S02]  /*03e0*/  FADD.FTZ R10, R10, R14 ;  /* 0x0000000e0a0a7221 */ /* 0x000fe40000010000 */
[----:B------:R-:W-:-:S05]  /*03f0*/  IMAD.WIDE R12, R18, R20, c[0x0][0x1b8] ;  /* 0x00006e00120c7625 */ /* 0x000fca00078e0214 */
[----:B------:R0:W-:Y:S02]  /*0400*/  STG.E.128 [R12.64], R8 ;  /* 0x000000080c007986 */ /* 0x0001e4000c101d04 */
[----:B0-----:R-:W-:-:S05]  /*0410*/  MOV R8, c[0x0][0xc] ;  /* 0x0000030000087a02 */ /* 0x001fca0000000f00 */
[----:B------:R-:W-:-:S05]  /*0420*/  IMAD R18, R8, c[0x0][0x0], R18 ;  /* 0x0000000008127a24 */ /* 0x000fca00078e0212 */
[----:B------:R-:W-:-:S13]  /*0430*/  ISETP.GE.AND P2, PT, R18, c[0x0][0x1c4], PT ;  /* 0x0000710012007a0c */ /* 0x000fda0003f46270 */
[----:B------:R-:W-:Y:S05]  /*0440*/  @!P2 BRA `(.L_x_226) ;  /* 0xffffff100000a947 */ /* 0x000fea000383ffff */
.L_x_225:
[----:B------:R-:W-:Y:S05]  /*0450*/  BSYNC B0 ;  /* 0x0000000000007941 */ /* 0x000fea0003800000 */
.L_x_224:
[----:B------:R-:W-:Y:S06]  /*0460*/  BAR.SYNC.DEFER_BLOCKING 0x0 ;  /* 0x0000000000007b1d */ /* 0x000fec0000010000 */
[----:B-----5:R-:W2:Y:S01]  /*0470*/  LDG.E R4, [R2.64+0x900] ;  /* 0x0009000402047981 */ /* 0x020ea2000c1e1900 */
[----:B------:R-:W-:Y:S01]  /*0480*/  BSSY B0, `(.L_x_227) ;  /* 0x000000e000007945 */ /* 0x000fe20003800000 */
[----:B--2---:R-:W-:Y:S01]  /*0490*/  IADD3 R6, R4, 0x1, RZ ;  /* 0x0000000104067810 */ /* 0x004fe20007ffe0ff */
[----:B------:R-:W-:Y:S05]  /*04a0*/  @P0 BRA `(.L_x_228) ;  /* 0x000000b000000947 */ /* 0x000fea0003800000 */
[----:B------:R-:W2:Y:S02]  /*04b0*/  LDL.64 R4, [R19] ;  /* 0x0000000013047983 */ /* 0x000ea40000100a00 */
[----:B--2---:R-:W-:-:S06]  /*04c0*/  IMAD.WIDE.U32 R4, R17, 0x20, R4 ;  /* 0x0000002011047825 */ /* 0x004fcc00078e0004 */
[----:B------:R-:W-:-:S05]  /*04d0*/  IMAD.WIDE R4, R16, c[0x0][0x1c0], R4 ;  /* 0x0000700010047a25 */ /* 0x000fca00078e0204 */
[----:B------:R1:W-:Y:S02]  /*04e0*/  STG.E.STRONG.SYS [R4.64+0x480], R6 ;  /* 0x0004800604007986 */ /* 0x0003e4000c115904 */
[----:B-1----:R-:W-:-:S10]  /*04f0*/  HFMA2.MMA R4, -RZ, RZ, 0, 1.9073486328125e-06 ;  /* 0x00000020ff047435 */ /* 0x002fd400000001ff */
[----:B------:R-:W-:-:S06]  /*0500*/  IMAD.WIDE.U32 R4, R17, R4, c[0x0][0x1b0] ;  /* 0x00006c0011047625 */ /* 0x000fcc00078e0004 */
[----:B------:R-:W-:-:S05]  /*0510*/  IMAD.WIDE.U32 R4, R0, 0x4, R4 ;  /* 0x0000000400047825 */ /* 0x000fca00078e0004 */
.L_x_229:
[----:B------:R-:W2:Y:S01]  /*0520*/  LDG.E.STRONG.SYS R0, [R4.64+0x480] ;  /* 0x0004800404007981 */ /* 0x000ea2000c1f5900 */
[----:B------:R-:W-:Y:S01]  /*0530*/  YIELD ;  /* 0x0000000000007946 */ /* 0x000fe20003800000 */
[----:B--2---:R-:W-:-:S13]  /*0540*/  ISETP.NE.AND P0, PT, R0, R6, PT ;  /* 0x000000060000720c */ /* 0x004fda0003f05270 */
[----:B------:R-:W-:Y:S05]  /*0550*/  @P0 BRA `(.L_x_229) ;  /* 0xffffffc000000947 */ /* 0x000fea000383ffff */
.L_x_228:
[----:B------:R-:W-:Y:S05]  /*0560*/  BSYNC B0 ;  /* 0x0000000000007941 */ /* 0x000fea0003800000 */
.L_x_227:
[----:B------:R-:W-:Y:S05]  /*0570*/  @P1 EXIT ;  /* 0x000000000000194d */ /* 0x000fea0003800000 */
[----:B------:R-:W-:Y:S01]  /*0580*/  STG.E [R2.64+0x900], R6 ;  /* 0x0009000602007986 */ /* 0x000fe2000c101904 */
[----:B------:R-:W-:Y:S05]  /*0590*/  EXIT ;  /* 0x000000000000794d */ /* 0x000fea0003800000 */
.L_x_230:
        /* <DEDUP_REMOVED lines=14> */
.L_x_254:


//--------------------- .nv.global                --------------------------
	.section	.nv.global,"aw",@nobits
.nv.global:
	.type		_ZN51_INTERNAL_77904ffc_20_custom_all_reduce_cu_e1ddeeb14cuda3std3__48in_placeE,@object
	.size		_ZN51_INTERNAL_77904ffc_20_custom_all_reduce_cu_e1ddeeb14cuda3std3__48in_placeE,(_ZN51_INTERNAL_77904ffc_20_custom_all_reduce_cu_e1ddeeb14cuda3std6ranges3__45__cpo8distanceE - _ZN51_INTERNAL_77904ffc_20_custom_all_reduce_cu_e1ddeeb14cuda3std3__48in_placeE)
_ZN51_INTERNAL_77904ffc_20_custom_all_reduce_cu_e1ddeeb14cuda3std3__48in_placeE:
	.zero		1
	.type		_ZN51_INTERNAL_77904ffc_20_custom_all_reduce_cu_e1ddeeb14cuda3std6ranges3__45__cpo8distanceE,@object
	.size		_ZN51_INTERNAL_77904ffc_20_custom_all_reduce_cu_e1ddeeb14cuda3std6ranges3__45__cpo8distanceE,(_ZN51_INTERNAL_77904ffc_20_custom_all_reduce_cu_e1ddeeb14cuda3std3__45__cpo6cbeginE - _ZN51_INTERNAL_77904ffc_20_custom_all_reduce_cu_e1ddeeb14cuda3std6ranges3__45__cpo8distanceE)
_ZN51_INTERNAL_77904ffc_20_custom_all_reduce_cu_e1ddeeb14cuda3std6ranges3__45__cpo8distanceE:
	.zero		1
	.type		_ZN51_INTERNAL_77904ffc_20_custom_all_reduce_cu_e1ddeeb14cuda3std3__45__cpo6cbeginE,@object
	.size		_ZN51_INTERNAL_77904ffc_20_custom_all_reduce_cu_e1ddeeb14cuda3std3__45__cpo6cbeginE,(_ZN51_INTERNAL_77904ffc_20_custom_all_reduce_cu_e1ddeeb14cuda3std6ranges3__45__cpo7advanceE - _ZN51_INTERNAL_77904ffc_20_custom_all_reduce_cu_e1ddeeb14cuda3std3__45__cpo6cbeginE)
_ZN51_INTERNAL_77904ffc_20_custom_all_reduce_cu_e1ddeeb14cuda3std3__45__cpo6cbeginE:
	.zero		1
	.type		_ZN51_INTERNAL_77904ffc_20_custom_all_reduce_cu_e1ddeeb14cuda3std6ranges3__45__cpo7advanceE,@object
	.size		_ZN51_INTERNAL_77904ffc_20_custom_all_reduce_cu_e1ddeeb14cuda3std6ranges3__45__cpo7advanceE,(_ZN51_INTERNAL_77904ffc_20_custom_all_reduce_cu_e1ddeeb14cuda3std3__45__cpo7crbeginE - _ZN51_INTERNAL_77904ffc_20_custom_all_reduce_cu_e1ddeeb14cuda3std6ranges3__45__cpo7advanceE)
_ZN51_INTERNAL_77904ffc_20_custom_all_reduce_cu_e1ddeeb14cuda3std6ranges3__45__cpo7advanceE:
	.zero		1
	.type		_ZN51_INTERNAL_77904ffc_20_custom_all_reduce_cu_e1ddeeb14cuda3std3__45__cpo7crbeginE,@object
	.size		_ZN51_INTERNAL_77904ffc_20_custom_all_reduce_cu_e1ddeeb14cuda3std3__45__cpo7crbeginE,(_ZN51_INTERNAL_77904ffc_20_custom_all_reduce_cu_e1ddeeb14cuda3std6ranges3__45__cpo4dataE - _ZN51_INTERNAL_77904ffc_20_custom_all_reduce_cu_e1ddeeb14cuda3std3__45__cpo7crbeginE)
_ZN51_INTERNAL_77904ffc_20_custom_all_reduce_cu_e1ddeeb14cuda3std3__45__cpo7crbeginE:
	.zero		1
	.type		_ZN51_INTERNAL_77904ffc_20_custom_all_reduce_cu_e1ddeeb14cuda3std6ranges3__45__cpo4dataE,@object
	.size		_ZN51_INTERNAL_77904ffc_20_custom_all_reduce_cu_e1ddeeb14cuda3std6ranges3__45__cpo4dataE,(_ZN51_INTERNAL_77904ffc_20_custom_all_reduce_cu_e1ddeeb14cuda3std6ranges3__45__cpo5beginE - _ZN51_INTERNAL_77904ffc_20_custom_all_reduce_cu_e1ddeeb14cuda3std6ranges3__45__cpo4dataE)
_ZN51_INTERNAL_77904ffc_20_custom_all_reduce_cu_e1ddeeb14cuda3std6ranges3__45__cpo4dataE:
	.zero		1
	.type		_ZN51_INTERNAL_77904ffc_20_custom_all_reduce_cu_e1ddeeb14cuda3std6ranges3__45__cpo5beginE,@object
	.size		_ZN51_INTERNAL_77904ffc_20_custom_all_reduce_cu_e1ddeeb14cuda3std6ranges3__45__cpo5beginE,(_ZN51_INTERNAL_77904ffc_20_custom_all_reduce_cu_e1ddeeb14cuda3std3__453_GLOBAL__N__77904ffc_20_custom_all_reduce_cu_e1ddeeb16ignoreE - _ZN51_INTERNAL_77904ffc_20_custom_all_reduce_cu_e1ddeeb14cuda3std6ranges3__45__cpo5beginE)
_ZN51_INTERNAL_77904ffc_20_custom_all_reduce_cu_e1ddeeb14cuda3std6ranges3__45__cpo5beginE:
	.zero		1
	.type		_ZN51_INTERNAL_77904ffc_20_custom_all_reduce_cu_e1ddeeb14cuda3std3__453_GLOBAL__N__77904ffc_20_custom_all_reduce_cu_e1ddeeb16ignoreE,@object
	.size		_ZN51_INTERNAL_77904ffc_20_custom_all_reduce_cu_e1ddeeb14cuda3std3__453_GLOBAL__N__77904ffc_20_custom_all_reduce_cu_e1ddeeb16ignoreE,(_ZN51_INTERNAL_77904ffc_20_custom_all_reduce_cu_e1ddeeb14cuda3std6ranges3__45__cpo4sizeE - _ZN51_INTERNAL_77904ffc_20_custom_all_reduce_cu_e1ddeeb14cuda3std3__453_GLOBAL__N__77904ffc_20_custom_all_reduce_cu_e1ddeeb16ignoreE)
_ZN51_INTERNAL_77904ffc_20_custom_all_reduce_cu_e1ddeeb14cuda3std3__453_GLOBAL__N__77904ffc_20_custom_all_reduce_cu_e1ddeeb16ignoreE:
	.zero		1
	.type		_ZN51_INTERNAL_77904ffc_20_custom_all_reduce_cu_e1ddeeb14cuda3std6ranges3__45__cpo4sizeE,@object
	.size		_ZN51_INTERNAL_77904ffc_20_custom_all_reduce_cu_e1ddeeb14cuda3std6ranges3__45__cpo4sizeE,(_ZN51_INTERNAL_77904ffc_20_custom_all_reduce_cu_e1ddeeb14cuda3std3__45__cpo5beginE - _ZN51_INTERNAL_77904ffc_20_custom_all_reduce_cu_e1ddeeb14cuda3std6ranges3__45__cpo4sizeE)
_ZN51_INTERNAL_77904ffc_20_custom_all_reduce_cu_e1ddeeb14cuda3std6ranges3__45__cpo4sizeE:
	.zero		1
	.type		_ZN51_INTERNAL_77904ffc_20_custom_all_reduce_cu_e1ddeeb14cuda3std3__45__cpo5beginE,@object
	.size		_ZN51_INTERNAL_77904ffc_20_custom_all_reduce_cu_e1ddeeb14cuda3std3__45__cpo5beginE,(_ZN51_INTERNAL_77904ffc_20_custom_all_reduce_cu_e1ddeeb14cuda3std6ranges3__45__cpo6cbeginE - _ZN51_INTERNAL_77904ffc_20_custom_all_reduce_cu_e1ddeeb14cuda3std3__45__cpo5beginE)
_ZN51_INTERNAL_77904ffc_20_custom_all_reduce_cu_e1ddeeb14cuda3std3__45__cpo5beginE:
	.zero		1
	.type		_ZN51_INTERNAL_77904ffc_20_custom_all_reduce_cu_e1ddeeb14cuda3std6ranges3__45__cpo6cbeginE,@object
	.size		_ZN51_INTERNAL_77904ffc_20_custom_all_reduce_cu_e1ddeeb14cuda3std6ranges3__45__cpo6cbeginE,(_ZN51_INTERNAL_77904ffc_20_custom_all_reduce_cu_e1ddeeb14cuda3std3__45__cpo6rbeginE - _ZN51_INTERNAL_77904ffc_20_custom_all_reduce_cu_e1ddeeb14cuda3std6ranges3__45__cpo6cbeginE)
_ZN51_INTERNAL_77904ffc_20_custom_all_reduce_cu_e1ddeeb14cuda3std6ranges3__45__cpo6cbeginE:
	.zero		1
	.type		_ZN51_INTERNAL_77904ffc_20_custom_all_reduce_cu_e1ddeeb14cuda3std3__45__cpo6rbeginE,@object
	.size		_ZN51_INTERNAL_77904ffc_20_custom_all_reduce_cu_e1ddeeb14cuda3std3__45__cpo6rbeginE,(_ZN51_INTERNAL_77904ffc_20_custom_all_reduce_cu_e1ddeeb14cuda3std6ranges3__45__cpo4nextE - _ZN51_INTERNAL_77904ffc_20_custom_all_reduce_cu_e1ddeeb14cuda3std3__45__cpo6rbeginE)
_ZN51_INTERNAL_77904ffc_20_custom_all_reduce_cu_e1ddeeb14cuda3std3__45__cpo6rbeginE:
	.zero		1
	.type		_ZN51_INTERNAL_77904ffc_20_custom_all_reduce_cu_e1ddeeb14cuda3std6ranges3__45__cpo4nextE,@object
	.size		_ZN51_INTERNAL_77904ffc_20_custom_all_reduce_cu_e1ddeeb14cuda3std6ranges3__45__cpo4nextE,(_ZN51_INTERNAL_77904ffc_20_custom_all_reduce_cu_e1ddeeb14cuda3std6ranges3__45__cpo4swapE - _ZN51_INTERNAL_77904ffc_20_custom_all_reduce_cu_e1ddeeb14cuda3std6ranges3__45__cpo4nextE)
_ZN51_INTERNAL_77904ffc_20_custom_all_reduce_cu_e1ddeeb14cuda3std6ranges3__45__cpo4nextE:
	.zero		1
	.type		_ZN51_INTERNAL_77904ffc_20_custom_all_reduce_cu_e1ddeeb14cuda3std6ranges3__45__cpo4swapE,@object
	.size		_ZN51_INTERNAL_77904ffc_20_custom_all_reduce_cu_e1ddeeb14cuda3std6ranges3__45__cpo4swapE,(_ZN51_INTERNAL_77904ffc_20_custom_all_reduce_cu_e1ddeeb14cuda3std3__420unreachable_sentinelE - _ZN51_INTERNAL_77904ffc_20_custom_all_reduce_cu_e1ddeeb14cuda3std6ranges3__45__cpo4swapE)
_ZN51_INTERNAL_77904ffc_20_custom_all_reduce_cu_e1ddeeb14cuda3std6ranges3__45__cpo4swapE:
	.zero		1
	.type		_ZN51_INTERNAL_77904ffc_20_custom_all_reduce_cu_e1ddeeb14cuda3std3__420unreachable_sentinelE,@object
	.size		_ZN51_INTERNAL_77904ffc_20_custom_all_reduce_cu_e1ddeeb14cuda3std3__420unreachable_sentinelE,(_ZN51_INTERNAL_77904ffc_20_custom_all_reduce_cu_e1ddeeb16thrust23THRUST_300001_SM_800_NS6system6detail10sequential3seqE - _ZN51_INTERNAL_77904ffc_20_custom_all_reduce_cu_e1ddeeb14cuda3std3__420unreachable_sentinelE)
_ZN51_INTERNAL_77904ffc_20_custom_all_reduce_cu_e1ddeeb14cuda3std3__420unreachable_sentinelE:
	.zero		1
	.type		_ZN51_INTERNAL_77904ffc_20_custom_all_reduce_cu_e1ddeeb16thrust23THRUST_300001_SM_800_NS6system6detail10sequential3seqE,@object
	.size		_ZN51_INTERNAL_77904ffc_20_custom_all_reduce_cu_e1ddeeb16thrust23THRUST_300001_SM_800_NS6system6detail10sequential3seqE,(_ZN51_INTERNAL_77904ffc_20_custom_all_reduce_cu_e1ddeeb14cuda3std3__45__cpo4cendE - _ZN51_INTERNAL_77904ffc_20_custom_all_reduce_cu_e1ddeeb16thrust23THRUST_300001_SM_800_NS6system6detail10sequential3seqE)
_ZN51_INTERNAL_77904ffc_20_custom_all_reduce_cu_e1ddeeb16thrust23THRUST_300001_SM_800_NS6system6detail10sequential3seqE:
	.zero		1
	.type		_ZN51_INTERNAL_77904ffc_20_custom_all_reduce_cu_e1ddeeb14cuda3std3__45__cpo4cendE,@object
	.size		_ZN51_INTERNAL_77904ffc_20_custom_all_reduce_cu_e1ddeeb14cuda3std3__45__cpo4cendE,(_ZN51_INTERNAL_77904ffc_20_custom_all_reduce_cu_e1ddeeb14cuda3std6ranges3__45__cpo9iter_swapE - _ZN51_INTERNAL_77904ffc_20_custom_all_reduce_cu_e1ddeeb14cuda3std3__45__cpo4cendE)
_ZN51_INTERNAL_77904ffc_20_custom_all_reduce_cu_e1ddeeb14cuda3std3__45__cpo4cendE:
	.zero		1
	.type		_ZN51_INTERNAL_77904ffc_20_custom_all_reduce_cu_e1ddeeb14cuda3std6ranges3__45__cpo9iter_swapE,@object
	.size		_ZN51_INTERNAL_77904ffc_20_custom_all_reduce_cu_e1ddeeb14cuda3std6ranges3__45__cpo9iter_swapE,(_ZN51_INTERNAL_77904ffc_20_custom_all_reduce_cu_e1ddeeb14cuda3std3__45__cpo5crendE - _ZN51_INTERNAL_77904ffc_20_custom_all_reduce_cu_e1ddeeb14cuda3std6ranges3__45__cpo9iter_swapE)
_ZN51_INTERNAL_77904ffc_20_custom_all_reduce_cu_e1ddeeb14cuda3std6ranges3__45__cpo9iter_swapE:
	.zero		1
	.type		_ZN51_INTERNAL_77904ffc_20_custom_all_reduce_cu_e1ddeeb14cuda3std3__45__cpo5crendE,@object
	.size		_ZN51_INTERNAL_77904ffc_20_custom_all_reduce_cu_e1ddeeb14cuda3std3__45__cpo5crendE,(_ZN51_INTERNAL_77904ffc_20_custom_all_reduce_cu_e1ddeeb14cuda3std6ranges3__45__cpo5cdataE - _ZN51_INTERNAL_77904ffc_20_custom_all_reduce_cu_e1ddeeb14cuda3std3__45__cpo5crendE)
_ZN51_INTERNAL_77904ffc_20_custom_all_reduce_cu_e1ddeeb14cuda3std3__45__cpo5crendE:
	.zero		1
	.type		_ZN51_INTERNAL_77904ffc_20_custom_all_reduce_cu_e1ddeeb14cuda3std6ranges3__45__cpo5cdataE,@object
	.size		_ZN51_INTERNAL_77904ffc_20_custom_all_reduce_cu_e1ddeeb14cuda3std6ranges3__45__cpo5cdataE,(_ZN51_INTERNAL_77904ffc_20_custom_all_reduce_cu_e1ddeeb14cuda3std6ranges3__45__cpo3endE - _ZN51_INTERNAL_77904ffc_20_custom_all_reduce_cu_e1ddeeb14cuda3std6ranges3__45__cpo5cdataE)
_ZN51_INTERNAL_77904ffc_20_custom_all_reduce_cu_e1ddeeb14cuda3std6ranges3__45__cpo5cdataE:
	.zero		1
	.type		_ZN51_INTERNAL_77904ffc_20_custom_all_reduce_cu_e1ddeeb14cuda3std6ranges3__45__cpo3endE,@object
	.size		_ZN51_INTERNAL_77904ffc_20_custom_all_reduce_cu_e1ddeeb14cuda3std6ranges3__45__cpo3endE,(_ZN51_INTERNAL_77904ffc_20_custom_all_reduce_cu_e1ddeeb14cuda3std3__419piecewise_constructE - _ZN51_INTERNAL_77904ffc_20_custom_all_reduce_cu_e1ddeeb14cuda3std6ranges3__45__cpo3endE)
_ZN51_INTERNAL_77904ffc_20_custom_all_reduce_cu_e1ddeeb14cuda3std6ranges3__45__cpo3endE:
	.zero		1
	.type		_ZN51_INTERNAL_77904ffc_20_custom_all_reduce_cu_e1ddeeb14cuda3std3__419piecewise_constructE,@object
	.size		_ZN51_INTERNAL_77904ffc_20_custom_all_reduce_cu_e1ddeeb14cuda3std3__419piecewise_constructE,(_ZN51_INTERNAL_77904ffc_20_custom_all_reduce_cu_e1ddeeb14cuda3std6ranges3__45__cpo5ssizeE - _ZN51_INTERNAL_77904ffc_20_custom_all_reduce_cu_e1ddeeb14cuda3std3__419piecewise_constructE)
_ZN51_INTERNAL_77904ffc_20_custom_all_reduce_cu_e1ddeeb14cuda3std3__419piecewise_constructE:
	.zero		1
	.type		_ZN51_INTERNAL_77904ffc_20_custom_all_reduce_cu_e1ddeeb14cuda3std6ranges3__45__cpo5ssizeE,@object
	.size		_ZN51_INTERNAL_77904ffc_20_custom_all_reduce_cu_e1ddeeb14cuda3std6ranges3__45__cpo5ssizeE,(_ZN51_INTERNAL_77904ffc_20_custom_all_reduce_cu_e1ddeeb14cuda3std3__45__cpo3endE - _ZN51_INTERNAL_77904ffc_20_custom_all_reduce_cu_e1ddeeb14cuda3std6ranges3__45__cpo5ssizeE)
_ZN51_INTERNAL_77904ffc_20_custom_all_reduce_cu_e1ddeeb14cuda3std6ranges3__45__cpo5ssizeE:
	.zero		1
	.type		_ZN51_INTERNAL_77904ffc_20_custom_all_reduce_cu_e1ddeeb14cuda3std3__45__cpo3endE,@object
	.size		_ZN51_INTERNAL_77904ffc_20_custom_all_reduce_cu_e1ddeeb14cuda3std3__45__cpo3endE,(_ZN51_INTERNAL_77904ffc_20_custom_all_reduce_cu_e1ddeeb14cuda3std6ranges3__45__cpo4cendE - _ZN51_INTERNAL_77904ffc_20_custom_all_reduce_cu_e1ddeeb14cuda3std3__45__cpo3endE)
_ZN51_INTERNAL_77904ffc_20_custom_all_reduce_cu_e1ddeeb14cuda3std3__45__cpo3endE:
	.zero		1
	.type		_ZN51_INTERNAL_77904ffc_20_custom_all_reduce_cu_e1ddeeb14cuda3std6ranges3__45__cpo4cendE,@object
	.size		_ZN51_INTERNAL_77904ffc_20_custom_all_reduce_cu_e1ddeeb14cuda3std6ranges3__45__cpo4cendE,(_ZN51_INTERNAL_77904ffc_20_custom_all_reduce_cu_e1ddeeb14cuda3std3__45__cpo4rendE - _ZN51_INTERNAL_77904ffc_20_custom_all_reduce_cu_e1ddeeb14cuda3std6ranges3__45__cpo4cendE)
_ZN51_INTERNAL_77904ffc_20_custom_all_reduce_cu_e1ddeeb14cuda3std6ranges3__45__cpo4cendE:
	.zero		1
	.type		_ZN51_INTERNAL_77904ffc_20_custom_all_reduce_cu_e1ddeeb14cuda3std3__45__cpo4rendE,@object
	.size		_ZN51_INTERNAL_77904ffc_20_custom_all_reduce_cu_e1ddeeb14cuda3std3__45__cpo4rendE,(_ZN51_INTERNAL_77904ffc_20_custom_all_reduce_cu_e1ddeeb14cuda3std6ranges3__45__cpo4prevE - _ZN51_INTERNAL_77904ffc_20_custom_all_reduce_cu_e1ddeeb14cuda3std3__45__cpo4rendE)
_ZN51_INTERNAL_77904ffc_20_custom_all_reduce_cu_e1ddeeb14cuda3std3__45__cpo4rendE:
	.zero		1
	.type		_ZN51_INTERNAL_77904ffc_20_custom_all_reduce_cu_e1ddeeb14cuda3std6ranges3__45__cpo4prevE,@object
	.size		_ZN51_INTERNAL_77904ffc_20_custom_all_reduce_cu_e1ddeeb14cuda3std6ranges3__45__cpo4prevE,(_ZN51_INTERNAL_77904ffc_20_custom_all_reduce_cu_e1ddeeb14cuda3std6ranges3__45__cpo9iter_moveE - _ZN51_INTERNAL_77904ffc_20_custom_all_reduce_cu_e1ddeeb14cuda3std6ranges3__45__cpo4prevE)
_ZN51_INTERNAL_77904ffc_20_custom_all_reduce_cu_e1ddeeb14cuda3std6ranges3__45__cpo4prevE:
	.zero		1
	.type		_ZN51_INTERNAL_77904ffc_20_custom_all_reduce_cu_e1ddeeb14cuda3std6ranges3__45__cpo9iter_moveE,@object
	.size		_ZN51_INTERNAL_77904ffc_20_custom_all_reduce_cu_e1ddeeb14cuda3std6ranges3__45__cpo9iter_moveE,(.L_13 - _ZN51_INTERNAL_77904ffc_20_custom_all_reduce_cu_e1ddeeb14cuda3std6ranges3__45__cpo9iter_moveE)
_ZN51_INTERNAL_77904ffc_20_custom_all_reduce_cu_e1ddeeb14cuda3std6ranges3__45__cpo9iter_moveE:
	.zero		1
.L_13:
